	.target	sm_100a

	.elftype	@"ET_EXEC"


//--------------------- .note.nv.tkinfo           --------------------------
	.section	.note.nv.tkinfo,"",@"SHT_NOTE"
	.sectionflags	@"SHF_NOTE_NV_TKINFO"
	.tkinfo
        /*0018*/ 	.word	0x00000002
        /*0030*/ 	.string	""
        /*0030*/ 	.string	"ptxas"
        /*0030*/ 	.string	"Cuda compilation tools, release 13.0, V13.0.88"
        /*0030*/ 	.string	"Build cuda_13.0.r13.0/compiler.36424714_0"
        /*0030*/ 	.string	"-arch sm_100a -m 64 "



//--------------------- .note.nv.cuinfo           --------------------------
	.section	.note.nv.cuinfo,"",@"SHT_NOTE"
	.sectionflags	@"SHF_NOTE_NV_CUINFO"
        /*0018*/ 	.short	0x0002
        /*001a*/ 	.short	0x0064
        /*001c*/ 	.short	0x0082
	.zero		2


//--------------------- .nv.info                  --------------------------
	.section	.nv.info,"",@"SHT_CUDA_INFO"
	.align	4


	//----- nvinfo : EIATTR_REGCOUNT
	.align		4
        /*0000*/ 	.byte	0x04, 0x2f
        /*0002*/ 	.short	(.L_12 - .L_11)
	.align		4
.L_11:
        /*0004*/ 	.word	index@(_ZN5flash25flash_bwd_dot_do_o_kernelILb1E23Flash_bwd_kernel_traitsILi256ELi64ELi64ELi8ELi4ELi2ELi2ELb0ELb0EN7cutlass10bfloat16_tE19Flash_kernel_traitsILi256ELi64ELi64ELi8ES3_EEEEvNS_16Flash_bwd_paramsE)
        /*0008*/ 	.word	0x0000005a


	//----- nvinfo : EIATTR_FRAME_SIZE
	.align		4
.L_12:
        /*000c*/ 	.byte	0x04, 0x11
        /*000e*/ 	.short	(.L_14 - .L_13)
	.align		4
.L_13:
        /*0010*/ 	.word	index@(_ZN5flash25flash_bwd_dot_do_o_kernelILb1E23Flash_bwd_kernel_traitsILi256ELi64ELi64ELi8ELi4ELi2ELi2ELb0ELb0EN7cutlass10bfloat16_tE19Flash_kernel_traitsILi256ELi64ELi64ELi8ES3_EEEEvNS_16Flash_bwd_paramsE)
        /*0014*/ 	.word	0x00000000


	//----- nvinfo : EIATTR_REGCOUNT
	.align		4
.L_14:
        /*0018*/ 	.byte	0x04, 0x2f
        /*001a*/ 	.short	(.L_16 - .L_15)
	.align		4
.L_15:
        /*001c*/ 	.word	index@(_ZN5flash25flash_bwd_dot_do_o_kernelILb0E23Flash_bwd_kernel_traitsILi256ELi64ELi64ELi8ELi4ELi2ELi2ELb0ELb0EN7cutlass10bfloat16_tE19Flash_kernel_traitsILi256ELi64ELi64ELi8ES3_EEEEvNS_16Flash_bwd_paramsE)
        /*0020*/ 	.word	0x00000051


	//----- nvinfo : EIATTR_FRAME_SIZE
	.align		4
.L_16:
        /*0024*/ 	.byte	0x04, 0x11
        /*0026*/ 	.short	(.L_18 - .L_17)
	.align		4
.L_17:
        /*0028*/ 	.word	index@(_ZN5flash25flash_bwd_dot_do_o_kernelILb0E23Flash_bwd_kernel_traitsILi256ELi64ELi64ELi8ELi4ELi2ELi2ELb0ELb0EN7cutlass10bfloat16_tE19Flash_kernel_traitsILi256ELi64ELi64ELi8ES3_EEEEvNS_16Flash_bwd_paramsE)
        /*002c*/ 	.word	0x00000000


	//----- nvinfo : EIATTR_REGCOUNT
	.align		4
.L_18:
        /*0030*/ 	.byte	0x04, 0x2f
        /*0032*/ 	.short	(.L_20 - .L_19)
	.align		4
.L_19:
        /*0034*/ 	.word	index@(_ZN5flash44flash_bwd_dq_dk_dv_loop_seqk_parallel_kernelI23Flash_bwd_kernel_traitsILi256ELi64ELi64ELi8ELi4ELi2ELi2ELb0ELb0EN7cutlass10bfloat16_tE19Flash_kernel_traitsILi256ELi64ELi64ELi8ES3_EELb0ELb1ELb0ELb1ELb0ELb0ELb1EEEvNS_16Flash_bwd_paramsE)
        /*0038*/ 	.word	0x000000ff


	//----- nvinfo : EIATTR_FRAME_SIZE
	.align		4
.L_20:
        /*003c*/ 	.byte	0x04, 0x11
        /*003e*/ 	.short	(.L_22 - .L_21)
	.align		4
.L_21:
        /*0040*/ 	.word	index@(_ZN5flash44flash_bwd_dq_dk_dv_loop_seqk_parallel_kernelI23Flash_bwd_kernel_traitsILi256ELi64ELi64ELi8ELi4ELi2ELi2ELb0ELb0EN7cutlass10bfloat16_tE19Flash_kernel_traitsILi256ELi64ELi64ELi8ES3_EELb0ELb1ELb0ELb1ELb0ELb0ELb1EEEvNS_16Flash_bwd_paramsE)
        /*0044*/ 	.word	0x00000030


	//----- nvinfo : EIATTR_REGCOUNT
	.align		4
.L_22:
        /*0048*/ 	.byte	0x04, 0x2f
        /*004a*/ 	.short	(.L_24 - .L_23)
	.align		4
.L_23:
        /*004c*/ 	.word	index@(_ZN5flash44flash_bwd_dq_dk_dv_loop_seqk_parallel_kernelI23Flash_bwd_kernel_traitsILi256ELi64ELi64ELi8ELi4ELi2ELi2ELb0ELb0EN7cutlass10bfloat16_tE19Flash_kernel_traitsILi256ELi64ELi64ELi8ES3_EELb1ELb1ELb0ELb1ELb0ELb0ELb0EEEvNS_16Flash_bwd_paramsE)
        /*0050*/ 	.word	0x000000ff


	//----- nvinfo : EIATTR_FRAME_SIZE
	.align		4
.L_24:
        /*0054*/ 	.byte	0x04, 0x11
        /*0056*/ 	.short	(.L_26 - .L_25)
	.align		4
.L_25:
        /*0058*/ 	.word	index@(_ZN5flash44flash_bwd_dq_dk_dv_loop_seqk_parallel_kernelI23Flash_bwd_kernel_traitsILi256ELi64ELi64ELi8ELi4ELi2ELi2ELb0ELb0EN7cutlass10bfloat16_tE19Flash_kernel_traitsILi256ELi64ELi64ELi8ES3_EELb1ELb1ELb0ELb1ELb0ELb0ELb0EEEvNS_16Flash_bwd_paramsE)
        /*005c*/ 	.word	0x00000038


	//----- nvinfo : EIATTR_REGCOUNT
	.align		4
.L_26:
        /*0060*/ 	.byte	0x04, 0x2f
        /*0062*/ 	.short	(.L_28 - .L_27)
	.align		4
.L_27:
        /*0064*/ 	.word	index@(_ZN5flash44flash_bwd_dq_dk_dv_loop_seqk_parallel_kernelI23Flash_bwd_kernel_traitsILi256ELi64ELi64ELi8ELi4ELi2ELi2ELb0ELb0EN7cutlass10bfloat16_tE19Flash_kernel_traitsILi256ELi64ELi64ELi8ES3_EELb0ELb1ELb0ELb0ELb0ELb1ELb1EEEvNS_16Flash_bwd_paramsE)
        /*0068*/ 	.word	0x000000fe


	//----- nvinfo : EIATTR_FRAME_SIZE
	.align		4
.L_28:
        /*006c*/ 	.byte	0x04, 0x11
        /*006e*/ 	.short	(.L_30 - .L_29)
	.align		4
.L_29:
        /*0070*/ 	.word	index@(_ZN5flash44flash_bwd_dq_dk_dv_loop_seqk_parallel_kernelI23Flash_bwd_kernel_traitsILi256ELi64ELi64ELi8ELi4ELi2ELi2ELb0ELb0EN7cutlass10bfloat16_tE19Flash_kernel_traitsILi256ELi64ELi64ELi8ES3_EELb0ELb1ELb0ELb0ELb0ELb1ELb1EEEvNS_16Flash_bwd_paramsE)
        /*0074*/ 	.word	0x00000008


	//----- nvinfo : EIATTR_REGCOUNT
	.align		4
.L_30:
        /*0078*/ 	.byte	0x04, 0x2f
        /*007a*/ 	.short	(.L_32 - .L_31)
	.align		4
.L_31:
        /*007c*/ 	.word	index@(_ZN5flash44flash_bwd_dq_dk_dv_loop_seqk_parallel_kernelI23Flash_bwd_kernel_traitsILi256ELi64ELi64ELi8ELi4ELi2ELi2ELb0ELb0EN7cutlass10bfloat16_tE19Flash_kernel_traitsILi256ELi64ELi64ELi8ES3_EELb1ELb1ELb0ELb0ELb0ELb1ELb0EEEvNS_16Flash_bwd_paramsE)
        /*0080*/ 	.word	0x000000ff


	//----- nvinfo : EIATTR_FRAME_SIZE
	.align		4
.L_32:
        /*0084*/ 	.byte	0x04, 0x11
        /*0086*/ 	.short	(.L_34 - .L_33)
	.align		4
.L_33:
        /*0088*/ 	.word	index@(_ZN5flash44flash_bwd_dq_dk_dv_loop_seqk_parallel_kernelI23Flash_bwd_kernel_traitsILi256ELi64ELi64ELi8ELi4ELi2ELi2ELb0ELb0EN7cutlass10bfloat16_tE19Flash_kernel_traitsILi256ELi64ELi64ELi8ES3_EELb1ELb1ELb0ELb0ELb0ELb1ELb0EEEvNS_16Flash_bwd_paramsE)
        /*008c*/ 	.word	0x00000020


	//----- nvinfo : EIATTR_REGCOUNT
	.align		4
.L_34:
        /*0090*/ 	.byte	0x04, 0x2f
        /*0092*/ 	.short	(.L_36 - .L_35)
	.align		4
.L_35:
        /*0094*/ 	.word	index@(_ZN5flash44flash_bwd_dq_dk_dv_loop_seqk_parallel_kernelI23Flash_bwd_kernel_traitsILi256ELi64ELi64ELi8ELi4ELi2ELi2ELb0ELb0EN7cutlass10bfloat16_tE19Flash_kernel_traitsILi256ELi64ELi64ELi8ES3_EELb0ELb1ELb0ELb0ELb0ELb0ELb1EEEvNS_16Flash_bwd_paramsE)
        /*0098*/ 	.word	0x000000ff


	//----- nvinfo : EIATTR_FRAME_SIZE
	.align		4
.L_36:
        /*009c*/ 	.byte	0x04, 0x11
        /*009e*/ 	.short	(.L_38 - .L_37)
	.align		4
.L_37:
        /*00a0*/ 	.word	index@(_ZN5flash44flash_bwd_dq_dk_dv_loop_seqk_parallel_kernelI23Flash_bwd_kernel_traitsILi256ELi64ELi64ELi8ELi4ELi2ELi2ELb0ELb0EN7cutlass10bfloat16_tE19Flash_kernel_traitsILi256ELi64ELi64ELi8ES3_EELb0ELb1ELb0ELb0ELb0ELb0ELb1EEEvNS_16Flash_bwd_paramsE)
        /*00a4*/ 	.word	0x00000010


	//----- nvinfo : EIATTR_REGCOUNT
	.align		4
.L_38:
        /*00a8*/ 	.byte	0x04, 0x2f
        /*00aa*/ 	.short	(.L_40 - .L_39)
	.align		4
.L_39:
        /*00ac*/ 	.word	index@(_ZN5flash44flash_bwd_dq_dk_dv_loop_seqk_parallel_kernelI23Flash_bwd_kernel_traitsILi256ELi64ELi64ELi8ELi4ELi2ELi2ELb0ELb0EN7cutlass10bfloat16_tE19Flash_kernel_traitsILi256ELi64ELi64ELi8ES3_EELb1ELb1ELb0ELb0ELb0ELb0ELb0EEEvNS_16Flash_bwd_paramsE)
        /*00b0*/ 	.word	0x000000ff


	//----- nvinfo : EIATTR_FRAME_SIZE
	.align		4
.L_40:
        /*00b4*/ 	.byte	0x04, 0x11
        /*00b6*/ 	.short	(.L_42 - .L_41)
	.align		4
.L_41:
        /*00b8*/ 	.word	index@(_ZN5flash44flash_bwd_dq_dk_dv_loop_seqk_parallel_kernelI23Flash_bwd_kernel_traitsILi256ELi64ELi64ELi8ELi4ELi2ELi2ELb0ELb0EN7cutlass10bfloat16_tE19Flash_kernel_traitsILi256ELi64ELi64ELi8ES3_EELb1ELb1ELb0ELb0ELb0ELb0ELb0EEEvNS_16Flash_bwd_paramsE)
        /*00bc*/ 	.word	0x00000018


	//----- nvinfo : EIATTR_REGCOUNT
	.align		4
.L_42:
        /*00c0*/ 	.byte	0x04, 0x2f
        /*00c2*/ 	.short	(.L_44 - .L_43)
	.align		4
.L_43:
        /*00c4*/ 	.word	index@(_ZN5flash27flash_bwd_convert_dq_kernelI23Flash_bwd_kernel_traitsILi256ELi64ELi64ELi8ELi4ELi2ELi2ELb0ELb0EN7cutlass10bfloat16_tE19Flash_kernel_traitsILi256ELi64ELi64ELi8ES3_EEEEvNS_16Flash_bwd_paramsEi)
        /*00c8*/ 	.word	0x00000050


	//----- nvinfo : EIATTR_FRAME_SIZE
	.align		4
.L_44:
        /*00cc*/ 	.byte	0x04, 0x11
        /*00ce*/ 	.short	(.L_46 - .L_45)
	.align		4
.L_45:
        /*00d0*/ 	.word	index@(_ZN5flash27flash_bwd_convert_dq_kernelI23Flash_bwd_kernel_traitsILi256ELi64ELi64ELi8ELi4ELi2ELi2ELb0ELb0EN7cutlass10bfloat16_tE19Flash_kernel_traitsILi256ELi64ELi64ELi8ES3_EEEEvNS_16Flash_bwd_paramsEi)
        /*00d4*/ 	.word	0x00000000


	//----- nvinfo : EIATTR_REGCOUNT
	.align		4
.L_46:
        /*00d8*/ 	.byte	0x04, 0x2f
        /*00da*/ 	.short	(.L_48 - .L_47)
	.align		4
.L_47:
        /*00dc*/ 	.word	index@(_ZN5flash25flash_bwd_dot_do_o_kernelILb1E23Flash_bwd_kernel_traitsILi256ELi64ELi64ELi8ELi4ELi2ELi2ELb0ELb1EN7cutlass10bfloat16_tE19Flash_kernel_traitsILi256ELi64ELi64ELi8ES3_EEEEvNS_16Flash_bwd_paramsE)
        /*00e0*/ 	.word	0x0000005a


	//----- nvinfo : EIATTR_FRAME_SIZE
	.align		4
.L_48:
        /*00e4*/ 	.byte	0x04, 0x11
        /*00e6*/ 	.short	(.L_50 - .L_49)
	.align		4
.L_49:
        /*00e8*/ 	.word	index@(_ZN5flash25flash_bwd_dot_do_o_kernelILb1E23Flash_bwd_kernel_traitsILi256ELi64ELi64ELi8ELi4ELi2ELi2ELb0ELb1EN7cutlass10bfloat16_tE19Flash_kernel_traitsILi256ELi64ELi64ELi8ES3_EEEEvNS_16Flash_bwd_paramsE)
        /*00ec*/ 	.word	0x00000000


	//----- nvinfo : EIATTR_REGCOUNT
	.align		4
.L_50:
        /*00f0*/ 	.byte	0x04, 0x2f
        /*00f2*/ 	.short	(.L_52 - .L_51)
	.align		4
.L_51:
        /*00f4*/ 	.word	index@(_ZN5flash25flash_bwd_dot_do_o_kernelILb0E23Flash_bwd_kernel_traitsILi256ELi64ELi64ELi8ELi4ELi2ELi2ELb0ELb1EN7cutlass10bfloat16_tE19Flash_kernel_traitsILi256ELi64ELi64ELi8ES3_EEEEvNS_16Flash_bwd_paramsE)
        /*00f8*/ 	.word	0x00000051


	//----- nvinfo : EIATTR_FRAME_SIZE
	.align		4
.L_52:
        /*00fc*/ 	.byte	0x04, 0x11
        /*00fe*/ 	.short	(.L_54 - .L_53)
	.align		4
.L_53:
        /*0100*/ 	.word	index@(_ZN5flash25flash_bwd_dot_do_o_kernelILb0E23Flash_bwd_kernel_traitsILi256ELi64ELi64ELi8ELi4ELi2ELi2ELb0ELb1EN7cutlass10bfloat16_tE19Flash_kernel_traitsILi256ELi64ELi64ELi8ES3_EEEEvNS_16Flash_bwd_paramsE)
        /*0104*/ 	.word	0x00000000


	//----- nvinfo : EIATTR_REGCOUNT
	.align		4
.L_54:
        /*0108*/ 	.byte	0x04, 0x2f
        /*010a*/ 	.short	(.L_56 - .L_55)
	.align		4
.L_55:
        /*010c*/ 	.word	index@(_ZN5flash44flash_bwd_dq_dk_dv_loop_seqk_parallel_kernelI23Flash_bwd_kernel_traitsILi256ELi64ELi64ELi8ELi4ELi2ELi2ELb0ELb1EN7cutlass10bfloat16_tE19Flash_kernel_traitsILi256ELi64ELi64ELi8ES3_EELb0ELb1ELb0ELb1ELb0ELb0ELb1EEEvNS_16Flash_bwd_paramsE)
        /*0110*/ 	.word	0x000000ff


	//----- nvinfo : EIATTR_FRAME_SIZE
	.align		4
.L_56:
        /*0114*/ 	.byte	0x04, 0x11
        /*0116*/ 	.short	(.L_58 - .L_57)
	.align		4
.L_57:
        /*0118*/ 	.word	index@(_ZN5flash44flash_bwd_dq_dk_dv_loop_seqk_parallel_kernelI23Flash_bwd_kernel_traitsILi256ELi64ELi64ELi8ELi4ELi2ELi2ELb0ELb1EN7cutlass10bfloat16_tE19Flash_kernel_traitsILi256ELi64ELi64ELi8ES3_EELb0ELb1ELb0ELb1ELb0ELb0ELb1EEEvNS_16Flash_bwd_paramsE)
        /*011c*/ 	.word	0x00000008


	//----- nvinfo : EIATTR_REGCOUNT
	.align		4
.L_58:
        /*0120*/ 	.byte	0x04, 0x2f
        /*0122*/ 	.short	(.L_60 - .L_59)
	.align		4
.L_59:
        /*0124*/ 	.word	index@(_ZN5flash44flash_bwd_dq_dk_dv_loop_seqk_parallel_kernelI23Flash_bwd_kernel_traitsILi256ELi64ELi64ELi8ELi4ELi2ELi2ELb0ELb1EN7cutlass10bfloat16_tE19Flash_kernel_traitsILi256ELi64ELi64ELi8ES3_EELb1ELb1ELb0ELb1ELb0ELb0ELb0EEEvNS_16Flash_bwd_paramsE)
        /*0128*/ 	.word	0x000000ff


	//----- nvinfo : EIATTR_FRAME_SIZE
	.align		4
.L_60:
        /*012c*/ 	.byte	0x04, 0x11
        /*012e*/ 	.short	(.L_62 - .L_61)
	.align		4
.L_61:
        /*0130*/ 	.word	index@(_ZN5flash44flash_bwd_dq_dk_dv_loop_seqk_parallel_kernelI23Flash_bwd_kernel_traitsILi256ELi64ELi64ELi8ELi4ELi2ELi2ELb0ELb1EN7cutlass10bfloat16_tE19Flash_kernel_traitsILi256ELi64ELi64ELi8ES3_EELb1ELb1ELb0ELb1ELb0ELb0ELb0EEEvNS_16Flash_bwd_paramsE)
        /*0134*/ 	.word	0x00000028


	//----- nvinfo : EIATTR_REGCOUNT
	.align		4
.L_62:
        /*0138*/ 	.byte	0x04, 0x2f
        /*013a*/ 	.short	(.L_64 - .L_63)
	.align		4
.L_63:
        /*013c*/ 	.word	index@(_ZN5flash44flash_bwd_dq_dk_dv_loop_seqk_parallel_kernelI23Flash_bwd_kernel_traitsILi256ELi64ELi64ELi8ELi4ELi2ELi2ELb0ELb1EN7cutlass10bfloat16_tE19Flash_kernel_traitsILi256ELi64ELi64ELi8ES3_EELb0ELb1ELb0ELb0ELb0ELb1ELb1EEEvNS_16Flash_bwd_paramsE)
        /*0140*/ 	.word	0x000000ff


	//----- nvinfo : EIATTR_FRAME_SIZE
	.align		4
.L_64:
        /*0144*/ 	.byte	0x04, 0x11
        /*0146*/ 	.short	(.L_66 - .L_65)
	.align		4
.L_65:
        /*0148*/ 	.word	index@(_ZN5flash44flash_bwd_dq_dk_dv_loop_seqk_parallel_kernelI23Flash_bwd_kernel_traitsILi256ELi64ELi64ELi8ELi4ELi2ELi2ELb0ELb1EN7cutlass10bfloat16_tE19Flash_kernel_traitsILi256ELi64ELi64ELi8ES3_EELb0ELb1ELb0ELb0ELb0ELb1ELb1EEEvNS_16Flash_bwd_paramsE)
        /*014c*/ 	.word	0x00000000


	//----- nvinfo : EIATTR_REGCOUNT
	.align		4
.L_66:
        /*0150*/ 	.byte	0x04, 0x2f
        /*0152*/ 	.short	(.L_68 - .L_67)
	.align		4
.L_67:
        /*0154*/ 	.word	index@(_ZN5flash44flash_bwd_dq_dk_dv_loop_seqk_parallel_kernelI23Flash_bwd_kernel_traitsILi256ELi64ELi64ELi8ELi4ELi2ELi2ELb0ELb1EN7cutlass10bfloat16_tE19Flash_kernel_traitsILi256ELi64ELi64ELi8ES3_EELb1ELb1ELb0ELb0ELb0ELb1ELb0EEEvNS_16Flash_bwd_paramsE)
        /*0158*/ 	.word	0x000000fd


	//----- nvinfo : EIATTR_FRAME_SIZE
	.align		4
.L_68:
        /*015c*/ 	.byte	0x04, 0x11
        /*015e*/ 	.short	(.L_70 - .L_69)
	.align		4
.L_69:
        /*0160*/ 	.word	index@(_ZN5flash44flash_bwd_dq_dk_dv_loop_seqk_parallel_kernelI23Flash_bwd_kernel_traitsILi256ELi64ELi64ELi8ELi4ELi2ELi2ELb0ELb1EN7cutlass10bfloat16_tE19Flash_kernel_traitsILi256ELi64ELi64ELi8ES3_EELb1ELb1ELb0ELb0ELb0ELb1ELb0EEEvNS_16Flash_bwd_paramsE)
        /*0164*/ 	.word	0x00000000


	//----- nvinfo : EIATTR_REGCOUNT
	.align		4
.L_70:
        /*0168*/ 	.byte	0x04, 0x2f
        /*016a*/ 	.short	(.L_72 - .L_71)
	.align		4
.L_71:
        /*016c*/ 	.word	index@(_ZN5flash44flash_bwd_dq_dk_dv_loop_seqk_parallel_kernelI23Flash_bwd_kernel_traitsILi256ELi64ELi64ELi8ELi4ELi2ELi2ELb0ELb1EN7cutlass10bfloat16_tE19Flash_kernel_traitsILi256ELi64ELi64ELi8ES3_EELb0ELb1ELb0ELb0ELb0ELb0ELb1EEEvNS_16Flash_bwd_paramsE)
        /*0170*/ 	.word	0x000000ff


	//----- nvinfo : EIATTR_FRAME_SIZE
	.align		4
.L_72:
        /*0174*/ 	.byte	0x04, 0x11
        /*0176*/ 	.short	(.L_74 - .L_73)
	.align		4
.L_73:
        /*0178*/ 	.word	index@(_ZN5flash44flash_bwd_dq_dk_dv_loop_seqk_parallel_kernelI23Flash_bwd_kernel_traitsILi256ELi64ELi64ELi8ELi4ELi2ELi2ELb0ELb1EN7cutlass10bfloat16_tE19Flash_kernel_traitsILi256ELi64ELi64ELi8ES3_EELb0ELb1ELb0ELb0ELb0ELb0ELb1EEEvNS_16Flash_bwd_paramsE)
        /*017c*/ 	.word	0x00000000


	//----- nvinfo : EIATTR_REGCOUNT
	.align		4
.L_74:
        /*0180*/ 	.byte	0x04, 0x2f
        /*0182*/ 	.short	(.L_76 - .L_75)
	.align		4
.L_75:
        /*0184*/ 	.word	index@(_ZN5flash44flash_bwd_dq_dk_dv_loop_seqk_parallel_kernelI23Flash_bwd_kernel_traitsILi256ELi64ELi64ELi8ELi4ELi2ELi2ELb0ELb1EN7cutlass10bfloat16_tE19Flash_kernel_traitsILi256ELi64ELi64ELi8ES3_EELb1ELb1ELb0ELb0ELb0ELb0ELb0EEEvNS_16Flash_bwd_paramsE)
        /*0188*/ 	.word	0x000000fe


	//----- nvinfo : EIATTR_FRAME_SIZE
	.align		4
.L_76:
        /*018c*/ 	.byte	0x04, 0x11
        /*018e*/ 	.short	(.L_78 - .L_77)
	.align		4
.L_77:
        /*0190*/ 	.word	index@(_ZN5flash44flash_bwd_dq_dk_dv_loop_seqk_parallel_kernelI23Flash_bwd_kernel_traitsILi256ELi64ELi64ELi8ELi4ELi2ELi2ELb0ELb1EN7cutlass10bfloat16_tE19Flash_kernel_traitsILi256ELi64ELi64ELi8ES3_EELb1ELb1ELb0ELb0ELb0ELb0ELb0EEEvNS_16Flash_bwd_paramsE)
        /*0194*/ 	.word	0x00000000


	//----- nvinfo : EIATTR_REGCOUNT
	.align		4
.L_78:
        /*0198*/ 	.byte	0x04, 0x2f
        /*019a*/ 	.short	(.L_80 - .L_79)
	.align		4
.L_79:
        /*019c*/ 	.word	index@(_ZN5flash27flash_bwd_convert_dq_kernelI23Flash_bwd_kernel_traitsILi256ELi64ELi64ELi8ELi4ELi2ELi2ELb0ELb1EN7cutlass10bfloat16_tE19Flash_kernel_traitsILi256ELi64ELi64ELi8ES3_EEEEvNS_16Flash_bwd_paramsEi)
        /*01a0*/ 	.word	0x00000050


	//----- nvinfo : EIATTR_FRAME_SIZE
	.align		4
.L_80:
        /*01a4*/ 	.byte	0x04, 0x11
        /*01a6*/ 	.short	(.L_82 - .L_81)
	.align		4
.L_81:
        /*01a8*/ 	.word	index@(_ZN5flash27flash_bwd_convert_dq_kernelI23Flash_bwd_kernel_traitsILi256ELi64ELi64ELi8ELi4ELi2ELi2ELb0ELb1EN7cutlass10bfloat16_tE19Flash_kernel_traitsILi256ELi64ELi64ELi8ES3_EEEEvNS_16Flash_bwd_paramsEi)
        /*01ac*/ 	.word	0x00000000


	//----- nvinfo : EIATTR_REGCOUNT
	.align		4
.L_82:
        /*01b0*/ 	.byte	0x04, 0x2f
        /*01b2*/ 	.short	(.L_84 - .L_83)
	.align		4
.L_83:
        /*01b4*/ 	.word	index@(_ZN5flash44flash_bwd_dq_dk_dv_loop_seqk_parallel_kernelI23Flash_bwd_kernel_traitsILi256ELi64ELi64ELi8ELi4ELi2ELi2ELb0ELb0EN7cutlass10bfloat16_tE19Flash_kernel_traitsILi256ELi64ELi64ELi8ES3_EELb0ELb1ELb0ELb1ELb0ELb0ELb0EEEvNS_16Flash_bwd_paramsE)
        /*01b8*/ 	.word	0x000000ff


	//----- nvinfo : EIATTR_FRAME_SIZE
	.align		4
.L_84:
        /*01bc*/ 	.byte	0x04, 0x11
        /*01be*/ 	.short	(.L_86 - .L_85)
	.align		4
.L_85:
        /*01c0*/ 	.word	index@(_ZN5flash44flash_bwd_dq_dk_dv_loop_seqk_parallel_kernelI23Flash_bwd_kernel_traitsILi256ELi64ELi64ELi8ELi4ELi2ELi2ELb0ELb0EN7cutlass10bfloat16_tE19Flash_kernel_traitsILi256ELi64ELi64ELi8ES3_EELb0ELb1ELb0ELb1ELb0ELb0ELb0EEEvNS_16Flash_bwd_paramsE)
        /*01c4*/ 	.word	0x00000030


	//----- nvinfo : EIATTR_REGCOUNT
	.align		4
.L_86:
        /*01c8*/ 	.byte	0x04, 0x2f
        /*01ca*/ 	.short	(.L_88 - .L_87)
	.align		4
.L_87:
        /*01cc*/ 	.word	index@(_ZN5flash44flash_bwd_dq_dk_dv_loop_seqk_parallel_kernelI23Flash_bwd_kernel_traitsILi256ELi64ELi64ELi8ELi4ELi2ELi2ELb0ELb0EN7cutlass10bfloat16_tE19Flash_kernel_traitsILi256ELi64ELi64ELi8ES3_EELb0ELb1ELb0ELb0ELb0ELb1ELb0EEEvNS_16Flash_bwd_paramsE)
        /*01d0*/ 	.word	0x000000ff


	//----- nvinfo : EIATTR_FRAME_SIZE
	.align		4
.L_88:
        /*01d4*/ 	.byte	0x04, 0x11
        /*01d6*/ 	.short	(.L_90 - .L_89)
	.align		4
.L_89:
        /*01d8*/ 	.word	index@(_ZN5flash44flash_bwd_dq_dk_dv_loop_seqk_parallel_kernelI23Flash_bwd_kernel_traitsILi256ELi64ELi64ELi8ELi4ELi2ELi2ELb0ELb0EN7cutlass10bfloat16_tE19Flash_kernel_traitsILi256ELi64ELi64ELi8ES3_EELb0ELb1ELb0ELb0ELb0ELb1ELb0EEEvNS_16Flash_bwd_paramsE)
        /*01dc*/ 	.word	0x00000000


	//----- nvinfo : EIATTR_REGCOUNT
	.align		4
.L_90:
        /*01e0*/ 	.byte	0x04, 0x2f
        /*01e2*/ 	.short	(.L_92 - .L_91)
	.align		4
.L_91:
        /*01e4*/ 	.word	index@(_ZN5flash44flash_bwd_dq_dk_dv_loop_seqk_parallel_kernelI23Flash_bwd_kernel_traitsILi256ELi64ELi64ELi8ELi4ELi2ELi2ELb0ELb0EN7cutlass10bfloat16_tE19Flash_kernel_traitsILi256ELi64ELi64ELi8ES3_EELb0ELb1ELb0ELb0ELb0ELb0ELb0EEEvNS_16Flash_bwd_paramsE)
        /*01e8*/ 	.word	0x000000ff


	//----- nvinfo : EIATTR_FRAME_SIZE
	.align		4
.L_92:
        /*01ec*/ 	.byte	0x04, 0x11
        /*01ee*/ 	.short	(.L_94 - .L_93)
	.align		4
.L_93:
        /*01f0*/ 	.word	index@(_ZN5flash44flash_bwd_dq_dk_dv_loop_seqk_parallel_kernelI23Flash_bwd_kernel_traitsILi256ELi64ELi64ELi8ELi4ELi2ELi2ELb0ELb0EN7cutlass10bfloat16_tE19Flash_kernel_traitsILi256ELi64ELi64ELi8ES3_EELb0ELb1ELb0ELb0ELb0ELb0ELb0EEEvNS_16Flash_bwd_paramsE)
        /*01f4*/ 	.word	0x00000018


	//----- nvinfo : EIATTR_REGCOUNT
	.align		4
.L_94:
        /*01f8*/ 	.byte	0x04, 0x2f
        /*01fa*/ 	.short	(.L_96 - .L_95)
	.align		4
.L_95:
        /*01fc*/ 	.word	index@(_ZN5flash44flash_bwd_dq_dk_dv_loop_seqk_parallel_kernelI23Flash_bwd_kernel_traitsILi256ELi64ELi64ELi8ELi4ELi2ELi2ELb0ELb1EN7cutlass10bfloat16_tE19Flash_kernel_traitsILi256ELi64ELi64ELi8ES3_EELb0ELb1ELb0ELb1ELb0ELb0ELb0EEEvNS_16Flash_bwd_paramsE)
        /*0200*/ 	.word	0x000000ff


	//----- nvinfo : EIATTR_FRAME_SIZE
	.align		4
.L_96:
        /*0204*/ 	.byte	0x04, 0x11
        /*0206*/ 	.short	(.L_98 - .L_97)
	.align		4
.L_97:
        /*0208*/ 	.word	index@(_ZN5flash44flash_bwd_dq_dk_dv_loop_seqk_parallel_kernelI23Flash_bwd_kernel_traitsILi256ELi64ELi64ELi8ELi4ELi2ELi2ELb0ELb1EN7cutlass10bfloat16_tE19Flash_kernel_traitsILi256ELi64ELi64ELi8ES3_EELb0ELb1ELb0ELb1ELb0ELb0ELb0EEEvNS_16Flash_bwd_paramsE)
        /*020c*/ 	.word	0x00000008


	//----- nvinfo : EIATTR_REGCOUNT
	.align		4
.L_98:
        /*0210*/ 	.byte	0x04, 0x2f
        /*0212*/ 	.short	(.L_100 - .L_99)
	.align		4
.L_99:
        /*0214*/ 	.word	index@(_ZN5flash44flash_bwd_dq_dk_dv_loop_seqk_parallel_kernelI23Flash_bwd_kernel_traitsILi256ELi64ELi64ELi8ELi4ELi2ELi2ELb0ELb1EN7cutlass10bfloat16_tE19Flash_kernel_traitsILi256ELi64ELi64ELi8ES3_EELb0ELb1ELb0ELb0ELb0ELb1ELb0EEEvNS_16Flash_bwd_paramsE)
        /*0218*/ 	.word	0x000000ff


	//----- nvinfo : EIATTR_FRAME_SIZE
	.align		4
.L_100:
        /*021c*/ 	.byte	0x04, 0x11
        /*021e*/ 	.short	(.L_102 - .L_101)
	.align		4
.L_101:
        /*0220*/ 	.word	index@(_ZN5flash44flash_bwd_dq_dk_dv_loop_seqk_parallel_kernelI23Flash_bwd_kernel_traitsILi256ELi64ELi64ELi8ELi4ELi2ELi2ELb0ELb1EN7cutlass10bfloat16_tE19Flash_kernel_traitsILi256ELi64ELi64ELi8ES3_EELb0ELb1ELb0ELb0ELb0ELb1ELb0EEEvNS_16Flash_bwd_paramsE)
        /*0224*/ 	.word	0x00000000


	//----- nvinfo : EIATTR_REGCOUNT
	.align		4
.L_102:
        /*0228*/ 	.byte	0x04, 0x2f
        /*022a*/ 	.short	(.L_104 - .L_103)
	.align		4
.L_103:
        /*022c*/ 	.word	index@(_ZN5flash44flash_bwd_dq_dk_dv_loop_seqk_parallel_kernelI23Flash_bwd_kernel_traitsILi256ELi64ELi64ELi8ELi4ELi2ELi2ELb0ELb1EN7cutlass10bfloat16_tE19Flash_kernel_traitsILi256ELi64ELi64ELi8ES3_EELb0ELb1ELb0ELb0ELb0ELb0ELb0EEEvNS_16Flash_bwd_paramsE)
        /*0230*/ 	.word	0x000000ff


	//----- nvinfo : EIATTR_FRAME_SIZE
	.align		4
.L_104:
        /*0234*/ 	.byte	0x04, 0x11
        /*0236*/ 	.short	(.L_106 - .L_105)
	.align		4
.L_105:
        /*0238*/ 	.word	index@(_ZN5flash44flash_bwd_dq_dk_dv_loop_seqk_parallel_kernelI23Flash_bwd_kernel_traitsILi256ELi64ELi64ELi8ELi4ELi2ELi2ELb0ELb1EN7cutlass10bfloat16_tE19Flash_kernel_traitsILi256ELi64ELi64ELi8ES3_EELb0ELb1ELb0ELb0ELb0ELb0ELb0EEEvNS_16Flash_bwd_paramsE)
        /*023c*/ 	.word	0x00000000


	//----- nvinfo : EIATTR_REGCOUNT
	.align		4
.L_106:
        /*0240*/ 	.byte	0x04, 0x2f
        /*0242*/ 	.short	(.L_108 - .L_107)
	.align		4
.L_107:
        /*0244*/ 	.word	index@(_ZN5flash25flash_bwd_dot_do_o_kernelILb1E23Flash_bwd_kernel_traitsILi256ELi64ELi32ELi8ELi4ELi1ELi2ELb1ELb1EN7cutlass10bfloat16_tE19Flash_kernel_traitsILi256ELi64ELi32ELi8ES3_EEEEvNS_16Flash_bwd_paramsE)
        /*0248*/ 	.word	0x0000005a


	//----- nvinfo : EIATTR_FRAME_SIZE
	.align		4
.L_108:
        /*024c*/ 	.byte	0x04, 0x11
        /*024e*/ 	.short	(.L_110 - .L_109)
	.align		4
.L_109:
        /*0250*/ 	.word	index@(_ZN5flash25flash_bwd_dot_do_o_kernelILb1E23Flash_bwd_kernel_traitsILi256ELi64ELi32ELi8ELi4ELi1ELi2ELb1ELb1EN7cutlass10bfloat16_tE19Flash_kernel_traitsILi256ELi64ELi32ELi8ES3_EEEEvNS_16Flash_bwd_paramsE)
        /*0254*/ 	.word	0x00000000


	//----- nvinfo : EIATTR_REGCOUNT
	.align		4
.L_110:
        /*0258*/ 	.byte	0x04, 0x2f
        /*025a*/ 	.short	(.L_112 - .L_111)
	.align		4
.L_111:
        /*025c*/ 	.word	index@(_ZN5flash25flash_bwd_dot_do_o_kernelILb0E23Flash_bwd_kernel_traitsILi256ELi64ELi32ELi8ELi4ELi1ELi2ELb1ELb1EN7cutlass10bfloat16_tE19Flash_kernel_traitsILi256ELi64ELi32ELi8ES3_EEEEvNS_16Flash_bwd_paramsE)
        /*0260*/ 	.word	0x00000051


	//----- nvinfo : EIATTR_FRAME_SIZE
	.align		4
.L_112:
        /*0264*/ 	.byte	0x04, 0x11
        /*0266*/ 	.short	(.L_114 - .L_113)
	.align		4
.L_113:
        /*0268*/ 	.word	index@(_ZN5flash25flash_bwd_dot_do_o_kernelILb0E23Flash_bwd_kernel_traitsILi256ELi64ELi32ELi8ELi4ELi1ELi2ELb1ELb1EN7cutlass10bfloat16_tE19Flash_kernel_traitsILi256ELi64ELi32ELi8ES3_EEEEvNS_16Flash_bwd_paramsE)
        /*026c*/ 	.word	0x00000000


	//----- nvinfo : EIATTR_REGCOUNT
	.align		4
.L_114:
        /*0270*/ 	.byte	0x04, 0x2f
        /*0272*/ 	.short	(.L_116 - .L_115)
	.align		4
.L_115:
        /*0274*/ 	.word	index@(_ZN5flash44flash_bwd_dq_dk_dv_loop_seqk_parallel_kernelI23Flash_bwd_kernel_traitsILi256ELi64ELi32ELi8ELi4ELi1ELi2ELb1ELb1EN7cutlass10bfloat16_tE19Flash_kernel_traitsILi256ELi64ELi32ELi8ES3_EELb0ELb1ELb0ELb1ELb0ELb0ELb1EEEvNS_16Flash_bwd_paramsE)
        /*0278*/ 	.word	0x000000fd


	//----- nvinfo : EIATTR_FRAME_SIZE
	.align		4
.L_116:
        /*027c*/ 	.byte	0x04, 0x11
        /*027e*/ 	.short	(.L_118 - .L_117)
	.align		4
.L_117:
        /*0280*/ 	.word	index@(_ZN5flash44flash_bwd_dq_dk_dv_loop_seqk_parallel_kernelI23Flash_bwd_kernel_traitsILi256ELi64ELi32ELi8ELi4ELi1ELi2ELb1ELb1EN7cutlass10bfloat16_tE19Flash_kernel_traitsILi256ELi64ELi32ELi8ES3_EELb0ELb1ELb0ELb1ELb0ELb0ELb1EEEvNS_16Flash_bwd_paramsE)
        /*0284*/ 	.word	0x00000008


	//----- nvinfo : EIATTR_REGCOUNT
	.align		4
.L_118:
        /*0288*/ 	.byte	0x04, 0x2f
        /*028a*/ 	.short	(.L_120 - .L_119)
	.align		4
.L_119:
        /*028c*/ 	.word	index@(_ZN5flash44flash_bwd_dq_dk_dv_loop_seqk_parallel_kernelI23Flash_bwd_kernel_traitsILi256ELi64ELi32ELi8ELi4ELi1ELi2ELb1ELb1EN7cutlass10bfloat16_tE19Flash_kernel_traitsILi256ELi64ELi32ELi8ES3_EELb0ELb1ELb0ELb1ELb0ELb0ELb0EEEvNS_16Flash_bwd_paramsE)
        /*0290*/ 	.word	0x000000fd


	//----- nvinfo : EIATTR_FRAME_SIZE
	.align		4
.L_120:
        /*0294*/ 	.byte	0x04, 0x11
        /*0296*/ 	.short	(.L_122 - .L_121)
	.align		4
.L_121:
        /*0298*/ 	.word	index@(_ZN5flash44flash_bwd_dq_dk_dv_loop_seqk_parallel_kernelI23Flash_bwd_kernel_traitsILi256ELi64ELi32ELi8ELi4ELi1ELi2ELb1ELb1EN7cutlass10bfloat16_tE19Flash_kernel_traitsILi256ELi64ELi32ELi8ES3_EELb0ELb1ELb0ELb1ELb0ELb0ELb0EEEvNS_16Flash_bwd_paramsE)
        /*029c*/ 	.word	0x00000008


	//----- nvinfo : EIATTR_REGCOUNT
	.align		4
.L_122:
        /*02a0*/ 	.byte	0x04, 0x2f
        /*02a2*/ 	.short	(.L_124 - .L_123)
	.align		4
.L_123:
        /*02a4*/ 	.word	index@(_ZN5flash44flash_bwd_dq_dk_dv_loop_seqk_parallel_kernelI23Flash_bwd_kernel_traitsILi256ELi64ELi32ELi8ELi4ELi1ELi2ELb1ELb1EN7cutlass10bfloat16_tE19Flash_kernel_traitsILi256ELi64ELi32ELi8ES3_EELb0ELb1ELb0ELb0ELb0ELb1ELb1EEEvNS_16Flash_bwd_paramsE)
        /*02a8*/ 	.word	0x000000fe


	//----- nvinfo : EIATTR_FRAME_SIZE
	.align		4
.L_124:
        /*02ac*/ 	.byte	0x04, 0x11
        /*02ae*/ 	.short	(.L_126 - .L_125)
	.align		4
.L_125:
        /*02b0*/ 	.word	index@(_ZN5flash44flash_bwd_dq_dk_dv_loop_seqk_parallel_kernelI23Flash_bwd_kernel_traitsILi256ELi64ELi32ELi8ELi4ELi1ELi2ELb1ELb1EN7cutlass10bfloat16_tE19Flash_kernel_traitsILi256ELi64ELi32ELi8ES3_EELb0ELb1ELb0ELb0ELb0ELb1ELb1EEEvNS_16Flash_bwd_paramsE)
        /*02b4*/ 	.word	0x00000000


	//----- nvinfo : EIATTR_REGCOUNT
	.align		4
.L_126:
        /*02b8*/ 	.byte	0x04, 0x2f
        /*02ba*/ 	.short	(.L_128 - .L_127)
	.align		4
.L_127:
        /*02bc*/ 	.word	index@(_ZN5flash44flash_bwd_dq_dk_dv_loop_seqk_parallel_kernelI23Flash_bwd_kernel_traitsILi256ELi64ELi32ELi8ELi4ELi1ELi2ELb1ELb1EN7cutlass10bfloat16_tE19Flash_kernel_traitsILi256ELi64ELi32ELi8ES3_EELb0ELb1ELb0ELb0ELb0ELb1ELb0EEEvNS_16Flash_bwd_paramsE)
        /*02c0*/ 	.word	0x000000ff


	//----- nvinfo : EIATTR_FRAME_SIZE
	.align		4
.L_128:
        /*02c4*/ 	.byte	0x04, 0x11
        /*02c6*/ 	.short	(.L_130 - .L_129)
	.align		4
.L_129:
        /*02c8*/ 	.word	index@(_ZN5flash44flash_bwd_dq_dk_dv_loop_seqk_parallel_kernelI23Flash_bwd_kernel_traitsILi256ELi64ELi32ELi8ELi4ELi1ELi2ELb1ELb1EN7cutlass10bfloat16_tE19Flash_kernel_traitsILi256ELi64ELi32ELi8ES3_EELb0ELb1ELb0ELb0ELb0ELb1ELb0EEEvNS_16Flash_bwd_paramsE)
        /*02cc*/ 	.word	0x00000000


	//----- nvinfo : EIATTR_REGCOUNT
	.align		4
.L_130:
        /*02d0*/ 	.byte	0x04, 0x2f
        /*02d2*/ 	.short	(.L_132 - .L_131)
	.align		4
.L_131:
        /*02d4*/ 	.word	index@(_ZN5flash44flash_bwd_dq_dk_dv_loop_seqk_parallel_kernelI23Flash_bwd_kernel_traitsILi256ELi64ELi32ELi8ELi4ELi1ELi2ELb1ELb1EN7cutlass10bfloat16_tE19Flash_kernel_traitsILi256ELi64ELi32ELi8ES3_EELb0ELb1ELb0ELb0ELb0ELb0ELb1EEEvNS_16Flash_bwd_paramsE)
        /*02d8*/ 	.word	0x000000fd


	//----- nvinfo : EIATTR_FRAME_SIZE
	.align		4
.L_132:
        /*02dc*/ 	.byte	0x04, 0x11
        /*02de*/ 	.short	(.L_134 - .L_133)
	.align		4
.L_133:
        /*02e0*/ 	.word	index@(_ZN5flash44flash_bwd_dq_dk_dv_loop_seqk_parallel_kernelI23Flash_bwd_kernel_traitsILi256ELi64ELi32ELi8ELi4ELi1ELi2ELb1ELb1EN7cutlass10bfloat16_tE19Flash_kernel_traitsILi256ELi64ELi32ELi8ES3_EELb0ELb1ELb0ELb0ELb0ELb0ELb1EEEvNS_16Flash_bwd_paramsE)
        /*02e4*/ 	.word	0x00000008


	//----- nvinfo : EIATTR_REGCOUNT
	.align		4
.L_134:
        /*02e8*/ 	.byte	0x04, 0x2f
        /*02ea*/ 	.short	(.L_136 - .L_135)
	.align		4
.L_135:
        /*02ec*/ 	.word	index@(_ZN5flash44flash_bwd_dq_dk_dv_loop_seqk_parallel_kernelI23Flash_bwd_kernel_traitsILi256ELi64ELi32ELi8ELi4ELi1ELi2ELb1ELb1EN7cutlass10bfloat16_tE19Flash_kernel_traitsILi256ELi64ELi32ELi8ES3_EELb0ELb1ELb0ELb0ELb0ELb0ELb0EEEvNS_16Flash_bwd_paramsE)
        /*02f0*/ 	.word	0x000000fe


	//----- nvinfo : EIATTR_FRAME_SIZE
	.align		4
.L_136:
        /*02f4*/ 	.byte	0x04, 0x11
        /*02f6*/ 	.short	(.L_138 - .L_137)
	.align		4
.L_137:
        /*02f8*/ 	.word	index@(_ZN5flash44flash_bwd_dq_dk_dv_loop_seqk_parallel_kernelI23Flash_bwd_kernel_traitsILi256ELi64ELi32ELi8ELi4ELi1ELi2ELb1ELb1EN7cutlass10bfloat16_tE19Flash_kernel_traitsILi256ELi64ELi32ELi8ES3_EELb0ELb1ELb0ELb0ELb0ELb0ELb0EEEvNS_16Flash_bwd_paramsE)
        /*02fc*/ 	.word	0x00000000


	//----- nvinfo : EIATTR_REGCOUNT
	.align		4
.L_138:
        /*0300*/ 	.byte	0x04, 0x2f
        /*0302*/ 	.short	(.L_140 - .L_139)
	.align		4
.L_139:
        /*0304*/ 	.word	index@(_ZN5flash27flash_bwd_convert_dq_kernelI23Flash_bwd_kernel_traitsILi256ELi64ELi32ELi8ELi4ELi1ELi2ELb1ELb1EN7cutlass10bfloat16_tE19Flash_kernel_traitsILi256ELi64ELi32ELi8ES3_EEEEvNS_16Flash_bwd_paramsEi)
        /*0308*/ 	.word	0x00000050


	//----- nvinfo : EIATTR_FRAME_SIZE
	.align		4
.L_140:
        /*030c*/ 	.byte	0x04, 0x11
        /*030e*/ 	.short	(.L_142 - .L_141)
	.align		4
.L_141:
        /*0310*/ 	.word	index@(_ZN5flash27flash_bwd_convert_dq_kernelI23Flash_bwd_kernel_traitsILi256ELi64ELi32ELi8ELi4ELi1ELi2ELb1ELb1EN7cutlass10bfloat16_tE19Flash_kernel_traitsILi256ELi64ELi32ELi8ES3_EEEEvNS_16Flash_bwd_paramsEi)
        /*0314*/ 	.word	0x00000000


	//----- nvinfo : EIATTR_MIN_STACK_SIZE
	.align		4
.L_142:
        /*0318*/ 	.byte	0x04, 0x12
        /*031a*/ 	.short	(.L_144 - .L_143)
	.align		4
.L_143:
        /*031c*/ 	.word	index@(_ZN5flash27flash_bwd_convert_dq_kernelI23Flash_bwd_kernel_traitsILi256ELi64ELi32ELi8ELi4ELi1ELi2ELb1ELb1EN7cutlass10bfloat16_tE19Flash_kernel_traitsILi256ELi64ELi32ELi8ES3_EEEEvNS_16Flash_bwd_paramsEi)
        /*0320*/ 	.word	0x00000000


	//----- nvinfo : EIATTR_MIN_STACK_SIZE
	.align		4
.L_144:
        /*0324*/ 	.byte	0x04, 0x12
        /*0326*/ 	.short	(.L_146 - .L_145)
	.align		4
.L_145:
        /*0328*/ 	.word	index@(_ZN5flash44flash_bwd_dq_dk_dv_loop_seqk_parallel_kernelI23Flash_bwd_kernel_traitsILi256ELi64ELi32ELi8ELi4ELi1ELi2ELb1ELb1EN7cutlass10bfloat16_tE19Flash_kernel_traitsILi256ELi64ELi32ELi8ES3_EELb0ELb1ELb0ELb0ELb0ELb0ELb0EEEvNS_16Flash_bwd_paramsE)
        /*032c*/ 	.word	0x00000000


	//----- nvinfo : EIATTR_MIN_STACK_SIZE
	.align		4
.L_146:
        /*0330*/ 	.byte	0x04, 0x12
        /*0332*/ 	.short	(.L_148 - .L_147)
	.align		4
.L_147:
        /*0334*/ 	.word	index@(_ZN5flash44flash_bwd_dq_dk_dv_loop_seqk_parallel_kernelI23Flash_bwd_kernel_traitsILi256ELi64ELi32ELi8ELi4ELi1ELi2ELb1ELb1EN7cutlass10bfloat16_tE19Flash_kernel_traitsILi256ELi64ELi32ELi8ES3_EELb0ELb1ELb0ELb0ELb0ELb0ELb1EEEvNS_16Flash_bwd_paramsE)
        /*0338*/ 	.word	0x00000008


	//----- nvinfo : EIATTR_MIN_STACK_SIZE
	.align		4
.L_148:
        /*033c*/ 	.byte	0x04, 0x12
        /*033e*/ 	.short	(.L_150 - .L_149)
	.align		4
.L_149:
        /*0340*/ 	.word	index@(_ZN5flash44flash_bwd_dq_dk_dv_loop_seqk_parallel_kernelI23Flash_bwd_kernel_traitsILi256ELi64ELi32ELi8ELi4ELi1ELi2ELb1ELb1EN7cutlass10bfloat16_tE19Flash_kernel_traitsILi256ELi64ELi32ELi8ES3_EELb0ELb1ELb0ELb0ELb0ELb1ELb0EEEvNS_16Flash_bwd_paramsE)
        /*0344*/ 	.word	0x00000000


	//----- nvinfo : EIATTR_MIN_STACK_SIZE
	.align		4
.L_150:
        /*0348*/ 	.byte	0x04, 0x12
        /*034a*/ 	.short	(.L_152 - .L_151)
	.align		4
.L_151:
        /*034c*/ 	.word	index@(_ZN5flash44flash_bwd_dq_dk_dv_loop_seqk_parallel_kernelI23Flash_bwd_kernel_traitsILi256ELi64ELi32ELi8ELi4ELi1ELi2ELb1ELb1EN7cutlass10bfloat16_tE19Flash_kernel_traitsILi256ELi64ELi32ELi8ES3_EELb0ELb1ELb0ELb0ELb0ELb1ELb1EEEvNS_16Flash_bwd_paramsE)
        /*0350*/ 	.word	0x00000000


	//----- nvinfo : EIATTR_MIN_STACK_SIZE
	.align		4
.L_152:
        /*0354*/ 	.byte	0x04, 0x12
        /*0356*/ 	.short	(.L_154 - .L_153)
	.align		4
.L_153:
        /*0358*/ 	.word	index@(_ZN5flash44flash_bwd_dq_dk_dv_loop_seqk_parallel_kernelI23Flash_bwd_kernel_traitsILi256ELi64ELi32ELi8ELi4ELi1ELi2ELb1ELb1EN7cutlass10bfloat16_tE19Flash_kernel_traitsILi256ELi64ELi32ELi8ES3_EELb0ELb1ELb0ELb1ELb0ELb0ELb0EEEvNS_16Flash_bwd_paramsE)
        /*035c*/ 	.word	0x00000008


	//----- nvinfo : EIATTR_MIN_STACK_SIZE
	.align		4
.L_154:
        /*0360*/ 	.byte	0x04, 0x12
        /*0362*/ 	.short	(.L_156 - .L_155)
	.align		4
.L_155:
        /*0364*/ 	.word	index@(_ZN5flash44flash_bwd_dq_dk_dv_loop_seqk_parallel_kernelI23Flash_bwd_kernel_traitsILi256ELi64ELi32ELi8ELi4ELi1ELi2ELb1ELb1EN7cutlass10bfloat16_tE19Flash_kernel_traitsILi256ELi64ELi32ELi8ES3_EELb0ELb1ELb0ELb1ELb0ELb0ELb1EEEvNS_16Flash_bwd_paramsE)
        /*0368*/ 	.word	0x00000008


	//----- nvinfo : EIATTR_MIN_STACK_SIZE
	.align		4
.L_156:
        /*036c*/ 	.byte	0x04, 0x12
        /*036e*/ 	.short	(.L_158 - .L_157)
	.align		4
.L_157:
        /*0370*/ 	.word	index@(_ZN5flash25flash_bwd_dot_do_o_kernelILb0E23Flash_bwd_kernel_traitsILi256ELi64ELi32ELi8ELi4ELi1ELi2ELb1ELb1EN7cutlass10bfloat16_tE19Flash_kernel_traitsILi256ELi64ELi32ELi8ES3_EEEEvNS_16Flash_bwd_paramsE)
        /*0374*/ 	.word	0x00000000


	//----- nvinfo : EIATTR_MIN_STACK_SIZE
	.align		4
.L_158:
        /*0378*/ 	.byte	0x04, 0x12
        /*037a*/ 	.short	(.L_160 - .L_159)
	.align		4
.L_159:
        /*037c*/ 	.word	index@(_ZN5flash25flash_bwd_dot_do_o_kernelILb1E23Flash_bwd_kernel_traitsILi256ELi64ELi32ELi8ELi4ELi1ELi2ELb1ELb1EN7cutlass10bfloat16_tE19Flash_kernel_traitsILi256ELi64ELi32ELi8ES3_EEEEvNS_16Flash_bwd_paramsE)
        /*0380*/ 	.word	0x00000000


	//----- nvinfo : EIATTR_MIN_STACK_SIZE
	.align		4
.L_160:
        /*0384*/ 	.byte	0x04, 0x12
        /*0386*/ 	.short	(.L_162 - .L_161)
	.align		4
.L_161:
        /*0388*/ 	.word	index@(_ZN5flash44flash_bwd_dq_dk_dv_loop_seqk_parallel_kernelI23Flash_bwd_kernel_traitsILi256ELi64ELi64ELi8ELi4ELi2ELi2ELb0ELb1EN7cutlass10bfloat16_tE19Flash_kernel_traitsILi256ELi64ELi64ELi8ES3_EELb0ELb1ELb0ELb0ELb0ELb0ELb0EEEvNS_16Flash_bwd_paramsE)
        /*038c*/ 	.word	0x00000000


	//----- nvinfo : EIATTR_MIN_STACK_SIZE
	.align		4
.L_162:
        /*0390*/ 	.byte	0x04, 0x12
        /*0392*/ 	.short	(.L_164 - .L_163)
	.align		4
.L_163:
        /*0394*/ 	.word	index@(_ZN5flash44flash_bwd_dq_dk_dv_loop_seqk_parallel_kernelI23Flash_bwd_kernel_traitsILi256ELi64ELi64ELi8ELi4ELi2ELi2ELb0ELb1EN7cutlass10bfloat16_tE19Flash_kernel_traitsILi256ELi64ELi64ELi8ES3_EELb0ELb1ELb0ELb0ELb0ELb1ELb0EEEvNS_16Flash_bwd_paramsE)
        /*0398*/ 	.word	0x00000000


	//----- nvinfo : EIATTR_MIN_STACK_SIZE
	.align		4
.L_164:
        /*039c*/ 	.byte	0x04, 0x12
        /*039e*/ 	.short	(.L_166 - .L_165)
	.align		4
.L_165:
        /*03a0*/ 	.word	index@(_ZN5flash44flash_bwd_dq_dk_dv_loop_seqk_parallel_kernelI23Flash_bwd_kernel_traitsILi256ELi64ELi64ELi8ELi4ELi2ELi2ELb0ELb1EN7cutlass10bfloat16_tE19Flash_kernel_traitsILi256ELi64ELi64ELi8ES3_EELb0ELb1ELb0ELb1ELb0ELb0ELb0EEEvNS_16Flash_bwd_paramsE)
        /*03a4*/ 	.word	0x00000008


	//----- nvinfo : EIATTR_MIN_STACK_SIZE
	.align		4
.L_166:
        /*03a8*/ 	.byte	0x04, 0x12
        /*03aa*/ 	.short	(.L_168 - .L_167)
	.align		4
.L_167:
        /*03ac*/ 	.word	index@(_ZN5flash44flash_bwd_dq_dk_dv_loop_seqk_parallel_kernelI23Flash_bwd_kernel_traitsILi256ELi64ELi64ELi8ELi4ELi2ELi2ELb0ELb0EN7cutlass10bfloat16_tE19Flash_kernel_traitsILi256ELi64ELi64ELi8ES3_EELb0ELb1ELb0ELb0ELb0ELb0ELb0EEEvNS_16Flash_bwd_paramsE)
        /*03b0*/ 	.word	0x00000018


	//----- nvinfo : EIATTR_MIN_STACK_SIZE
	.align		4
.L_168:
        /*03b4*/ 	.byte	0x04, 0x12
        /*03b6*/ 	.short	(.L_170 - .L_169)
	.align		4
.L_169:
        /*03b8*/ 	.word	index@(_ZN5flash44flash_bwd_dq_dk_dv_loop_seqk_parallel_kernelI23Flash_bwd_kernel_traitsILi256ELi64ELi64ELi8ELi4ELi2ELi2ELb0ELb0EN7cutlass10bfloat16_tE19Flash_kernel_traitsILi256ELi64ELi64ELi8ES3_EELb0ELb1ELb0ELb0ELb0ELb1ELb0EEEvNS_16Flash_bwd_paramsE)
        /*03bc*/ 	.word	0x00000000


	//----- nvinfo : EIATTR_MIN_STACK_SIZE
	.align		4
.L_170:
        /*03c0*/ 	.byte	0x04, 0x12
        /*03c2*/ 	.short	(.L_172 - .L_171)
	.align		4
.L_171:
        /*03c4*/ 	.word	index@(_ZN5flash44flash_bwd_dq_dk_dv_loop_seqk_parallel_kernelI23Flash_bwd_kernel_traitsILi256ELi64ELi64ELi8ELi4ELi2ELi2ELb0ELb0EN7cutlass10bfloat16_tE19Flash_kernel_traitsILi256ELi64ELi64ELi8ES3_EELb0ELb1ELb0ELb1ELb0ELb0ELb0EEEvNS_16Flash_bwd_paramsE)
        /*03c8*/ 	.word	0x00000030


	//----- nvinfo : EIATTR_MIN_STACK_SIZE
	.align		4
.L_172:
        /*03cc*/ 	.byte	0x04, 0x12
        /*03ce*/ 	.short	(.L_174 - .L_173)
	.align		4
.L_173:
        /*03d0*/ 	.word	index@(_ZN5flash27flash_bwd_convert_dq_kernelI23Flash_bwd_kernel_traitsILi256ELi64ELi64ELi8ELi4ELi2ELi2ELb0ELb1EN7cutlass10bfloat16_tE19Flash_kernel_traitsILi256ELi64ELi64ELi8ES3_EEEEvNS_16Flash_bwd_paramsEi)
        /*03d4*/ 	.word	0x00000000


	//----- nvinfo : EIATTR_MIN_STACK_SIZE
	.align		4
.L_174:
        /*03d8*/ 	.byte	0x04, 0x12
        /*03da*/ 	.short	(.L_176 - .L_175)
	.align		4
.L_175:
        /*03dc*/ 	.word	index@(_ZN5flash44flash_bwd_dq_dk_dv_loop_seqk_parallel_kernelI23Flash_bwd_kernel_traitsILi256ELi64ELi64ELi8ELi4ELi2ELi2ELb0ELb1EN7cutlass10bfloat16_tE19Flash_kernel_traitsILi256ELi64ELi64ELi8ES3_EELb1ELb1ELb0ELb0ELb0ELb0ELb0EEEvNS_16Flash_bwd_paramsE)
        /*03e0*/ 	.word	0x00000000


	//----- nvinfo : EIATTR_MIN_STACK_SIZE
	.align		4
.L_176:
        /*03e4*/ 	.byte	0x04, 0x12
        /*03e6*/ 	.short	(.L_178 - .L_177)
	.align		4
.L_177:
        /*03e8*/ 	.word	index@(_ZN5flash44flash_bwd_dq_dk_dv_loop_seqk_parallel_kernelI23Flash_bwd_kernel_traitsILi256ELi64ELi64ELi8ELi4ELi2ELi2ELb0ELb1EN7cutlass10bfloat16_tE19Flash_kernel_traitsILi256ELi64ELi64ELi8ES3_EELb0ELb1ELb0ELb0ELb0ELb0ELb1EEEvNS_16Flash_bwd_paramsE)
        /*03ec*/ 	.word	0x00000000


	//----- nvinfo : EIATTR_MIN_STACK_SIZE
	.align		4
.L_178:
        /*03f0*/ 	.byte	0x04, 0x12
        /*03f2*/ 	.short	(.L_180 - .L_179)
	.align		4
.L_179:
        /*03f4*/ 	.word	index@(_ZN5flash44flash_bwd_dq_dk_dv_loop_seqk_parallel_kernelI23Flash_bwd_kernel_traitsILi256ELi64ELi64ELi8ELi4ELi2ELi2ELb0ELb1EN7cutlass10bfloat16_tE19Flash_kernel_traitsILi256ELi64ELi64ELi8ES3_EELb1ELb1ELb0ELb0ELb0ELb1ELb0EEEvNS_16Flash_bwd_paramsE)
        /*03f8*/ 	.word	0x00000000


	//----- nvinfo : EIATTR_MIN_STACK_SIZE
	.align		4
.L_180:
        /*03fc*/ 	.byte	0x04, 0x12
        /*03fe*/ 	.short	(.L_182 - .L_181)
	.align		4
.L_181:
        /*0400*/ 	.word	index@(_ZN5flash44flash_bwd_dq_dk_dv_loop_seqk_parallel_kernelI23Flash_bwd_kernel_traitsILi256ELi64ELi64ELi8ELi4ELi2ELi2ELb0ELb1EN7cutlass10bfloat16_tE19Flash_kernel_traitsILi256ELi64ELi64ELi8ES3_EELb0ELb1ELb0ELb0ELb0ELb1ELb1EEEvNS_16Flash_bwd_paramsE)
        /*0404*/ 	.word	0x00000000


	//----- nvinfo : EIATTR_MIN_STACK_SIZE
	.align		4
.L_182:
        /*0408*/ 	.byte	0x04, 0x12
        /*040a*/ 	.short	(.L_184 - .L_183)
	.align		4
.L_183:
        /*040c*/ 	.word	index@(_ZN5flash44flash_bwd_dq_dk_dv_loop_seqk_parallel_kernelI23Flash_bwd_kernel_traitsILi256ELi64ELi64ELi8ELi4ELi2ELi2ELb0ELb1EN7cutlass10bfloat16_tE19Flash_kernel_traitsILi256ELi64ELi64ELi8ES3_EELb1ELb1ELb0ELb1ELb0ELb0ELb0EEEvNS_16Flash_bwd_paramsE)
        /*0410*/ 	.word	0x00000028


	//----- nvinfo : EIATTR_MIN_STACK_SIZE
	.align		4
.L_184:
        /*0414*/ 	.byte	0x04, 0x12
        /*0416*/ 	.short	(.L_186 - .L_185)
	.align		4
.L_185:
        /*0418*/ 	.word	index@(_ZN5flash44flash_bwd_dq_dk_dv_loop_seqk_parallel_kernelI23Flash_bwd_kernel_traitsILi256ELi64ELi64ELi8ELi4ELi2ELi2ELb0ELb1EN7cutlass10bfloat16_tE19Flash_kernel_traitsILi256ELi64ELi64ELi8ES3_EELb0ELb1ELb0ELb1ELb0ELb0ELb1EEEvNS_16Flash_bwd_paramsE)
        /*041c*/ 	.word	0x00000008


	//----- nvinfo : EIATTR_MIN_STACK_SIZE
	.align		4
.L_186:
        /*0420*/ 	.byte	0x04, 0x12
        /*0422*/ 	.short	(.L_188 - .L_187)
	.align		4
.L_187:
        /*0424*/ 	.word	index@(_ZN5flash25flash_bwd_dot_do_o_kernelILb0E23Flash_bwd_kernel_traitsILi256ELi64ELi64ELi8ELi4ELi2ELi2ELb0ELb1EN7cutlass10bfloat16_tE19Flash_kernel_traitsILi256ELi64ELi64ELi8ES3_EEEEvNS_16Flash_bwd_paramsE)
        /*0428*/ 	.word	0x00000000


	//----- nvinfo : EIATTR_MIN_STACK_SIZE
	.align		4
.L_188:
        /*042c*/ 	.byte	0x04, 0x12
        /*042e*/ 	.short	(.L_190 - .L_189)
	.align		4
.L_189:
        /*0430*/ 	.word	index@(_ZN5flash25flash_bwd_dot_do_o_kernelILb1E23Flash_bwd_kernel_traitsILi256ELi64ELi64ELi8ELi4ELi2ELi2ELb0ELb1EN7cutlass10bfloat16_tE19Flash_kernel_traitsILi256ELi64ELi64ELi8ES3_EEEEvNS_16Flash_bwd_paramsE)
        /*0434*/ 	.word	0x00000000


	//----- nvinfo : EIATTR_MIN_STACK_SIZE
	.align		4
.L_190:
        /*0438*/ 	.byte	0x04, 0x12
        /*043a*/ 	.short	(.L_192 - .L_191)
	.align		4
.L_191:
        /*043c*/ 	.word	index@(_ZN5flash27flash_bwd_convert_dq_kernelI23Flash_bwd_kernel_traitsILi256ELi64ELi64ELi8ELi4ELi2ELi2ELb0ELb0EN7cutlass10bfloat16_tE19Flash_kernel_traitsILi256ELi64ELi64ELi8ES3_EEEEvNS_16Flash_bwd_paramsEi)
        /*0440*/ 	.word	0x00000000


	//----- nvinfo : EIATTR_MIN_STACK_SIZE
	.align		4
.L_192:
        /*0444*/ 	.byte	0x04, 0x12
        /*0446*/ 	.short	(.L_194 - .L_193)
	.align		4
.L_193:
        /*0448*/ 	.word	index@(_ZN5flash44flash_bwd_dq_dk_dv_loop_seqk_parallel_kernelI23Flash_bwd_kernel_traitsILi256ELi64ELi64ELi8ELi4ELi2ELi2ELb0ELb0EN7cutlass10bfloat16_tE19Flash_kernel_traitsILi256ELi64ELi64ELi8ES3_EELb1ELb1ELb0ELb0ELb0ELb0ELb0EEEvNS_16Flash_bwd_paramsE)
        /*044c*/ 	.word	0x00000018


	//----- nvinfo : EIATTR_MIN_STACK_SIZE
	.align		4
.L_194:
        /*0450*/ 	.byte	0x04, 0x12
        /*0452*/ 	.short	(.L_196 - .L_195)
	.align		4
.L_195:
        /*0454*/ 	.word	index@(_ZN5flash44flash_bwd_dq_dk_dv_loop_seqk_parallel_kernelI23Flash_bwd_kernel_traitsILi256ELi64ELi64ELi8ELi4ELi2ELi2ELb0ELb0EN7cutlass10bfloat16_tE19Flash_kernel_traitsILi256ELi64ELi64ELi8ES3_EELb0ELb1ELb0ELb0ELb0ELb0ELb1EEEvNS_16Flash_bwd_paramsE)
        /*0458*/ 	.word	0x00000010


	//----- nvinfo : EIATTR_MIN_STACK_SIZE
	.align		4
.L_196:
        /*045c*/ 	.byte	0x04, 0x12
        /*045e*/ 	.short	(.L_198 - .L_197)
	.align		4
.L_197:
        /*0460*/ 	.word	index@(_ZN5flash44flash_bwd_dq_dk_dv_loop_seqk_parallel_kernelI23Flash_bwd_kernel_traitsILi256ELi64ELi64ELi8ELi4ELi2ELi2ELb0ELb0EN7cutlass10bfloat16_tE19Flash_kernel_traitsILi256ELi64ELi64ELi8ES3_EELb1ELb1ELb0ELb0ELb0ELb1ELb0EEEvNS_16Flash_bwd_paramsE)
        /*0464*/ 	.word	0x00000020


	//----- nvinfo : EIATTR_MIN_STACK_SIZE
	.align		4
.L_198:
        /*0468*/ 	.byte	0x04, 0x12
        /*046a*/ 	.short	(.L_200 - .L_199)
	.align		4
.L_199:
        /*046c*/ 	.word	index@(_ZN5flash44flash_bwd_dq_dk_dv_loop_seqk_parallel_kernelI23Flash_bwd_kernel_traitsILi256ELi64ELi64ELi8ELi4ELi2ELi2ELb0ELb0EN7cutlass10bfloat16_tE19Flash_kernel_traitsILi256ELi64ELi64ELi8ES3_EELb0ELb1ELb0ELb0ELb0ELb1ELb1EEEvNS_16Flash_bwd_paramsE)
        /*0470*/ 	.word	0x00000008


	//----- nvinfo : EIATTR_MIN_STACK_SIZE
	.align		4
.L_200:
        /*0474*/ 	.byte	0x04, 0x12
        /*0476*/ 	.short	(.L_202 - .L_201)
	.align		4
.L_201:
        /*0478*/ 	.word	index@(_ZN5flash44flash_bwd_dq_dk_dv_loop_seqk_parallel_kernelI23Flash_bwd_kernel_traitsILi256ELi64ELi64ELi8ELi4ELi2ELi2ELb0ELb0EN7cutlass10bfloat16_tE19Flash_kernel_traitsILi256ELi64ELi64ELi8ES3_EELb1ELb1ELb0ELb1ELb0ELb0ELb0EEEvNS_16Flash_bwd_paramsE)
        /*047c*/ 	.word	0x00000038


	//----- nvinfo : EIATTR_MIN_STACK_SIZE
	.align		4
.L_202:
        /*0480*/ 	.byte	0x04, 0x12
        /*0482*/ 	.short	(.L_204 - .L_203)
	.align		4
.L_203:
        /*0484*/ 	.word	index@(_ZN5flash44flash_bwd_dq_dk_dv_loop_seqk_parallel_kernelI23Flash_bwd_kernel_traitsILi256ELi64ELi64ELi8ELi4ELi2ELi2ELb0ELb0EN7cutlass10bfloat16_tE19Flash_kernel_traitsILi256ELi64ELi64ELi8ES3_EELb0ELb1ELb0ELb1ELb0ELb0ELb1EEEvNS_16Flash_bwd_paramsE)
        /*0488*/ 	.word	0x00000030


	//----- nvinfo : EIATTR_MIN_STACK_SIZE
	.align		4
.L_204:
        /*048c*/ 	.byte	0x04, 0x12
        /*048e*/ 	.short	(.L_206 - .L_205)
	.align		4
.L_205:
        /*0490*/ 	.word	index@(_ZN5flash25flash_bwd_dot_do_o_kernelILb0E23Flash_bwd_kernel_traitsILi256ELi64ELi64ELi8ELi4ELi2ELi2ELb0ELb0EN7cutlass10bfloat16_tE19Flash_kernel_traitsILi256ELi64ELi64ELi8ES3_EEEEvNS_16Flash_bwd_paramsE)
        /*0494*/ 	.word	0x00000000


	//----- nvinfo : EIATTR_MIN_STACK_SIZE
	.align		4
.L_206:
        /*0498*/ 	.byte	0x04, 0x12
        /*049a*/ 	.short	(.L_208 - .L_207)
	.align		4
.L_207:
        /*049c*/ 	.word	index@(_ZN5flash25flash_bwd_dot_do_o_kernelILb1E23Flash_bwd_kernel_traitsILi256ELi64ELi64ELi8ELi4ELi2ELi2ELb0ELb0EN7cutlass10bfloat16_tE19Flash_kernel_traitsILi256ELi64ELi64ELi8ES3_EEEEvNS_16Flash_bwd_paramsE)
        /*04a0*/ 	.word	0x00000000
.L_208:


//--------------------- .nv.compat                --------------------------
	.section	.nv.compat,"",@"SHT_CUDA_COMPAT_INFO"
	.align	4
        /*0000*/ 	.byte	0x02, 0x09, 0x01, 0x00, 0x02, 0x02, 0x01, 0x00, 0x02, 0x05, 0x05, 0x00, 0x03, 0x07, 0x01, 0x01
        /*0010*/ 	.byte	0x02, 0x03, 0x00, 0x00, 0x02, 0x06, 0x01, 0x00, 0x04, 0x0b, 0x08, 0x00, 0x01, 0x00, 0x00, 0x00
        /*0020*/ 	.byte	0x00, 0x00, 0x00, 0x00


//--------------------- .nv.info._ZN5flash27flash_bwd_convert_dq_kernelI23Flash_bwd_kernel_traitsILi256ELi64ELi32ELi8ELi4ELi1ELi2ELb1ELb1EN7cutlass10bfloat16_tE19Flash_kernel_traitsILi256ELi64ELi32ELi8ES3_EEEEvNS_16Flash_bwd_paramsEi --------------------------
	.section	.nv.info._ZN5flash27flash_bwd_convert_dq_kernelI23Flash_bwd_kernel_traitsILi256ELi64ELi32ELi8ELi4ELi1ELi2ELb1ELb1EN7cutlass10bfloat16_tE19Flash_kernel_traitsILi256ELi64ELi32ELi8ES3_EEEEvNS_16Flash_bwd_paramsEi,"",@"SHT_CUDA_INFO"
	.sectionflags	@""
	.align	4


	//----- nvinfo : EIATTR_CUDA_API_VERSION
	.align		4
        /*0000*/ 	.byte	0x04, 0x37
        /*0002*/ 	.short	(.L_210 - .L_209)
.L_209:
        /*0004*/ 	.word	0x00000082


	//----- nvinfo : EIATTR_KPARAM_INFO
	.align		4
.L_210:
        /*0008*/ 	.byte	0x04, 0x17
        /*000a*/ 	.short	(.L_212 - .L_211)
.L_211:
        /*000c*/ 	.word	0x00000000
        /*0010*/ 	.short	0x0001
        /*0012*/ 	.short	0x0280
        /*0014*/ 	.byte	0x00, 0xf0, 0x11, 0x00


	//----- nvinfo : EIATTR_KPARAM_INFO
	.align		4
.L_212:
        /*0018*/ 	.byte	0x04, 0x17
        /*001a*/ 	.short	(.L_214 - .L_213)
.L_213:
        /*001c*/ 	.word	0x00000000
        /*0020*/ 	.short	0x0000
        /*0022*/ 	.short	0x0000
        /*0024*/ 	.byte	0x00, 0xf0, 0x01, 0x0a


	//----- nvinfo : EIATTR_SPARSE_MMA_MASK
	.align		4
.L_214:
        /*0028*/ 	.byte	0x03, 0x50
        /*002a*/ 	.short	0x0000


	//----- nvinfo : EIATTR_MAXREG_COUNT
	.align		4
        /*002c*/ 	.byte	0x03, 0x1b
        /*002e*/ 	.short	0x00ff


	//----- nvinfo : EIATTR_NUM_BARRIERS
	.align		4
        /*0030*/ 	.byte	0x02, 0x4c
        /*0032*/ 	.byte	0x01
	.zero		1


	//----- nvinfo : EIATTR_MERCURY_ISA_VERSION
	.align		4
        /*0034*/ 	.byte	0x03, 0x5f
        /*0036*/ 	.short	0x0101


	//----- nvinfo : EIATTR_VRC_CTA_INIT_COUNT
	.align		4
        /*0038*/ 	.byte	0x02, 0x4a
	.zero		1
	.zero		1


	//----- nvinfo : EIATTR_EXIT_INSTR_OFFSETS
	.align		4
        /*003c*/ 	.byte	0x04, 0x1c
        /*003e*/ 	.short	(.L_216 - .L_215)


	//   ....[0]....
.L_215:
        /*0040*/ 	.word	0x00000120


	//   ....[1]....
        /*0044*/ 	.word	0x00001c60


	//   ....[2]....
        /*0048*/ 	.word	0x00001db0


	//   ....[3]....
        /*004c*/ 	.word	0x00001dd0


	//----- nvinfo : EIATTR_CRS_STACK_SIZE
	.align		4
.L_216:
        /*0050*/ 	.byte	0x04, 0x1e
        /*0052*/ 	.short	(.L_218 - .L_217)
.L_217:
        /*0054*/ 	.word	0x00000000


	//----- nvinfo : EIATTR_CBANK_PARAM_SIZE
	.align		4
.L_218:
        /*0058*/ 	.byte	0x03, 0x19
        /*005a*/ 	.short	0x0284


	//----- nvinfo : EIATTR_PARAM_CBANK
	.align		4
        /*005c*/ 	.byte	0x04, 0x0a
        /*005e*/ 	.short	(.L_220 - .L_219)
	.align		4
.L_219:
        /*0060*/ 	.word	index@(.nv.constant0._ZN5flash27flash_bwd_convert_dq_kernelI23Flash_bwd_kernel_traitsILi256ELi64ELi32ELi8ELi4ELi1ELi2ELb1ELb1EN7cutlass10bfloat16_tE19Flash_kernel_traitsILi256ELi64ELi32ELi8ES3_EEEEvNS_16Flash_bwd_paramsEi)
        /*0064*/ 	.short	0x0380
        /*0066*/ 	.short	0x0284


	//----- nvinfo : EIATTR_SW_WAR
	.align		4
.L_220:
        /*0068*/ 	.byte	0x04, 0x36
        /*006a*/ 	.short	(.L_222 - .L_221)
.L_221:
        /*006c*/ 	.word	0x00000008
.L_222:


//--------------------- .nv.info._ZN5flash44flash_bwd_dq_dk_dv_loop_seqk_parallel_kernelI23Flash_bwd_kernel_traitsILi256ELi64ELi32ELi8ELi4ELi1ELi2ELb1ELb1EN7cutlass10bfloat16_tE19Flash_kernel_traitsILi256ELi64ELi32ELi8ES3_EELb0ELb1ELb0ELb0ELb0ELb0ELb0EEEvNS_16Flash_bwd_paramsE --------------------------
	.section	.nv.info._ZN5flash44flash_bwd_dq_dk_dv_loop_seqk_parallel_kernelI23Flash_bwd_kernel_traitsILi256ELi64ELi32ELi8ELi4ELi1ELi2ELb1ELb1EN7cutlass10bfloat16_tE19Flash_kernel_traitsILi256ELi64ELi32ELi8ES3_EELb0ELb1ELb0ELb0ELb0ELb0ELb0EEEvNS_16Flash_bwd_paramsE,"",@"SHT_CUDA_INFO"
	.sectionflags	@""
	.align	4


	//----- nvinfo : EIATTR_CUDA_API_VERSION
	.align		4
        /*0000*/ 	.byte	0x04, 0x37
        /*0002*/ 	.short	(.L_224 - .L_223)
.L_223:
        /*0004*/ 	.word	0x00000082


	//----- nvinfo : EIATTR_KPARAM_INFO
	.align		4
.L_224:
        /*0008*/ 	.byte	0x04, 0x17
        /*000a*/ 	.short	(.L_226 - .L_225)
.L_225:
        /*000c*/ 	.word	0x00000000
        /*0010*/ 	.short	0x0000
        /*0012*/ 	.short	0x0000
        /*0014*/ 	.byte	0x00, 0xf0, 0x01, 0x0a


	//----- nvinfo : EIATTR_SPARSE_MMA_MASK
	.align		4
.L_226:
        /*0018*/ 	.byte	0x03, 0x50
        /*001a*/ 	.short	0x0000


	//----- nvinfo : EIATTR_MAXREG_COUNT
	.align		4
        /*001c*/ 	.byte	0x03, 0x1b
        /*001e*/ 	.short	0x00ff


	//----- nvinfo : EIATTR_NUM_BARRIERS
	.align		4
        /*0020*/ 	.byte	0x02, 0x4c
        /*0022*/ 	.byte	0x01
	.zero		1


	//----- nvinfo : EIATTR_MERCURY_ISA_VERSION
	.align		4
        /*0024*/ 	.byte	0x03, 0x5f
        /*0026*/ 	.short	0x0101


	//----- nvinfo : EIATTR_VRC_CTA_INIT_COUNT
	.align		4
        /*0028*/ 	.byte	0x02, 0x4a
	.zero		1
	.zero		1


	//----- nvinfo : EIATTR_EXIT_INSTR_OFFSETS
	.align		4
        /*002c*/ 	.byte	0x04, 0x1c
        /*002e*/ 	.short	(.L_228 - .L_227)


	//   ....[0]....
.L_227:
        /*0030*/ 	.word	0x00000080


	//   ....[1]....
        /*0034*/ 	.word	0x00006c90


	//----- nvinfo : EIATTR_CRS_STACK_SIZE
	.align		4
.L_228:
        /*0038*/ 	.byte	0x04, 0x1e
        /*003a*/ 	.short	(.L_230 - .L_229)
.L_229:
        /*003c*/ 	.word	0x00000000


	//----- nvinfo : EIATTR_CBANK_PARAM_SIZE
	.align		4
.L_230:
        /*0040*/ 	.byte	0x03, 0x19
        /*0042*/ 	.short	0x0280


	//----- nvinfo : EIATTR_PARAM_CBANK
	.align		4
        /*0044*/ 	.byte	0x04, 0x0a
        /*0046*/ 	.short	(.L_232 - .L_231)
	.align		4
.L_231:
        /*0048*/ 	.word	index@(.nv.constant0._ZN5flash44flash_bwd_dq_dk_dv_loop_seqk_parallel_kernelI23Flash_bwd_kernel_traitsILi256ELi64ELi32ELi8ELi4ELi1ELi2ELb1ELb1EN7cutlass10bfloat16_tE19Flash_kernel_traitsILi256ELi64ELi32ELi8ES3_EELb0ELb1ELb0ELb0ELb0ELb0ELb0EEEvNS_16Flash_bwd_paramsE)
        /*004c*/ 	.short	0x0380
        /*004e*/ 	.short	0x0280


	//----- nvinfo : EIATTR_SW_WAR
	.align		4
.L_232:
        /*0050*/ 	.byte	0x04, 0x36
        /*0052*/ 	.short	(.L_234 - .L_233)
.L_233:
        /*0054*/ 	.word	0x00000008
.L_234:


//--------------------- .nv.info._ZN5flash44flash_bwd_dq_dk_dv_loop_seqk_parallel_kernelI23Flash_bwd_kernel_traitsILi256ELi64ELi32ELi8ELi4ELi1ELi2ELb1ELb1EN7cutlass10bfloat16_tE19Flash_kernel_traitsILi256ELi64ELi32ELi8ES3_EELb0ELb1ELb0ELb0ELb0ELb0ELb1EEEvNS_16Flash_bwd_paramsE --------------------------
	.section	.nv.info._ZN5flash44flash_bwd_dq_dk_dv_loop_seqk_parallel_kernelI23Flash_bwd_kernel_traitsILi256ELi64ELi32ELi8ELi4ELi1ELi2ELb1ELb1EN7cutlass10bfloat16_tE19Flash_kernel_traitsILi256ELi64ELi32ELi8ES3_EELb0ELb1ELb0ELb0ELb0ELb0ELb1EEEvNS_16Flash_bwd_paramsE,"",@"SHT_CUDA_INFO"
	.sectionflags	@""
	.align	4


	//----- nvinfo : EIATTR_CUDA_API_VERSION
	.align		4
        /*0000*/ 	.byte	0x04, 0x37
        /*0002*/ 	.short	(.L_236 - .L_235)
.L_235:
        /*0004*/ 	.word	0x00000082


	//----- nvinfo : EIATTR_KPARAM_INFO
	.align		4
.L_236:
        /*0008*/ 	.byte	0x04, 0x17
        /*000a*/ 	.short	(.L_238 - .L_237)
.L_237:
        /*000c*/ 	.word	0x00000000
        /*0010*/ 	.short	0x0000
        /*0012*/ 	.short	0x0000
        /*0014*/ 	.byte	0x00, 0xf0, 0x01, 0x0a


	//----- nvinfo : EIATTR_SPARSE_MMA_MASK
	.align		4
.L_238:
        /*0018*/ 	.byte	0x03, 0x50
        /*001a*/ 	.short	0x0000


	//----- nvinfo : EIATTR_MAXREG_COUNT
	.align		4
        /*001c*/ 	.byte	0x03, 0x1b
        /*001e*/ 	.short	0x00ff


	//----- nvinfo : EIATTR_NUM_BARRIERS
	.align		4
        /*0020*/ 	.byte	0x02, 0x4c
        /*0022*/ 	.byte	0x01
	.zero		1


	//----- nvinfo : EIATTR_ANNOTATIONS
	.align		4
        /*0024*/ 	.byte	0x04, 0x55
        /*0026*/ 	.short	(.L_240 - .L_239)


	//   ....[0]....
.L_239:
        /*0028*/ 	.word	0x00000001
        /*002c*/ 	.byte	0x50, 0x4d, 0x00, 0x00, 0x01, 0x00, 0x00, 0x00, 0x10, 0x5b, 0x00, 0x00


	//----- nvinfo : EIATTR_MERCURY_ISA_VERSION
	.align		4
.L_240:
        /*0038*/ 	.byte	0x03, 0x5f
        /*003a*/ 	.short	0x0101


	//----- nvinfo : EIATTR_VRC_CTA_INIT_COUNT
	.align		4
        /*003c*/ 	.byte	0x02, 0x4a
	.zero		1
	.zero		1


	//----- nvinfo : EIATTR_EXIT_INSTR_OFFSETS
	.align		4
        /*0040*/ 	.byte	0x04, 0x1c
        /*0042*/ 	.short	(.L_242 - .L_241)


	//   ....[0]....
.L_241:
        /*0044*/ 	.word	0x00000090


	//   ....[1]....
        /*0048*/ 	.word	0x00007020


	//----- nvinfo : EIATTR_CRS_STACK_SIZE
	.align		4
.L_242:
        /*004c*/ 	.byte	0x04, 0x1e
        /*004e*/ 	.short	(.L_244 - .L_243)
.L_243:
        /*0050*/ 	.word	0x00000000


	//----- nvinfo : EIATTR_CBANK_PARAM_SIZE
	.align		4
.L_244:
        /*0054*/ 	.byte	0x03, 0x19
        /*0056*/ 	.short	0x0280


	//----- nvinfo : EIATTR_PARAM_CBANK
	.align		4
        /*0058*/ 	.byte	0x04, 0x0a
        /*005a*/ 	.short	(.L_246 - .L_245)
	.align		4
.L_245:
        /*005c*/ 	.word	index@(.nv.constant0._ZN5flash44flash_bwd_dq_dk_dv_loop_seqk_parallel_kernelI23Flash_bwd_kernel_traitsILi256ELi64ELi32ELi8ELi4ELi1ELi2ELb1ELb1EN7cutlass10bfloat16_tE19Flash_kernel_traitsILi256ELi64ELi32ELi8ES3_EELb0ELb1ELb0ELb0ELb0ELb0ELb1EEEvNS_16Flash_bwd_paramsE)
        /*0060*/ 	.short	0x0380
        /*0062*/ 	.short	0x0280


	//----- nvinfo : EIATTR_SW_WAR
	.align		4
.L_246:
        /*0064*/ 	.byte	0x04, 0x36
        /*0066*/ 	.short	(.L_248 - .L_247)
.L_247:
        /*0068*/ 	.word	0x00000008
.L_248:


//--------------------- .nv.info._ZN5flash44flash_bwd_dq_dk_dv_loop_seqk_parallel_kernelI23Flash_bwd_kernel_traitsILi256ELi64ELi32ELi8ELi4ELi1ELi2ELb1ELb1EN7cutlass10bfloat16_tE19Flash_kernel_traitsILi256ELi64ELi32ELi8ES3_EELb0ELb1ELb0ELb0ELb0ELb1ELb0EEEvNS_16Flash_bwd_paramsE --------------------------
	.section	.nv.info._ZN5flash44flash_bwd_dq_dk_dv_loop_seqk_parallel_kernelI23Flash_bwd_kernel_traitsILi256ELi64ELi32ELi8ELi4ELi1ELi2ELb1ELb1EN7cutlass10bfloat16_tE19Flash_kernel_traitsILi256ELi64ELi32ELi8ES3_EELb0ELb1ELb0ELb0ELb0ELb1ELb0EEEvNS_16Flash_bwd_paramsE,"",@"SHT_CUDA_INFO"
	.sectionflags	@""
	.align	4


	//----- nvinfo : EIATTR_CUDA_API_VERSION
	.align		4
        /*0000*/ 	.byte	0x04, 0x37
        /*0002*/ 	.short	(.L_250 - .L_249)
.L_249:
        /*0004*/ 	.word	0x00000082


	//----- nvinfo : EIATTR_KPARAM_INFO
	.align		4
.L_250:
        /*0008*/ 	.byte	0x04, 0x17
        /*000a*/ 	.short	(.L_252 - .L_251)
.L_251:
        /*000c*/ 	.word	0x00000000
        /*0010*/ 	.short	0x0000
        /*0012*/ 	.short	0x0000
        /*0014*/ 	.byte	0x00, 0xf0, 0x01, 0x0a


	//----- nvinfo : EIATTR_SPARSE_MMA_MASK
	.align		4
.L_252:
        /*0018*/ 	.byte	0x03, 0x50
        /*001a*/ 	.short	0x0000


	//----- nvinfo : EIATTR_MAXREG_COUNT
	.align		4
        /*001c*/ 	.byte	0x03, 0x1b
        /*001e*/ 	.short	0x00ff


	//----- nvinfo : EIATTR_NUM_BARRIERS
	.align		4
        /*0020*/ 	.byte	0x02, 0x4c
        /*0022*/ 	.byte	0x01
	.zero		1


	//----- nvinfo : EIATTR_MERCURY_ISA_VERSION
	.align		4
        /*0024*/ 	.byte	0x03, 0x5f
        /*0026*/ 	.short	0x0101


	//----- nvinfo : EIATTR_VRC_CTA_INIT_COUNT
	.align		4
        /*0028*/ 	.byte	0x02, 0x4a
	.zero		1
	.zero		1


	//----- nvinfo : EIATTR_EXIT_INSTR_OFFSETS
	.align		4
        /*002c*/ 	.byte	0x04, 0x1c
        /*002e*/ 	.short	(.L_254 - .L_253)


	//   ....[0]....
.L_253:
        /*0030*/ 	.word	0x00000080


	//   ....[1]....
        /*0034*/ 	.word	0x00005bc0


	//----- nvinfo : EIATTR_CRS_STACK_SIZE
	.align		4
.L_254:
        /*0038*/ 	.byte	0x04, 0x1e
        /*003a*/ 	.short	(.L_256 - .L_255)
.L_255:
        /*003c*/ 	.word	0x00000000


	//----- nvinfo : EIATTR_CBANK_PARAM_SIZE
	.align		4
.L_256:
        /*0040*/ 	.byte	0x03, 0x19
        /*0042*/ 	.short	0x0280


	//----- nvinfo : EIATTR_PARAM_CBANK
	.align		4
        /*0044*/ 	.byte	0x04, 0x0a
        /*0046*/ 	.short	(.L_258 - .L_257)
	.align		4
.L_257:
        /*0048*/ 	.word	index@(.nv.constant0._ZN5flash44flash_bwd_dq_dk_dv_loop_seqk_parallel_kernelI23Flash_bwd_kernel_traitsILi256ELi64ELi32ELi8ELi4ELi1ELi2ELb1ELb1EN7cutlass10bfloat16_tE19Flash_kernel_traitsILi256ELi64ELi32ELi8ES3_EELb0ELb1ELb0ELb0ELb0ELb1ELb0EEEvNS_16Flash_bwd_paramsE)
        /*004c*/ 	.short	0x0380
        /*004e*/ 	.short	0x0280


	//----- nvinfo : EIATTR_SW_WAR
	.align		4
.L_258:
        /*0050*/ 	.byte	0x04, 0x36
        /*0052*/ 	.short	(.L_260 - .L_259)
.L_259:
        /*0054*/ 	.word	0x00000008
.L_260:


//--------------------- .nv.info._ZN5flash44flash_bwd_dq_dk_dv_loop_seqk_parallel_kernelI23Flash_bwd_kernel_traitsILi256ELi64ELi32ELi8ELi4ELi1ELi2ELb1ELb1EN7cutlass10bfloat16_tE19Flash_kernel_traitsILi256ELi64ELi32ELi8ES3_EELb0ELb1ELb0ELb0ELb0ELb1ELb1EEEvNS_16Flash_bwd_paramsE --------------------------
	.section	.nv.info._ZN5flash44flash_bwd_dq_dk_dv_loop_seqk_parallel_kernelI23Flash_bwd_kernel_traitsILi256ELi64ELi32ELi8ELi4ELi1ELi2ELb1ELb1EN7cutlass10bfloat16_tE19Flash_kernel_traitsILi256ELi64ELi32ELi8ES3_EELb0ELb1ELb0ELb0ELb0ELb1ELb1EEEvNS_16Flash_bwd_paramsE,"",@"SHT_CUDA_INFO"
	.sectionflags	@""
	.align	4


	//----- nvinfo : EIATTR_CUDA_API_VERSION
	.align		4
        /*0000*/ 	.byte	0x04, 0x37
        /*0002*/ 	.short	(.L_262 - .L_261)
.L_261:
        /*0004*/ 	.word	0x00000082


	//----- nvinfo : EIATTR_KPARAM_INFO
	.align		4
.L_262:
        /*0008*/ 	.byte	0x04, 0x17
        /*000a*/ 	.short	(.L_264 - .L_263)
.L_263:
        /*000c*/ 	.word	0x00000000
        /*0010*/ 	.short	0x0000
        /*0012*/ 	.short	0x0000
        /*0014*/ 	.byte	0x00, 0xf0, 0x01, 0x0a


	//----- nvinfo : EIATTR_SPARSE_MMA_MASK
	.align		4
.L_264:
        /*0018*/ 	.byte	0x03, 0x50
        /*001a*/ 	.short	0x0000


	//----- nvinfo : EIATTR_MAXREG_COUNT
	.align		4
        /*001c*/ 	.byte	0x03, 0x1b
        /*001e*/ 	.short	0x00ff


	//----- nvinfo : EIATTR_NUM_BARRIERS
	.align		4
        /*0020*/ 	.byte	0x02, 0x4c
        /*0022*/ 	.byte	0x01
	.zero		1


	//----- nvinfo : EIATTR_MERCURY_ISA_VERSION
	.align		4
        /*0024*/ 	.byte	0x03, 0x5f
        /*0026*/ 	.short	0x0101


	//----- nvinfo : EIATTR_VRC_CTA_INIT_COUNT
	.align		4
        /*0028*/ 	.byte	0x02, 0x4a
	.zero		1
	.zero		1


	//----- nvinfo : EIATTR_EXIT_INSTR_OFFSETS
	.align		4
        /*002c*/ 	.byte	0x04, 0x1c
        /*002e*/ 	.short	(.L_266 - .L_265)


	//   ....[0]....
.L_265:
        /*0030*/ 	.word	0x00000080


	//   ....[1]....
        /*0034*/ 	.word	0x00006040


	//----- nvinfo : EIATTR_CRS_STACK_SIZE
	.align		4
.L_266:
        /*0038*/ 	.byte	0x04, 0x1e
        /*003a*/ 	.short	(.L_268 - .L_267)
.L_267:
        /*003c*/ 	.word	0x00000000


	//----- nvinfo : EIATTR_CBANK_PARAM_SIZE
	.align		4
.L_268:
        /*0040*/ 	.byte	0x03, 0x19
        /*0042*/ 	.short	0x0280


	//----- nvinfo : EIATTR_PARAM_CBANK
	.align		4
        /*0044*/ 	.byte	0x04, 0x0a
        /*0046*/ 	.short	(.L_270 - .L_269)
	.align		4
.L_269:
        /*0048*/ 	.word	index@(.nv.constant0._ZN5flash44flash_bwd_dq_dk_dv_loop_seqk_parallel_kernelI23Flash_bwd_kernel_traitsILi256ELi64ELi32ELi8ELi4ELi1ELi2ELb1ELb1EN7cutlass10bfloat16_tE19Flash_kernel_traitsILi256ELi64ELi32ELi8ES3_EELb0ELb1ELb0ELb0ELb0ELb1ELb1EEEvNS_16Flash_bwd_paramsE)
        /*004c*/ 	.short	0x0380
        /*004e*/ 	.short	0x0280


	//----- nvinfo : EIATTR_SW_WAR
	.align		4
.L_270:
        /*0050*/ 	.byte	0x04, 0x36
        /*0052*/ 	.short	(.L_272 - .L_271)
.L_271:
        /*0054*/ 	.word	0x00000008
.L_272:


//--------------------- .nv.info._ZN5flash44flash_bwd_dq_dk_dv_loop_seqk_parallel_kernelI23Flash_bwd_kernel_traitsILi256ELi64ELi32ELi8ELi4ELi1ELi2ELb1ELb1EN7cutlass10bfloat16_tE19Flash_kernel_traitsILi256ELi64ELi32ELi8ES3_EELb0ELb1ELb0ELb1ELb0ELb0ELb0EEEvNS_16Flash_bwd_paramsE --------------------------
	.section	.nv.info._ZN5flash44flash_bwd_dq_dk_dv_loop_seqk_parallel_kernelI23Flash_bwd_kernel_traitsILi256ELi64ELi32ELi8ELi4ELi1ELi2ELb1ELb1EN7cutlass10bfloat16_tE19Flash_kernel_traitsILi256ELi64ELi32ELi8ES3_EELb0ELb1ELb0ELb1ELb0ELb0ELb0EEEvNS_16Flash_bwd_paramsE,"",@"SHT_CUDA_INFO"
	.sectionflags	@""
	.align	4


	//----- nvinfo : EIATTR_CUDA_API_VERSION
	.align		4
        /*0000*/ 	.byte	0x04, 0x37
        /*0002*/ 	.short	(.L_274 - .L_273)
.L_273:
        /*0004*/ 	.word	0x00000082


	//----- nvinfo : EIATTR_KPARAM_INFO
	.align		4
.L_274:
        /*0008*/ 	.byte	0x04, 0x17
        /*000a*/ 	.short	(.L_276 - .L_275)
.L_275:
        /*000c*/ 	.word	0x00000000
        /*0010*/ 	.short	0x0000
        /*0012*/ 	.short	0x0000
        /*0014*/ 	.byte	0x00, 0xf0, 0x01, 0x0a


	//----- nvinfo : EIATTR_SPARSE_MMA_MASK
	.align		4
.L_276:
        /*0018*/ 	.byte	0x03, 0x50
        /*001a*/ 	.short	0x0000


	//----- nvinfo : EIATTR_MAXREG_COUNT
	.align		4
        /*001c*/ 	.byte	0x03, 0x1b
        /*001e*/ 	.short	0x00ff


	//----- nvinfo : EIATTR_NUM_BARRIERS
	.align		4
        /*0020*/ 	.byte	0x02, 0x4c
        /*0022*/ 	.byte	0x01
	.zero		1


	//----- nvinfo : EIATTR_ANNOTATIONS
	.align		4
        /*0024*/ 	.byte	0x04, 0x55
        /*0026*/ 	.short	(.L_278 - .L_277)


	//   ....[0]....
.L_277:
        /*0028*/ 	.word	0x00000001
        /*002c*/ 	.byte	0x40, 0x4c, 0x00, 0x00, 0x01, 0x00, 0x00, 0x00, 0x00, 0x5a, 0x00, 0x00


	//----- nvinfo : EIATTR_MERCURY_ISA_VERSION
	.align		4
.L_278:
        /*0038*/ 	.byte	0x03, 0x5f
        /*003a*/ 	.short	0x0101


	//----- nvinfo : EIATTR_VRC_CTA_INIT_COUNT
	.align		4
        /*003c*/ 	.byte	0x02, 0x4a
	.zero		1
	.zero		1


	//----- nvinfo : EIATTR_EXIT_INSTR_OFFSETS
	.align		4
        /*0040*/ 	.byte	0x04, 0x1c
        /*0042*/ 	.short	(.L_280 - .L_279)


	//   ....[0]....
.L_279:
        /*0044*/ 	.word	0x00000090


	//   ....[1]....
        /*0048*/ 	.word	0x00006f10


	//----- nvinfo : EIATTR_CRS_STACK_SIZE
	.align		4
.L_280:
        /*004c*/ 	.byte	0x04, 0x1e
        /*004e*/ 	.short	(.L_282 - .L_281)
.L_281:
        /*0050*/ 	.word	0x00000000


	//----- nvinfo : EIATTR_CBANK_PARAM_SIZE
	.align		4
.L_282:
        /*0054*/ 	.byte	0x03, 0x19
        /*0056*/ 	.short	0x0280


	//----- nvinfo : EIATTR_PARAM_CBANK
	.align		4
        /*0058*/ 	.byte	0x04, 0x0a
        /*005a*/ 	.short	(.L_284 - .L_283)
	.align		4
.L_283:
        /*005c*/ 	.word	index@(.nv.constant0._ZN5flash44flash_bwd_dq_dk_dv_loop_seqk_parallel_kernelI23Flash_bwd_kernel_traitsILi256ELi64ELi32ELi8ELi4ELi1ELi2ELb1ELb1EN7cutlass10bfloat16_tE19Flash_kernel_traitsILi256ELi64ELi32ELi8ES3_EELb0ELb1ELb0ELb1ELb0ELb0ELb0EEEvNS_16Flash_bwd_paramsE)
        /*0060*/ 	.short	0x0380
        /*0062*/ 	.short	0x0280


	//----- nvinfo : EIATTR_SW_WAR
	.align		4
.L_284:
        /*0064*/ 	.byte	0x04, 0x36
        /*0066*/ 	.short	(.L_286 - .L_285)
.L_285:
        /*0068*/ 	.word	0x00000008
.L_286:


//--------------------- .nv.info._ZN5flash44flash_bwd_dq_dk_dv_loop_seqk_parallel_kernelI23Flash_bwd_kernel_traitsILi256ELi64ELi32ELi8ELi4ELi1ELi2ELb1ELb1EN7cutlass10bfloat16_tE19Flash_kernel_traitsILi256ELi64ELi32ELi8ES3_EELb0ELb1ELb0ELb1ELb0ELb0ELb1EEEvNS_16Flash_bwd_paramsE --------------------------
	.section	.nv.info._ZN5flash44flash_bwd_dq_dk_dv_loop_seqk_parallel_kernelI23Flash_bwd_kernel_traitsILi256ELi64ELi32ELi8ELi4ELi1ELi2ELb1ELb1EN7cutlass10bfloat16_tE19Flash_kernel_traitsILi256ELi64ELi32ELi8ES3_EELb0ELb1ELb0ELb1ELb0ELb0ELb1EEEvNS_16Flash_bwd_paramsE,"",@"SHT_CUDA_INFO"
	.sectionflags	@""
	.align	4


	//----- nvinfo : EIATTR_CUDA_API_VERSION
	.align		4
        /*0000*/ 	.byte	0x04, 0x37
        /*0002*/ 	.short	(.L_288 - .L_287)
.L_287:
        /*0004*/ 	.word	0x00000082


	//----- nvinfo : EIATTR_KPARAM_INFO
	.align		4
.L_288:
        /*0008*/ 	.byte	0x04, 0x17
        /*000a*/ 	.short	(.L_290 - .L_289)
.L_289:
        /*000c*/ 	.word	0x00000000
        /*0010*/ 	.short	0x0000
        /*0012*/ 	.short	0x0000
        /*0014*/ 	.byte	0x00, 0xf0, 0x01, 0x0a


	//----- nvinfo : EIATTR_SPARSE_MMA_MASK
	.align		4
.L_290:
        /*0018*/ 	.byte	0x03, 0x50
        /*001a*/ 	.short	0x0000


	//----- nvinfo : EIATTR_MAXREG_COUNT
	.align		4
        /*001c*/ 	.byte	0x03, 0x1b
        /*001e*/ 	.short	0x00ff


	//----- nvinfo : EIATTR_NUM_BARRIERS
	.align		4
        /*0020*/ 	.byte	0x02, 0x4c
        /*0022*/ 	.byte	0x01
	.zero		1


	//----- nvinfo : EIATTR_ANNOTATIONS
	.align		4
        /*0024*/ 	.byte	0x04, 0x55
        /*0026*/ 	.short	(.L_292 - .L_291)


	//   ....[0]....
.L_291:
        /*0028*/ 	.word	0x00000001
        /*002c*/ 	.byte	0xe0, 0x4e, 0x00, 0x00, 0x01, 0x00, 0x00, 0x00, 0xa0, 0x5c, 0x00, 0x00


	//----- nvinfo : EIATTR_MERCURY_ISA_VERSION
	.align		4
.L_292:
        /*0038*/ 	.byte	0x03, 0x5f
        /*003a*/ 	.short	0x0101


	//----- nvinfo : EIATTR_VRC_CTA_INIT_COUNT
	.align		4
        /*003c*/ 	.byte	0x02, 0x4a
	.zero		1
	.zero		1


	//----- nvinfo : EIATTR_EXIT_INSTR_OFFSETS
	.align		4
        /*0040*/ 	.byte	0x04, 0x1c
        /*0042*/ 	.short	(.L_294 - .L_293)


	//   ....[0]....
.L_293:
        /*0044*/ 	.word	0x00000090


	//   ....[1]....
        /*0048*/ 	.word	0x000071b0


	//----- nvinfo : EIATTR_CRS_STACK_SIZE
	.align		4
.L_294:
        /*004c*/ 	.byte	0x04, 0x1e
        /*004e*/ 	.short	(.L_296 - .L_295)
.L_295:
        /*0050*/ 	.word	0x00000000


	//----- nvinfo : EIATTR_CBANK_PARAM_SIZE
	.align		4
.L_296:
        /*0054*/ 	.byte	0x03, 0x19
        /*0056*/ 	.short	0x0280


	//----- nvinfo : EIATTR_PARAM_CBANK
	.align		4
        /*0058*/ 	.byte	0x04, 0x0a
        /*005a*/ 	.short	(.L_298 - .L_297)
	.align		4
.L_297:
        /*005c*/ 	.word	index@(.nv.constant0._ZN5flash44flash_bwd_dq_dk_dv_loop_seqk_parallel_kernelI23Flash_bwd_kernel_traitsILi256ELi64ELi32ELi8ELi4ELi1ELi2ELb1ELb1EN7cutlass10bfloat16_tE19Flash_kernel_traitsILi256ELi64ELi32ELi8ES3_EELb0ELb1ELb0ELb1ELb0ELb0ELb1EEEvNS_16Flash_bwd_paramsE)
        /*0060*/ 	.short	0x0380
        /*0062*/ 	.short	0x0280


	//----- nvinfo : EIATTR_SW_WAR
	.align		4
.L_298:
        /*0064*/ 	.byte	0x04, 0x36
        /*0066*/ 	.short	(.L_300 - .L_299)
.L_299:
        /*0068*/ 	.word	0x00000008
.L_300:


//--------------------- .nv.info._ZN5flash25flash_bwd_dot_do_o_kernelILb0E23Flash_bwd_kernel_traitsILi256ELi64ELi32ELi8ELi4ELi1ELi2ELb1ELb1EN7cutlass10bfloat16_tE19Flash_kernel_traitsILi256ELi64ELi32ELi8ES3_EEEEvNS_16Flash_bwd_paramsE --------------------------
	.section	.nv.info._ZN5flash25flash_bwd_dot_do_o_kernelILb0E23Flash_bwd_kernel_traitsILi256ELi64ELi32ELi8ELi4ELi1ELi2ELb1ELb1EN7cutlass10bfloat16_tE19Flash_kernel_traitsILi256ELi64ELi32ELi8ES3_EEEEvNS_16Flash_bwd_paramsE,"",@"SHT_CUDA_INFO"
	.sectionflags	@""
	.align	4


	//----- nvinfo : EIATTR_CUDA_API_VERSION
	.align		4
        /*0000*/ 	.byte	0x04, 0x37
        /*0002*/ 	.short	(.L_302 - .L_301)
.L_301:
        /*0004*/ 	.word	0x00000082


	//----- nvinfo : EIATTR_KPARAM_INFO
	.align		4
.L_302:
        /*0008*/ 	.byte	0x04, 0x17
        /*000a*/ 	.short	(.L_304 - .L_303)
.L_303:
        /*000c*/ 	.word	0x00000000
        /*0010*/ 	.short	0x0000
        /*0012*/ 	.short	0x0000
        /*0014*/ 	.byte	0x00, 0xf0, 0x01, 0x0a


	//----- nvinfo : EIATTR_SPARSE_MMA_MASK
	.align		4
.L_304:
        /*0018*/ 	.byte	0x03, 0x50
        /*001a*/ 	.short	0x0000


	//----- nvinfo : EIATTR_MAXREG_COUNT
	.align		4
        /*001c*/ 	.byte	0x03, 0x1b
        /*001e*/ 	.short	0x00ff


	//----- nvinfo : EIATTR_MERCURY_ISA_VERSION
	.align		4
        /*0020*/ 	.byte	0x03, 0x5f
        /*0022*/ 	.short	0x0101


	//----- nvinfo : EIATTR_COOP_GROUP_MASK_REGIDS
	.align		4
        /*0024*/ 	.byte	0x04, 0x29
        /*0026*/ 	.short	(.L_306 - .L_305)


	//   ....[0]....
.L_305:
        /*0028*/ 	.word	0xffffffff


	//   ....[1]....
        /*002c*/ 	.word	0xffffffff


	//   ....[2]....
        /*0030*/ 	.word	0xffffffff


	//   ....[3]....
        /*0034*/ 	.word	0xffffffff


	//   ....[4]....
        /*0038*/ 	.word	0xffffffff


	//   ....[5]....
        /*003c*/ 	.word	0xffffffff


	//----- nvinfo : EIATTR_COOP_GROUP_INSTR_OFFSETS
	.align		4
.L_306:
        /*0040*/ 	.byte	0x04, 0x28
        /*0042*/ 	.short	(.L_308 - .L_307)


	//   ....[0]....
.L_307:
        /*0044*/ 	.word	0x000018b0


	//   ....[1]....
        /*0048*/ 	.word	0x000018c0


	//   ....[2]....
        /*004c*/ 	.word	0x00001900


	//   ....[3]....
        /*0050*/ 	.word	0x00001920


	//   ....[4]....
        /*0054*/ 	.word	0x00001970


	//   ....[5]....
        /*0058*/ 	.word	0x000019a0


	//----- nvinfo : EIATTR_VRC_CTA_INIT_COUNT
	.align		4
.L_308:
        /*005c*/ 	.byte	0x02, 0x4a
	.zero		1
	.zero		1


	//----- nvinfo : EIATTR_EXIT_INSTR_OFFSETS
	.align		4
        /*0060*/ 	.byte	0x04, 0x1c
        /*0062*/ 	.short	(.L_310 - .L_309)


	//   ....[0]....
.L_309:
        /*0064*/ 	.word	0x00000140


	//   ....[1]....
        /*0068*/ 	.word	0x00001a10


	//   ....[2]....
        /*006c*/ 	.word	0x00001a30


	//----- nvinfo : EIATTR_CRS_STACK_SIZE
	.align		4
.L_310:
        /*0070*/ 	.byte	0x04, 0x1e
        /*0072*/ 	.short	(.L_312 - .L_311)
.L_311:
        /*0074*/ 	.word	0x00000000


	//----- nvinfo : EIATTR_CBANK_PARAM_SIZE
	.align		4
.L_312:
        /*0078*/ 	.byte	0x03, 0x19
        /*007a*/ 	.short	0x0280


	//----- nvinfo : EIATTR_PARAM_CBANK
	.align		4
        /*007c*/ 	.byte	0x04, 0x0a
        /*007e*/ 	.short	(.L_314 - .L_313)
	.align		4
.L_313:
        /*0080*/ 	.word	index@(.nv.constant0._ZN5flash25flash_bwd_dot_do_o_kernelILb0E23Flash_bwd_kernel_traitsILi256ELi64ELi32ELi8ELi4ELi1ELi2ELb1ELb1EN7cutlass10bfloat16_tE19Flash_kernel_traitsILi256ELi64ELi32ELi8ES3_EEEEvNS_16Flash_bwd_paramsE)
        /*0084*/ 	.short	0x0380
        /*0086*/ 	.short	0x0280


	//----- nvinfo : EIATTR_SW_WAR
	.align		4
.L_314:
        /*0088*/ 	.byte	0x04, 0x36
        /*008a*/ 	.short	(.L_316 - .L_315)
.L_315:
        /*008c*/ 	.word	0x00000008
.L_316:


//--------------------- .nv.info._ZN5flash25flash_bwd_dot_do_o_kernelILb1E23Flash_bwd_kernel_traitsILi256ELi64ELi32ELi8ELi4ELi1ELi2ELb1ELb1EN7cutlass10bfloat16_tE19Flash_kernel_traitsILi256ELi64ELi32ELi8ES3_EEEEvNS_16Flash_bwd_paramsE --------------------------
	.section	.nv.info._ZN5flash25flash_bwd_dot_do_o_kernelILb1E23Flash_bwd_kernel_traitsILi256ELi64ELi32ELi8ELi4ELi1ELi2ELb1ELb1EN7cutlass10bfloat16_tE19Flash_kernel_traitsILi256ELi64ELi32ELi8ES3_EEEEvNS_16Flash_bwd_paramsE,"",@"SHT_CUDA_INFO"
	.sectionflags	@""
	.align	4


	//----- nvinfo : EIATTR_CUDA_API_VERSION
	.align		4
        /*0000*/ 	.byte	0x04, 0x37
        /*0002*/ 	.short	(.L_318 - .L_317)
.L_317:
        /*0004*/ 	.word	0x00000082


	//----- nvinfo : EIATTR_KPARAM_INFO
	.align		4
.L_318:
        /*0008*/ 	.byte	0x04, 0x17
        /*000a*/ 	.short	(.L_320 - .L_319)
.L_319:
        /*000c*/ 	.word	0x00000000
        /*0010*/ 	.short	0x0000
        /*0012*/ 	.short	0x0000
        /*0014*/ 	.byte	0x00, 0xf0, 0x01, 0x0a


	//----- nvinfo : EIATTR_SPARSE_MMA_MASK
	.align		4
.L_320:
        /*0018*/ 	.byte	0x03, 0x50
        /*001a*/ 	.short	0x0000


	//----- nvinfo : EIATTR_MAXREG_COUNT
	.align		4
        /*001c*/ 	.byte	0x03, 0x1b
        /*001e*/ 	.short	0x00ff


	//----- nvinfo : EIATTR_MERCURY_ISA_VERSION
	.align		4
        /*0020*/ 	.byte	0x03, 0x5f
        /*0022*/ 	.short	0x0101


	//----- nvinfo : EIATTR_COOP_GROUP_MASK_REGIDS
	.align		4
        /*0024*/ 	.byte	0x04, 0x29
        /*0026*/ 	.short	(.L_322 - .L_321)


	//   ....[0]....
.L_321:
        /*0028*/ 	.word	0xffffffff


	//   ....[1]....
        /*002c*/ 	.word	0xffffffff


	//   ....[2]....
        /*0030*/ 	.word	0xffffffff


	//   ....[3]....
        /*0034*/ 	.word	0xffffffff


	//   ....[4]....
        /*0038*/ 	.word	0xffffffff


	//   ....[5]....
        /*003c*/ 	.word	0xffffffff


	//----- nvinfo : EIATTR_COOP_GROUP_INSTR_OFFSETS
	.align		4
.L_322:
        /*0040*/ 	.byte	0x04, 0x28
        /*0042*/ 	.short	(.L_324 - .L_323)


	//   ....[0]....
.L_323:
        /*0044*/ 	.word	0x00001b90


	//   ....[1]....
        /*0048*/ 	.word	0x00001bc0


	//   ....[2]....
        /*004c*/ 	.word	0x00001c00


	//   ....[3]....
        /*0050*/ 	.word	0x00001c30


	//   ....[4]....
        /*0054*/ 	.word	0x00001ce0


	//   ....[5]....
        /*0058*/ 	.word	0x00001d00


	//----- nvinfo : EIATTR_VRC_CTA_INIT_COUNT
	.align		4
.L_324:
        /*005c*/ 	.byte	0x02, 0x4a
	.zero		1
	.zero		1


	//----- nvinfo : EIATTR_EXIT_INSTR_OFFSETS
	.align		4
        /*0060*/ 	.byte	0x04, 0x1c
        /*0062*/ 	.short	(.L_326 - .L_325)


	//   ....[0]....
.L_325:
        /*0064*/ 	.word	0x00000140


	//   ....[1]....
        /*0068*/ 	.word	0x00001ee0


	//----- nvinfo : EIATTR_CRS_STACK_SIZE
	.align		4
.L_326:
        /*006c*/ 	.byte	0x04, 0x1e
        /*006e*/ 	.short	(.L_328 - .L_327)
.L_327:
        /*0070*/ 	.word	0x00000000


	//----- nvinfo : EIATTR_CBANK_PARAM_SIZE
	.align		4
.L_328:
        /*0074*/ 	.byte	0x03, 0x19
        /*0076*/ 	.short	0x0280


	//----- nvinfo : EIATTR_PARAM_CBANK
	.align		4
        /*0078*/ 	.byte	0x04, 0x0a
        /*007a*/ 	.short	(.L_330 - .L_329)
	.align		4
.L_329:
        /*007c*/ 	.word	index@(.nv.constant0._ZN5flash25flash_bwd_dot_do_o_kernelILb1E23Flash_bwd_kernel_traitsILi256ELi64ELi32ELi8ELi4ELi1ELi2ELb1ELb1EN7cutlass10bfloat16_tE19Flash_kernel_traitsILi256ELi64ELi32ELi8ES3_EEEEvNS_16Flash_bwd_paramsE)
        /*0080*/ 	.short	0x0380
        /*0082*/ 	.short	0x0280


	//----- nvinfo : EIATTR_SW_WAR
	.align		4
.L_330:
        /*0084*/ 	.byte	0x04, 0x36
        /*0086*/ 	.short	(.L_332 - .L_331)
.L_331:
        /*0088*/ 	.word	0x00000008
.L_332:


//--------------------- .nv.info._ZN5flash44flash_bwd_dq_dk_dv_loop_seqk_parallel_kernelI23Flash_bwd_kernel_traitsILi256ELi64ELi64ELi8ELi4ELi2ELi2ELb0ELb1EN7cutlass10bfloat16_tE19Flash_kernel_traitsILi256ELi64ELi64ELi8ES3_EELb0ELb1ELb0ELb0ELb0ELb0ELb0EEEvNS_16Flash_bwd_paramsE --------------------------
	.section	.nv.info._ZN5flash44flash_bwd_dq_dk_dv_loop_seqk_parallel_kernelI23Flash_bwd_kernel_traitsILi256ELi64ELi64ELi8ELi4ELi2ELi2ELb0ELb1EN7cutlass10bfloat16_tE19Flash_kernel_traitsILi256ELi64ELi64ELi8ES3_EELb0ELb1ELb0ELb0ELb0ELb0ELb0EEEvNS_16Flash_bwd_paramsE,"",@"SHT_CUDA_INFO"
	.sectionflags	@""
	.align	4


	//----- nvinfo : EIATTR_CUDA_API_VERSION
	.align		4
        /*0000*/ 	.byte	0x04, 0x37
        /*0002*/ 	.short	(.L_334 - .L_333)
.L_333:
        /*0004*/ 	.word	0x00000082


	//----- nvinfo : EIATTR_KPARAM_INFO
	.align		4
.L_334:
        /*0008*/ 	.byte	0x04, 0x17
        /*000a*/ 	.short	(.L_336 - .L_335)
.L_335:
        /*000c*/ 	.word	0x00000000
        /*0010*/ 	.short	0x0000
        /*0012*/ 	.short	0x0000
        /*0014*/ 	.byte	0x00, 0xf0, 0x01, 0x0a


	//----- nvinfo : EIATTR_SPARSE_MMA_MASK
	.align		4
.L_336:
        /*0018*/ 	.byte	0x03, 0x50
        /*001a*/ 	.short	0x0000


	//----- nvinfo : EIATTR_MAXREG_COUNT
	.align		4
        /*001c*/ 	.byte	0x03, 0x1b
        /*001e*/ 	.short	0x00ff


	//----- nvinfo : EIATTR_NUM_BARRIERS
	.align		4
        /*0020*/ 	.byte	0x02, 0x4c
        /*0022*/ 	.byte	0x01
	.zero		1


	//----- nvinfo : EIATTR_MERCURY_ISA_VERSION
	.align		4
        /*0024*/ 	.byte	0x03, 0x5f
        /*0026*/ 	.short	0x0101


	//----- nvinfo : EIATTR_VRC_CTA_INIT_COUNT
	.align		4
        /*0028*/ 	.byte	0x02, 0x4a
	.zero		1
	.zero		1


	//----- nvinfo : EIATTR_EXIT_INSTR_OFFSETS
	.align		4
        /*002c*/ 	.byte	0x04, 0x1c
        /*002e*/ 	.short	(.L_338 - .L_337)


	//   ....[0]....
.L_337:
        /*0030*/ 	.word	0x00000080


	//   ....[1]....
        /*0034*/ 	.word	0x000093d0


	//----- nvinfo : EIATTR_CRS_STACK_SIZE
	.align		4
.L_338:
        /*0038*/ 	.byte	0x04, 0x1e
        /*003a*/ 	.short	(.L_340 - .L_339)
.L_339:
        /*003c*/ 	.word	0x00000000


	//----- nvinfo : EIATTR_CBANK_PARAM_SIZE
	.align		4
.L_340:
        /*0040*/ 	.byte	0x03, 0x19
        /*0042*/ 	.short	0x0280


	//----- nvinfo : EIATTR_PARAM_CBANK
	.align		4
        /*0044*/ 	.byte	0x04, 0x0a
        /*0046*/ 	.short	(.L_342 - .L_341)
	.align		4
.L_341:
        /*0048*/ 	.word	index@(.nv.constant0._ZN5flash44flash_bwd_dq_dk_dv_loop_seqk_parallel_kernelI23Flash_bwd_kernel_traitsILi256ELi64ELi64ELi8ELi4ELi2ELi2ELb0ELb1EN7cutlass10bfloat16_tE19Flash_kernel_traitsILi256ELi64ELi64ELi8ES3_EELb0ELb1ELb0ELb0ELb0ELb0ELb0EEEvNS_16Flash_bwd_paramsE)
        /*004c*/ 	.short	0x0380
        /*004e*/ 	.short	0x0280


	//----- nvinfo : EIATTR_SW_WAR
	.align		4
.L_342:
        /*0050*/ 	.byte	0x04, 0x36
        /*0052*/ 	.short	(.L_344 - .L_343)
.L_343:
        /*0054*/ 	.word	0x00000008
.L_344:


//--------------------- .nv.info._ZN5flash44flash_bwd_dq_dk_dv_loop_seqk_parallel_kernelI23Flash_bwd_kernel_traitsILi256ELi64ELi64ELi8ELi4ELi2ELi2ELb0ELb1EN7cutlass10bfloat16_tE19Flash_kernel_traitsILi256ELi64ELi64ELi8ES3_EELb0ELb1ELb0ELb0ELb0ELb1ELb0EEEvNS_16Flash_bwd_paramsE --------------------------
	.section	.nv.info._ZN5flash44flash_bwd_dq_dk_dv_loop_seqk_parallel_kernelI23Flash_bwd_kernel_traitsILi256ELi64ELi64ELi8ELi4ELi2ELi2ELb0ELb1EN7cutlass10bfloat16_tE19Flash_kernel_traitsILi256ELi64ELi64ELi8ES3_EELb0ELb1ELb0ELb0ELb0ELb1ELb0EEEvNS_16Flash_bwd_paramsE,"",@"SHT_CUDA_INFO"
	.sectionflags	@""
	.align	4


	//----- nvinfo : EIATTR_CUDA_API_VERSION
	.align		4
        /*0000*/ 	.byte	0x04, 0x37
        /*0002*/ 	.short	(.L_346 - .L_345)
.L_345:
        /*0004*/ 	.word	0x00000082


	//----- nvinfo : EIATTR_KPARAM_INFO
	.align		4
.L_346:
        /*0008*/ 	.byte	0x04, 0x17
        /*000a*/ 	.short	(.L_348 - .L_347)
.L_347:
        /*000c*/ 	.word	0x00000000
        /*0010*/ 	.short	0x0000
        /*0012*/ 	.short	0x0000
        /*0014*/ 	.byte	0x00, 0xf0, 0x01, 0x0a


	//----- nvinfo : EIATTR_SPARSE_MMA_MASK
	.align		4
.L_348:
        /*0018*/ 	.byte	0x03, 0x50
        /*001a*/ 	.short	0x0000


	//----- nvinfo : EIATTR_MAXREG_COUNT
	.align		4
        /*001c*/ 	.byte	0x03, 0x1b
        /*001e*/ 	.short	0x00ff


	//----- nvinfo : EIATTR_NUM_BARRIERS
	.align		4
        /*0020*/ 	.byte	0x02, 0x4c
        /*0022*/ 	.byte	0x01
	.zero		1


	//----- nvinfo : EIATTR_MERCURY_ISA_VERSION
	.align		4
        /*0024*/ 	.byte	0x03, 0x5f
        /*0026*/ 	.short	0x0101


	//----- nvinfo : EIATTR_VRC_CTA_INIT_COUNT
	.align		4
        /*0028*/ 	.byte	0x02, 0x4a
	.zero		1
	.zero		1


	//----- nvinfo : EIATTR_EXIT_INSTR_OFFSETS
	.align		4
        /*002c*/ 	.byte	0x04, 0x1c
        /*002e*/ 	.short	(.L_350 - .L_349)


	//   ....[0]....
.L_349:
        /*0030*/ 	.word	0x00000080


	//   ....[1]....
        /*0034*/ 	.word	0x000080f0


	//----- nvinfo : EIATTR_CRS_STACK_SIZE
	.align		4
.L_350:
        /*0038*/ 	.byte	0x04, 0x1e
        /*003a*/ 	.short	(.L_352 - .L_351)
.L_351:
        /*003c*/ 	.word	0x00000000


	//----- nvinfo : EIATTR_CBANK_PARAM_SIZE
	.align		4
.L_352:
        /*0040*/ 	.byte	0x03, 0x19
        /*0042*/ 	.short	0x0280


	//----- nvinfo : EIATTR_PARAM_CBANK
	.align		4
        /*0044*/ 	.byte	0x04, 0x0a
        /*0046*/ 	.short	(.L_354 - .L_353)
	.align		4
.L_353:
        /*0048*/ 	.word	index@(.nv.constant0._ZN5flash44flash_bwd_dq_dk_dv_loop_seqk_parallel_kernelI23Flash_bwd_kernel_traitsILi256ELi64ELi64ELi8ELi4ELi2ELi2ELb0ELb1EN7cutlass10bfloat16_tE19Flash_kernel_traitsILi256ELi64ELi64ELi8ES3_EELb0ELb1ELb0ELb0ELb0ELb1ELb0EEEvNS_16Flash_bwd_paramsE)
        /*004c*/ 	.short	0x0380
        /*004e*/ 	.short	0x0280


	//----- nvinfo : EIATTR_SW_WAR
	.align		4
.L_354:
        /*0050*/ 	.byte	0x04, 0x36
        /*0052*/ 	.short	(.L_356 - .L_355)
.L_355:
        /*0054*/ 	.word	0x00000008
.L_356:


//--------------------- .nv.info._ZN5flash44flash_bwd_dq_dk_dv_loop_seqk_parallel_kernelI23Flash_bwd_kernel_traitsILi256ELi64ELi64ELi8ELi4ELi2ELi2ELb0ELb1EN7cutlass10bfloat16_tE19Flash_kernel_traitsILi256ELi64ELi64ELi8ES3_EELb0ELb1ELb0ELb1ELb0ELb0ELb0EEEvNS_16Flash_bwd_paramsE --------------------------
	.section	.nv.info._ZN5flash44flash_bwd_dq_dk_dv_loop_seqk_parallel_kernelI23Flash_bwd_kernel_traitsILi256ELi64ELi64ELi8ELi4ELi2ELi2ELb0ELb1EN7cutlass10bfloat16_tE19Flash_kernel_traitsILi256ELi64ELi64ELi8ES3_EELb0ELb1ELb0ELb1ELb0ELb0ELb0EEEvNS_16Flash_bwd_paramsE,"",@"SHT_CUDA_INFO"
	.sectionflags	@""
	.align	4


	//----- nvinfo : EIATTR_CUDA_API_VERSION
	.align		4
        /*0000*/ 	.byte	0x04, 0x37
        /*0002*/ 	.short	(.L_358 - .L_357)
.L_357:
        /*0004*/ 	.word	0x00000082


	//----- nvinfo : EIATTR_KPARAM_INFO
	.align		4
.L_358:
        /*0008*/ 	.byte	0x04, 0x17
        /*000a*/ 	.short	(.L_360 - .L_359)
.L_359:
        /*000c*/ 	.word	0x00000000
        /*0010*/ 	.short	0x0000
        /*0012*/ 	.short	0x0000
        /*0014*/ 	.byte	0x00, 0xf0, 0x01, 0x0a


	//----- nvinfo : EIATTR_SPARSE_MMA_MASK
	.align		4
.L_360:
        /*0018*/ 	.byte	0x03, 0x50
        /*001a*/ 	.short	0x0000


	//----- nvinfo : EIATTR_MAXREG_COUNT
	.align		4
        /*001c*/ 	.byte	0x03, 0x1b
        /*001e*/ 	.short	0x00ff


	//----- nvinfo : EIATTR_NUM_BARRIERS
	.align		4
        /*0020*/ 	.byte	0x02, 0x4c
        /*0022*/ 	.byte	0x01
	.zero		1


	//----- nvinfo : EIATTR_ANNOTATIONS
	.align		4
        /*0024*/ 	.byte	0x04, 0x55
        /*0026*/ 	.short	(.L_362 - .L_361)


	//   ....[0]....
.L_361:
        /*0028*/ 	.word	0x00000001
        /*002c*/ 	.byte	0x50, 0x65, 0x00, 0x00, 0x01, 0x00, 0x00, 0x00, 0x10, 0x70, 0x00, 0x00


	//----- nvinfo : EIATTR_MERCURY_ISA_VERSION
	.align		4
.L_362:
        /*0038*/ 	.byte	0x03, 0x5f
        /*003a*/ 	.short	0x0101


	//----- nvinfo : EIATTR_VRC_CTA_INIT_COUNT
	.align		4
        /*003c*/ 	.byte	0x02, 0x4a
	.zero		1
	.zero		1


	//----- nvinfo : EIATTR_EXIT_INSTR_OFFSETS
	.align		4
        /*0040*/ 	.byte	0x04, 0x1c
        /*0042*/ 	.short	(.L_364 - .L_363)


	//   ....[0]....
.L_363:
        /*0044*/ 	.word	0x00000090


	//   ....[1]....
        /*0048*/ 	.word	0x00009820


	//----- nvinfo : EIATTR_CRS_STACK_SIZE
	.align		4
.L_364:
        /*004c*/ 	.byte	0x04, 0x1e
        /*004e*/ 	.short	(.L_366 - .L_365)
.L_365:
        /*0050*/ 	.word	0x00000000


	//----- nvinfo : EIATTR_CBANK_PARAM_SIZE
	.align		4
.L_366:
        /*0054*/ 	.byte	0x03, 0x19
        /*0056*/ 	.short	0x0280


	//----- nvinfo : EIATTR_PARAM_CBANK
	.align		4
        /*0058*/ 	.byte	0x04, 0x0a
        /*005a*/ 	.short	(.L_368 - .L_367)
	.align		4
.L_367:
        /*005c*/ 	.word	index@(.nv.constant0._ZN5flash44flash_bwd_dq_dk_dv_loop_seqk_parallel_kernelI23Flash_bwd_kernel_traitsILi256ELi64ELi64ELi8ELi4ELi2ELi2ELb0ELb1EN7cutlass10bfloat16_tE19Flash_kernel_traitsILi256ELi64ELi64ELi8ES3_EELb0ELb1ELb0ELb1ELb0ELb0ELb0EEEvNS_16Flash_bwd_paramsE)
        /*0060*/ 	.short	0x0380
        /*0062*/ 	.short	0x0280


	//----- nvinfo : EIATTR_SW_WAR
	.align		4
.L_368:
        /*0064*/ 	.byte	0x04, 0x36
        /*0066*/ 	.short	(.L_370 - .L_369)
.L_369:
        /*0068*/ 	.word	0x00000008
.L_370:


//--------------------- .nv.info._ZN5flash44flash_bwd_dq_dk_dv_loop_seqk_parallel_kernelI23Flash_bwd_kernel_traitsILi256ELi64ELi64ELi8ELi4ELi2ELi2ELb0ELb0EN7cutlass10bfloat16_tE19Flash_kernel_traitsILi256ELi64ELi64ELi8ES3_EELb0ELb1ELb0ELb0ELb0ELb0ELb0EEEvNS_16Flash_bwd_paramsE --------------------------
	.section	.nv.info._ZN5flash44flash_bwd_dq_dk_dv_loop_seqk_parallel_kernelI23Flash_bwd_kernel_traitsILi256ELi64ELi64ELi8ELi4ELi2ELi2ELb0ELb0EN7cutlass10bfloat16_tE19Flash_kernel_traitsILi256ELi64ELi64ELi8ES3_EELb0ELb1ELb0ELb0ELb0ELb0ELb0EEEvNS_16Flash_bwd_paramsE,"",@"SHT_CUDA_INFO"
	.sectionflags	@""
	.align	4


	//----- nvinfo : EIATTR_CUDA_API_VERSION
	.align		4
        /*0000*/ 	.byte	0x04, 0x37
        /*0002*/ 	.short	(.L_372 - .L_371)
.L_371:
        /*0004*/ 	.word	0x00000082


	//----- nvinfo : EIATTR_KPARAM_INFO
	.align		4
.L_372:
        /*0008*/ 	.byte	0x04, 0x17
        /*000a*/ 	.short	(.L_374 - .L_373)
.L_373:
        /*000c*/ 	.word	0x00000000
        /*0010*/ 	.short	0x0000
        /*0012*/ 	.short	0x0000
        /*0014*/ 	.byte	0x00, 0xf0, 0x01, 0x0a


	//----- nvinfo : EIATTR_SPARSE_MMA_MASK
	.align		4
.L_374:
        /*0018*/ 	.byte	0x03, 0x50
        /*001a*/ 	.short	0x0000


	//----- nvinfo : EIATTR_MAXREG_COUNT
	.align		4
        /*001c*/ 	.byte	0x03, 0x1b
        /*001e*/ 	.short	0x00ff


	//----- nvinfo : EIATTR_NUM_BARRIERS
	.align		4
        /*0020*/ 	.byte	0x02, 0x4c
        /*0022*/ 	.byte	0x01
	.zero		1


	//----- nvinfo : EIATTR_ANNOTATIONS
	.align		4
        /*0024*/ 	.byte	0x04, 0x55
        /*0026*/ 	.short	(.L_376 - .L_375)


	//   ....[0]....
.L_375:
        /*0028*/ 	.word	0x00000001
        /*002c*/ 	.byte	0x00, 0x39, 0x00, 0x00, 0x01, 0x00, 0x00, 0x00, 0x80, 0x39, 0x00, 0x00, 0x01, 0x00, 0x00, 0x00
        /*003c*/ 	.byte	0xc0, 0x39, 0x00, 0x00, 0x01, 0x00, 0x00, 0x00, 0x30, 0x3e, 0x00, 0x00, 0x01, 0x00, 0x00, 0x00
        /*004c*/ 	.byte	0x00, 0x48, 0x00, 0x00, 0x01, 0x00, 0x00, 0x00, 0xf0, 0x56, 0x00, 0x00, 0x01, 0x00, 0x00, 0x00
        /*005c*/ 	.byte	0xd0, 0x57, 0x00, 0x00, 0x01, 0x00, 0x00, 0x00, 0x80, 0x68, 0x00, 0x00, 0x01, 0x00, 0x00, 0x00
        /*006c*/ 	.byte	0xd0, 0x79, 0x00, 0x00, 0x01, 0x00, 0x00, 0x00, 0xe0, 0x79, 0x00, 0x00, 0x01, 0x00, 0x00, 0x00
        /*007c*/ 	.byte	0x70, 0x7d, 0x00, 0x00


	//----- nvinfo : EIATTR_MERCURY_ISA_VERSION
	.align		4
.L_376:
        /*0080*/ 	.byte	0x03, 0x5f
        /*0082*/ 	.short	0x0101


	//----- nvinfo : EIATTR_VRC_CTA_INIT_COUNT
	.align		4
        /*0084*/ 	.byte	0x02, 0x4a
	.zero		1
	.zero		1


	//----- nvinfo : EIATTR_EXIT_INSTR_OFFSETS
	.align		4
        /*0088*/ 	.byte	0x04, 0x1c
        /*008a*/ 	.short	(.L_378 - .L_377)


	//   ....[0]....
.L_377:
        /*008c*/ 	.word	0x00000090


	//   ....[1]....
        /*0090*/ 	.word	0x00009810


	//----- nvinfo : EIATTR_CRS_STACK_SIZE
	.align		4
.L_378:
        /*0094*/ 	.byte	0x04, 0x1e
        /*0096*/ 	.short	(.L_380 - .L_379)
.L_379:
        /*0098*/ 	.word	0x00000000


	//----- nvinfo : EIATTR_CBANK_PARAM_SIZE
	.align		4
.L_380:
        /*009c*/ 	.byte	0x03, 0x19
        /*009e*/ 	.short	0x0280


	//----- nvinfo : EIATTR_PARAM_CBANK
	.align		4
        /*00a0*/ 	.byte	0x04, 0x0a
        /*00a2*/ 	.short	(.L_382 - .L_381)
	.align		4
.L_381:
        /*00a4*/ 	.word	index@(.nv.constant0._ZN5flash44flash_bwd_dq_dk_dv_loop_seqk_parallel_kernelI23Flash_bwd_kernel_traitsILi256ELi64ELi64ELi8ELi4ELi2ELi2ELb0ELb0EN7cutlass10bfloat16_tE19Flash_kernel_traitsILi256ELi64ELi64ELi8ES3_EELb0ELb1ELb0ELb0ELb0ELb0ELb0EEEvNS_16Flash_bwd_paramsE)
        /*00a8*/ 	.short	0x0380
        /*00aa*/ 	.short	0x0280


	//----- nvinfo : EIATTR_SW_WAR
	.align		4
.L_382:
        /*00ac*/ 	.byte	0x04, 0x36
        /*00ae*/ 	.short	(.L_384 - .L_383)
.L_383:
        /*00b0*/ 	.word	0x00000008
.L_384:


//--------------------- .nv.info._ZN5flash44flash_bwd_dq_dk_dv_loop_seqk_parallel_kernelI23Flash_bwd_kernel_traitsILi256ELi64ELi64ELi8ELi4ELi2ELi2ELb0ELb0EN7cutlass10bfloat16_tE19Flash_kernel_traitsILi256ELi64ELi64ELi8ES3_EELb0ELb1ELb0ELb0ELb0ELb1ELb0EEEvNS_16Flash_bwd_paramsE --------------------------
	.section	.nv.info._ZN5flash44flash_bwd_dq_dk_dv_loop_seqk_parallel_kernelI23Flash_bwd_kernel_traitsILi256ELi64ELi64ELi8ELi4ELi2ELi2ELb0ELb0EN7cutlass10bfloat16_tE19Flash_kernel_traitsILi256ELi64ELi64ELi8ES3_EELb0ELb1ELb0ELb0ELb0ELb1ELb0EEEvNS_16Flash_bwd_paramsE,"",@"SHT_CUDA_INFO"
	.sectionflags	@""
	.align	4


	//----- nvinfo : EIATTR_CUDA_API_VERSION
	.align		4
        /*0000*/ 	.byte	0x04, 0x37
        /*0002*/ 	.short	(.L_386 - .L_385)
.L_385:
        /*0004*/ 	.word	0x00000082


	//----- nvinfo : EIATTR_KPARAM_INFO
	.align		4
.L_386:
        /*0008*/ 	.byte	0x04, 0x17
        /*000a*/ 	.short	(.L_388 - .L_387)
.L_387:
        /*000c*/ 	.word	0x00000000
        /*0010*/ 	.short	0x0000
        /*0012*/ 	.short	0x0000
        /*0014*/ 	.byte	0x00, 0xf0, 0x01, 0x0a


	//----- nvinfo : EIATTR_SPARSE_MMA_MASK
	.align		4
.L_388:
        /*0018*/ 	.byte	0x03, 0x50
        /*001a*/ 	.short	0x0000


	//----- nvinfo : EIATTR_MAXREG_COUNT
	.align		4
        /*001c*/ 	.byte	0x03, 0x1b
        /*001e*/ 	.short	0x00ff


	//----- nvinfo : EIATTR_NUM_BARRIERS
	.align		4
        /*0020*/ 	.byte	0x02, 0x4c
        /*0022*/ 	.byte	0x01
	.zero		1


	//----- nvinfo : EIATTR_MERCURY_ISA_VERSION
	.align		4
        /*0024*/ 	.byte	0x03, 0x5f
        /*0026*/ 	.short	0x0101


	//----- nvinfo : EIATTR_VRC_CTA_INIT_COUNT
	.align		4
        /*0028*/ 	.byte	0x02, 0x4a
	.zero		1
	.zero		1


	//----- nvinfo : EIATTR_EXIT_INSTR_OFFSETS
	.align		4
        /*002c*/ 	.byte	0x04, 0x1c
        /*002e*/ 	.short	(.L_390 - .L_389)


	//   ....[0]....
.L_389:
        /*0030*/ 	.word	0x00000080


	//   ....[1]....
        /*0034*/ 	.word	0x00008340


	//----- nvinfo : EIATTR_CRS_STACK_SIZE
	.align		4
.L_390:
        /*0038*/ 	.byte	0x04, 0x1e
        /*003a*/ 	.short	(.L_392 - .L_391)
.L_391:
        /*003c*/ 	.word	0x00000000


	//----- nvinfo : EIATTR_CBANK_PARAM_SIZE
	.align		4
.L_392:
        /*0040*/ 	.byte	0x03, 0x19
        /*0042*/ 	.short	0x0280


	//----- nvinfo : EIATTR_PARAM_CBANK
	.align		4
        /*0044*/ 	.byte	0x04, 0x0a
        /*0046*/ 	.short	(.L_394 - .L_393)
	.align		4
.L_393:
        /*0048*/ 	.word	index@(.nv.constant0._ZN5flash44flash_bwd_dq_dk_dv_loop_seqk_parallel_kernelI23Flash_bwd_kernel_traitsILi256ELi64ELi64ELi8ELi4ELi2ELi2ELb0ELb0EN7cutlass10bfloat16_tE19Flash_kernel_traitsILi256ELi64ELi64ELi8ES3_EELb0ELb1ELb0ELb0ELb0ELb1ELb0EEEvNS_16Flash_bwd_paramsE)
        /*004c*/ 	.short	0x0380
        /*004e*/ 	.short	0x0280


	//----- nvinfo : EIATTR_SW_WAR
	.align		4
.L_394:
        /*0050*/ 	.byte	0x04, 0x36
        /*0052*/ 	.short	(.L_396 - .L_395)
.L_395:
        /*0054*/ 	.word	0x00000008
.L_396:


//--------------------- .nv.info._ZN5flash44flash_bwd_dq_dk_dv_loop_seqk_parallel_kernelI23Flash_bwd_kernel_traitsILi256ELi64ELi64ELi8ELi4ELi2ELi2ELb0ELb0EN7cutlass10bfloat16_tE19Flash_kernel_traitsILi256ELi64ELi64ELi8ES3_EELb0ELb1ELb0ELb1ELb0ELb0ELb0EEEvNS_16Flash_bwd_paramsE --------------------------
	.section	.nv.info._ZN5flash44flash_bwd_dq_dk_dv_loop_seqk_parallel_kernelI23Flash_bwd_kernel_traitsILi256ELi64ELi64ELi8ELi4ELi2ELi2ELb0ELb0EN7cutlass10bfloat16_tE19Flash_kernel_traitsILi256ELi64ELi64ELi8ES3_EELb0ELb1ELb0ELb1ELb0ELb0ELb0EEEvNS_16Flash_bwd_paramsE,"",@"SHT_CUDA_INFO"
	.sectionflags	@""
	.align	4


	//----- nvinfo : EIATTR_CUDA_API_VERSION
	.align		4
        /*0000*/ 	.byte	0x04, 0x37
        /*0002*/ 	.short	(.L_398 - .L_397)
.L_397:
        /*0004*/ 	.word	0x00000082


	//----- nvinfo : EIATTR_KPARAM_INFO
	.align		4
.L_398:
        /*0008*/ 	.byte	0x04, 0x17
        /*000a*/ 	.short	(.L_400 - .L_399)
.L_399:
        /*000c*/ 	.word	0x00000000
        /*0010*/ 	.short	0x0000
        /*0012*/ 	.short	0x0000
        /*0014*/ 	.byte	0x00, 0xf0, 0x01, 0x0a


	//----- nvinfo : EIATTR_SPARSE_MMA_MASK
	.align		4
.L_400:
        /*0018*/ 	.byte	0x03, 0x50
        /*001a*/ 	.short	0x0000


	//----- nvinfo : EIATTR_MAXREG_COUNT
	.align		4
        /*001c*/ 	.byte	0x03, 0x1b
        /*001e*/ 	.short	0x00ff


	//----- nvinfo : EIATTR_NUM_BARRIERS
	.align		4
        /*0020*/ 	.byte	0x02, 0x4c
        /*0022*/ 	.byte	0x01
	.zero		1


	//----- nvinfo : EIATTR_ANNOTATIONS
	.align		4
        /*0024*/ 	.byte	0x04, 0x55
        /*0026*/ 	.short	(.L_402 - .L_401)


	//   ....[0]....
.L_401:
        /*0028*/ 	.word	0x00000001
        /*002c*/ 	.byte	0xf0, 0x3a, 0x00, 0x00, 0x01, 0x00, 0x00, 0x00, 0x90, 0x3f, 0x00, 0x00, 0x01, 0x00, 0x00, 0x00
        /* <DEDUP_REMOVED lines=11> */
        /*00ec*/ 	.byte	0x00, 0x82, 0x00, 0x00


	//----- nvinfo : EIATTR_MERCURY_ISA_VERSION
	.align		4
.L_402:
        /*00f0*/ 	.byte	0x03, 0x5f
        /*00f2*/ 	.short	0x0101


	//----- nvinfo : EIATTR_VRC_CTA_INIT_COUNT
	.align		4
        /*00f4*/ 	.byte	0x02, 0x4a
	.zero		1
	.zero		1


	//----- nvinfo : EIATTR_EXIT_INSTR_OFFSETS
	.align		4
        /*00f8*/ 	.byte	0x04, 0x1c
        /*00fa*/ 	.short	(.L_404 - .L_403)


	//   ....[0]....
.L_403:
        /*00fc*/ 	.word	0x00000090


	//   ....[1]....
        /*0100*/ 	.word	0x00009c60


	//----- nvinfo : EIATTR_CRS_STACK_SIZE
	.align		4
.L_404:
        /*0104*/ 	.byte	0x04, 0x1e
        /*0106*/ 	.short	(.L_406 - .L_405)
.L_405:
        /*0108*/ 	.word	0x00000000


	//----- nvinfo : EIATTR_CBANK_PARAM_SIZE
	.align		4
.L_406:
        /*010c*/ 	.byte	0x03, 0x19
        /*010e*/ 	.short	0x0280


	//----- nvinfo : EIATTR_PARAM_CBANK
	.align		4
        /*0110*/ 	.byte	0x04, 0x0a
        /*0112*/ 	.short	(.L_408 - .L_407)
	.align		4
.L_407:
        /*0114*/ 	.word	index@(.nv.constant0._ZN5flash44flash_bwd_dq_dk_dv_loop_seqk_parallel_kernelI23Flash_bwd_kernel_traitsILi256ELi64ELi64ELi8ELi4ELi2ELi2ELb0ELb0EN7cutlass10bfloat16_tE19Flash_kernel_traitsILi256ELi64ELi64ELi8ES3_EELb0ELb1ELb0ELb1ELb0ELb0ELb0EEEvNS_16Flash_bwd_paramsE)
        /*0118*/ 	.short	0x0380
        /*011a*/ 	.short	0x0280


	//----- nvinfo : EIATTR_SW_WAR
	.align		4
.L_408:
        /*011c*/ 	.byte	0x04, 0x36
        /*011e*/ 	.short	(.L_410 - .L_409)
.L_409:
        /*0120*/ 	.word	0x00000008
.L_410:


//--------------------- .nv.info._ZN5flash27flash_bwd_convert_dq_kernelI23Flash_bwd_kernel_traitsILi256ELi64ELi64ELi8ELi4ELi2ELi2ELb0ELb1EN7cutlass10bfloat16_tE19Flash_kernel_traitsILi256ELi64ELi64ELi8ES3_EEEEvNS_16Flash_bwd_paramsEi --------------------------
	.section	.nv.info._ZN5flash27flash_bwd_convert_dq_kernelI23Flash_bwd_kernel_traitsILi256ELi64ELi64ELi8ELi4ELi2ELi2ELb0ELb1EN7cutlass10bfloat16_tE19Flash_kernel_traitsILi256ELi64ELi64ELi8ES3_EEEEvNS_16Flash_bwd_paramsEi,"",@"SHT_CUDA_INFO"
	.sectionflags	@""
	.align	4


	//----- nvinfo : EIATTR_CUDA_API_VERSION
	.align		4
        /*0000*/ 	.byte	0x04, 0x37
        /*0002*/ 	.short	(.L_412 - .L_411)
.L_411:
        /*0004*/ 	.word	0x00000082


	//----- nvinfo : EIATTR_KPARAM_INFO
	.align		4
.L_412:
        /*0008*/ 	.byte	0x04, 0x17
        /*000a*/ 	.short	(.L_414 - .L_413)
.L_413:
        /*000c*/ 	.word	0x00000000
        /*0010*/ 	.short	0x0001
        /*0012*/ 	.short	0x0280
        /*0014*/ 	.byte	0x00, 0xf0, 0x11, 0x00


	//----- nvinfo : EIATTR_KPARAM_INFO
	.align		4
.L_414:
        /*0018*/ 	.byte	0x04, 0x17
        /*001a*/ 	.short	(.L_416 - .L_415)
.L_415:
        /*001c*/ 	.word	0x00000000
        /*0020*/ 	.short	0x0000
        /*0022*/ 	.short	0x0000
        /*0024*/ 	.byte	0x00, 0xf0, 0x01, 0x0a


	//----- nvinfo : EIATTR_SPARSE_MMA_MASK
	.align		4
.L_416:
        /*0028*/ 	.byte	0x03, 0x50
        /*002a*/ 	.short	0x0000


	//----- nvinfo : EIATTR_MAXREG_COUNT
	.align		4
        /*002c*/ 	.byte	0x03, 0x1b
        /*002e*/ 	.short	0x00ff


	//----- nvinfo : EIATTR_NUM_BARRIERS
	.align		4
        /*0030*/ 	.byte	0x02, 0x4c
        /*0032*/ 	.byte	0x01
	.zero		1


	//----- nvinfo : EIATTR_MERCURY_ISA_VERSION
	.align		4
        /*0034*/ 	.byte	0x03, 0x5f
        /*0036*/ 	.short	0x0101


	//----- nvinfo : EIATTR_VRC_CTA_INIT_COUNT
	.align		4
        /*0038*/ 	.byte	0x02, 0x4a
	.zero		1
	.zero		1


	//----- nvinfo : EIATTR_EXIT_INSTR_OFFSETS
	.align		4
        /*003c*/ 	.byte	0x04, 0x1c
        /*003e*/ 	.short	(.L_418 - .L_417)


	//   ....[0]....
.L_417:
        /*0040*/ 	.word	0x00000120


	//   ....[1]....
        /*0044*/ 	.word	0x00001c60


	//   ....[2]....
        /*0048*/ 	.word	0x00001db0


	//   ....[3]....
        /*004c*/ 	.word	0x00001dd0


	//----- nvinfo : EIATTR_CRS_STACK_SIZE
	.align		4
.L_418:
        /*0050*/ 	.byte	0x04, 0x1e
        /*0052*/ 	.short	(.L_420 - .L_419)
.L_419:
        /*0054*/ 	.word	0x00000000


	//----- nvinfo : EIATTR_CBANK_PARAM_SIZE
	.align		4
.L_420:
        /*0058*/ 	.byte	0x03, 0x19
        /*005a*/ 	.short	0x0284


	//----- nvinfo : EIATTR_PARAM_CBANK
	.align		4
        /*005c*/ 	.byte	0x04, 0x0a
        /*005e*/ 	.short	(.L_422 - .L_421)
	.align		4
.L_421:
        /*0060*/ 	.word	index@(.nv.constant0._ZN5flash27flash_bwd_convert_dq_kernelI23Flash_bwd_kernel_traitsILi256ELi64ELi64ELi8ELi4ELi2ELi2ELb0ELb1EN7cutlass10bfloat16_tE19Flash_kernel_traitsILi256ELi64ELi64ELi8ES3_EEEEvNS_16Flash_bwd_paramsEi)
        /*0064*/ 	.short	0x0380
        /*0066*/ 	.short	0x0284


	//----- nvinfo : EIATTR_SW_WAR
	.align		4
.L_422:
        /*0068*/ 	.byte	0x04, 0x36
        /*006a*/ 	.short	(.L_424 - .L_423)
.L_423:
        /*006c*/ 	.word	0x00000008
.L_424:


//--------------------- .nv.info._ZN5flash44flash_bwd_dq_dk_dv_loop_seqk_parallel_kernelI23Flash_bwd_kernel_traitsILi256ELi64ELi64ELi8ELi4ELi2ELi2ELb0ELb1EN7cutlass10bfloat16_tE19Flash_kernel_traitsILi256ELi64ELi64ELi8ES3_EELb1ELb1ELb0ELb0ELb0ELb0ELb0EEEvNS_16Flash_bwd_paramsE --------------------------
	.section	.nv.info._ZN5flash44flash_bwd_dq_dk_dv_loop_seqk_parallel_kernelI23Flash_bwd_kernel_traitsILi256ELi64ELi64ELi8ELi4ELi2ELi2ELb0ELb1EN7cutlass10bfloat16_tE19Flash_kernel_traitsILi256ELi64ELi64ELi8ES3_EELb1ELb1ELb0ELb0ELb0ELb0ELb0EEEvNS_16Flash_bwd_paramsE,"",@"SHT_CUDA_INFO"
	.sectionflags	@""
	.align	4


	//----- nvinfo : EIATTR_CUDA_API_VERSION
	.align		4
        /*0000*/ 	.byte	0x04, 0x37
        /*0002*/ 	.short	(.L_426 - .L_425)
.L_425:
        /*0004*/ 	.word	0x00000082


	//----- nvinfo : EIATTR_KPARAM_INFO
	.align		4
.L_426:
        /*0008*/ 	.byte	0x04, 0x17
        /*000a*/ 	.short	(.L_428 - .L_427)
.L_427:
        /*000c*/ 	.word	0x00000000
        /*0010*/ 	.short	0x0000
        /*0012*/ 	.short	0x0000
        /*0014*/ 	.byte	0x00, 0xf0, 0x01, 0x0a


	//----- nvinfo : EIATTR_SPARSE_MMA_MASK
	.align		4
.L_428:
        /*0018*/ 	.byte	0x03, 0x50
        /*001a*/ 	.short	0x0000


	//----- nvinfo : EIATTR_MAXREG_COUNT
	.align		4
        /*001c*/ 	.byte	0x03, 0x1b
        /*001e*/ 	.short	0x00ff


	//----- nvinfo : EIATTR_NUM_BARRIERS
	.align		4
        /*0020*/ 	.byte	0x02, 0x4c
        /*0022*/ 	.byte	0x01
	.zero		1


	//----- nvinfo : EIATTR_MERCURY_ISA_VERSION
	.align		4
        /*0024*/ 	.byte	0x03, 0x5f
        /*0026*/ 	.short	0x0101


	//----- nvinfo : EIATTR_VRC_CTA_INIT_COUNT
	.align		4
        /*0028*/ 	.byte	0x02, 0x4a
	.zero		1
	.zero		1


	//----- nvinfo : EIATTR_EXIT_INSTR_OFFSETS
	.align		4
        /*002c*/ 	.byte	0x04, 0x1c
        /*002e*/ 	.short	(.L_430 - .L_429)


	//   ....[0]....
.L_429:
        /*0030*/ 	.word	0x00000080


	//   ....[1]....
        /*0034*/ 	.word	0x0000a0d0


	//----- nvinfo : EIATTR_CRS_STACK_SIZE
	.align		4
.L_430:
        /*0038*/ 	.byte	0x04, 0x1e
        /*003a*/ 	.short	(.L_432 - .L_431)
.L_431:
        /*003c*/ 	.word	0x00000000


	//----- nvinfo : EIATTR_CBANK_PARAM_SIZE
	.align		4
.L_432:
        /*0040*/ 	.byte	0x03, 0x19
        /*0042*/ 	.short	0x0280


	//----- nvinfo : EIATTR_PARAM_CBANK
	.align		4
        /*0044*/ 	.byte	0x04, 0x0a
        /*0046*/ 	.short	(.L_434 - .L_433)
	.align		4
.L_433:
        /*0048*/ 	.word	index@(.nv.constant0._ZN5flash44flash_bwd_dq_dk_dv_loop_seqk_parallel_kernelI23Flash_bwd_kernel_traitsILi256ELi64ELi64ELi8ELi4ELi2ELi2ELb0ELb1EN7cutlass10bfloat16_tE19Flash_kernel_traitsILi256ELi64ELi64ELi8ES3_EELb1ELb1ELb0ELb0ELb0ELb0ELb0EEEvNS_16Flash_bwd_paramsE)
        /*004c*/ 	.short	0x0380
        /*004e*/ 	.short	0x0280


	//----- nvinfo : EIATTR_SW_WAR
	.align		4
.L_434:
        /*0050*/ 	.byte	0x04, 0x36
        /*0052*/ 	.short	(.L_436 - .L_435)
.L_435:
        /*0054*/ 	.word	0x00000008
.L_436:


//--------------------- .nv.info._ZN5flash44flash_bwd_dq_dk_dv_loop_seqk_parallel_kernelI23Flash_bwd_kernel_traitsILi256ELi64ELi64ELi8ELi4ELi2ELi2ELb0ELb1EN7cutlass10bfloat16_tE19Flash_kernel_traitsILi256ELi64ELi64ELi8ES3_EELb0ELb1ELb0ELb0ELb0ELb0ELb1EEEvNS_16Flash_bwd_paramsE --------------------------
	.section	.nv.info._ZN5flash44flash_bwd_dq_dk_dv_loop_seqk_parallel_kernelI23Flash_bwd_kernel_traitsILi256ELi64ELi64ELi8ELi4ELi2ELi2ELb0ELb1EN7cutlass10bfloat16_tE19Flash_kernel_traitsILi256ELi64ELi64ELi8ES3_EELb0ELb1ELb0ELb0ELb0ELb0ELb1EEEvNS_16Flash_bwd_paramsE,"",@"SHT_CUDA_INFO"
	.sectionflags	@""
	.align	4


	//----- nvinfo : EIATTR_CUDA_API_VERSION
	.align		4
        /*0000*/ 	.byte	0x04, 0x37
        /*0002*/ 	.short	(.L_438 - .L_437)
.L_437:
        /*0004*/ 	.word	0x00000082


	//----- nvinfo : EIATTR_KPARAM_INFO
	.align		4
.L_438:
        /*0008*/ 	.byte	0x04, 0x17
        /*000a*/ 	.short	(.L_440 - .L_439)
.L_439:
        /*000c*/ 	.word	0x00000000
        /*0010*/ 	.short	0x0000
        /*0012*/ 	.short	0x0000
        /*0014*/ 	.byte	0x00, 0xf0, 0x01, 0x0a


	//----- nvinfo : EIATTR_SPARSE_MMA_MASK
	.align		4
.L_440:
        /*0018*/ 	.byte	0x03, 0x50
        /*001a*/ 	.short	0x0000


	//----- nvinfo : EIATTR_MAXREG_COUNT
	.align		4
        /*001c*/ 	.byte	0x03, 0x1b
        /*001e*/ 	.short	0x00ff


	//----- nvinfo : EIATTR_NUM_BARRIERS
	.align		4
        /*0020*/ 	.byte	0x02, 0x4c
        /*0022*/ 	.byte	0x01
	.zero		1


	//----- nvinfo : EIATTR_MERCURY_ISA_VERSION
	.align		4
        /*0024*/ 	.byte	0x03, 0x5f
        /*0026*/ 	.short	0x0101


	//----- nvinfo : EIATTR_VRC_CTA_INIT_COUNT
	.align		4
        /*0028*/ 	.byte	0x02, 0x4a
	.zero		1
	.zero		1


	//----- nvinfo : EIATTR_EXIT_INSTR_OFFSETS
	.align		4
        /*002c*/ 	.byte	0x04, 0x1c
        /*002e*/ 	.short	(.L_442 - .L_441)


	//   ....[0]....
.L_441:
        /*0030*/ 	.word	0x00000080


	//   ....[1]....
        /*0034*/ 	.word	0x00009a20


	//----- nvinfo : EIATTR_CRS_STACK_SIZE
	.align		4
.L_442:
        /*0038*/ 	.byte	0x04, 0x1e
        /*003a*/ 	.short	(.L_444 - .L_443)
.L_443:
        /*003c*/ 	.word	0x00000000


	//----- nvinfo : EIATTR_CBANK_PARAM_SIZE
	.align		4
.L_444:
        /*0040*/ 	.byte	0x03, 0x19
        /*0042*/ 	.short	0x0280


	//----- nvinfo : EIATTR_PARAM_CBANK
	.align		4
        /*0044*/ 	.byte	0x04, 0x0a
        /*0046*/ 	.short	(.L_446 - .L_445)
	.align		4
.L_445:
        /*0048*/ 	.word	index@(.nv.constant0._ZN5flash44flash_bwd_dq_dk_dv_loop_seqk_parallel_kernelI23Flash_bwd_kernel_traitsILi256ELi64ELi64ELi8ELi4ELi2ELi2ELb0ELb1EN7cutlass10bfloat16_tE19Flash_kernel_traitsILi256ELi64ELi64ELi8ES3_EELb0ELb1ELb0ELb0ELb0ELb0ELb1EEEvNS_16Flash_bwd_paramsE)
        /*004c*/ 	.short	0x0380
        /*004e*/ 	.short	0x0280


	//----- nvinfo : EIATTR_SW_WAR
	.align		4
.L_446:
        /*0050*/ 	.byte	0x04, 0x36
        /*0052*/ 	.short	(.L_448 - .L_447)
.L_447:
        /*0054*/ 	.word	0x00000008
.L_448:


//--------------------- .nv.info._ZN5flash44flash_bwd_dq_dk_dv_loop_seqk_parallel_kernelI23Flash_bwd_kernel_traitsILi256ELi64ELi64ELi8ELi4ELi2ELi2ELb0ELb1EN7cutlass10bfloat16_tE19Flash_kernel_traitsILi256ELi64ELi64ELi8ES3_EELb1ELb1ELb0ELb0ELb0ELb1ELb0EEEvNS_16Flash_bwd_paramsE --------------------------
	.section	.nv.info._ZN5flash44flash_bwd_dq_dk_dv_loop_seqk_parallel_kernelI23Flash_bwd_kernel_traitsILi256ELi64ELi64ELi8ELi4ELi2ELi2ELb0ELb1EN7cutlass10bfloat16_tE19Flash_kernel_traitsILi256ELi64ELi64ELi8ES3_EELb1ELb1ELb0ELb0ELb0ELb1ELb0EEEvNS_16Flash_bwd_paramsE,"",@"SHT_CUDA_INFO"
	.sectionflags	@""
	.align	4


	//----- nvinfo : EIATTR_CUDA_API_VERSION
	.align		4
        /*0000*/ 	.byte	0x04, 0x37
        /*0002*/ 	.short	(.L_450 - .L_449)
.L_449:
        /*0004*/ 	.word	0x00000082


	//----- nvinfo : EIATTR_KPARAM_INFO
	.align		4
.L_450:
        /*0008*/ 	.byte	0x04, 0x17
        /*000a*/ 	.short	(.L_452 - .L_451)
.L_451:
        /*000c*/ 	.word	0x00000000
        /*0010*/ 	.short	0x0000
        /*0012*/ 	.short	0x0000
        /*0014*/ 	.byte	0x00, 0xf0, 0x01, 0x0a


	//----- nvinfo : EIATTR_SPARSE_MMA_MASK
	.align		4
.L_452:
        /*0018*/ 	.byte	0x03, 0x50
        /*001a*/ 	.short	0x0000


	//----- nvinfo : EIATTR_MAXREG_COUNT
	.align		4
        /*001c*/ 	.byte	0x03, 0x1b
        /*001e*/ 	.short	0x00ff


	//----- nvinfo : EIATTR_NUM_BARRIERS
	.align		4
        /*0020*/ 	.byte	0x02, 0x4c
        /*0022*/ 	.byte	0x01
	.zero		1


	//----- nvinfo : EIATTR_MERCURY_ISA_VERSION
	.align		4
        /*0024*/ 	.byte	0x03, 0x5f
        /*0026*/ 	.short	0x0101


	//----- nvinfo : EIATTR_VRC_CTA_INIT_COUNT
	.align		4
        /*0028*/ 	.byte	0x02, 0x4a
	.zero		1
	.zero		1


	//----- nvinfo : EIATTR_EXIT_INSTR_OFFSETS
	.align		4
        /*002c*/ 	.byte	0x04, 0x1c
        /*002e*/ 	.short	(.L_454 - .L_453)


	//   ....[0]....
.L_453:
        /*0030*/ 	.word	0x00000080


	//   ....[1]....
        /*0034*/ 	.word	0x00008dd0


	//----- nvinfo : EIATTR_CRS_STACK_SIZE
	.align		4
.L_454:
        /*0038*/ 	.byte	0x04, 0x1e
        /*003a*/ 	.short	(.L_456 - .L_455)
.L_455:
        /*003c*/ 	.word	0x00000000


	//----- nvinfo : EIATTR_CBANK_PARAM_SIZE
	.align		4
.L_456:
        /*0040*/ 	.byte	0x03, 0x19
        /*0042*/ 	.short	0x0280


	//----- nvinfo : EIATTR_PARAM_CBANK
	.align		4
        /*0044*/ 	.byte	0x04, 0x0a
        /*0046*/ 	.short	(.L_458 - .L_457)
	.align		4
.L_457:
        /*0048*/ 	.word	index@(.nv.constant0._ZN5flash44flash_bwd_dq_dk_dv_loop_seqk_parallel_kernelI23Flash_bwd_kernel_traitsILi256ELi64ELi64ELi8ELi4ELi2ELi2ELb0ELb1EN7cutlass10bfloat16_tE19Flash_kernel_traitsILi256ELi64ELi64ELi8ES3_EELb1ELb1ELb0ELb0ELb0ELb1ELb0EEEvNS_16Flash_bwd_paramsE)
        /*004c*/ 	.short	0x0380
        /*004e*/ 	.short	0x0280


	//----- nvinfo : EIATTR_SW_WAR
	.align		4
.L_458:
        /*0050*/ 	.byte	0x04, 0x36
        /*0052*/ 	.short	(.L_460 - .L_459)
.L_459:
        /*0054*/ 	.word	0x00000008
.L_460:


//--------------------- .nv.info._ZN5flash44flash_bwd_dq_dk_dv_loop_seqk_parallel_kernelI23Flash_bwd_kernel_traitsILi256ELi64ELi64ELi8ELi4ELi2ELi2ELb0ELb1EN7cutlass10bfloat16_tE19Flash_kernel_traitsILi256ELi64ELi64ELi8ES3_EELb0ELb1ELb0ELb0ELb0ELb1ELb1EEEvNS_16Flash_bwd_paramsE --------------------------
	.section	.nv.info._ZN5flash44flash_bwd_dq_dk_dv_loop_seqk_parallel_kernelI23Flash_bwd_kernel_traitsILi256ELi64ELi64ELi8ELi4ELi2ELi2ELb0ELb1EN7cutlass10bfloat16_tE19Flash_kernel_traitsILi256ELi64ELi64ELi8ES3_EELb0ELb1ELb0ELb0ELb0ELb1ELb1EEEvNS_16Flash_bwd_paramsE,"",@"SHT_CUDA_INFO"
	.sectionflags	@""
	.align	4


	//----- nvinfo : EIATTR_CUDA_API_VERSION
	.align		4
        /*0000*/ 	.byte	0x04, 0x37
        /*0002*/ 	.short	(.L_462 - .L_461)
.L_461:
        /*0004*/ 	.word	0x00000082


	//----- nvinfo : EIATTR_KPARAM_INFO
	.align		4
.L_462:
        /*0008*/ 	.byte	0x04, 0x17
        /*000a*/ 	.short	(.L_464 - .L_463)
.L_463:
        /*000c*/ 	.word	0x00000000
        /*0010*/ 	.short	0x0000
        /*0012*/ 	.short	0x0000
        /*0014*/ 	.byte	0x00, 0xf0, 0x01, 0x0a


	//----- nvinfo : EIATTR_SPARSE_MMA_MASK
	.align		4
.L_464:
        /*0018*/ 	.byte	0x03, 0x50
        /*001a*/ 	.short	0x0000


	//----- nvinfo : EIATTR_MAXREG_COUNT
	.align		4
        /*001c*/ 	.byte	0x03, 0x1b
        /*001e*/ 	.short	0x00ff


	//----- nvinfo : EIATTR_NUM_BARRIERS
	.align		4
        /*0020*/ 	.byte	0x02, 0x4c
        /*0022*/ 	.byte	0x01
	.zero		1


	//----- nvinfo : EIATTR_MERCURY_ISA_VERSION
	.align		4
        /*0024*/ 	.byte	0x03, 0x5f
        /*0026*/ 	.short	0x0101


	//----- nvinfo : EIATTR_VRC_CTA_INIT_COUNT
	.align		4
        /*0028*/ 	.byte	0x02, 0x4a
	.zero		1
	.zero		1


	//----- nvinfo : EIATTR_EXIT_INSTR_OFFSETS
	.align		4
        /*002c*/ 	.byte	0x04, 0x1c
        /*002e*/ 	.short	(.L_466 - .L_465)


	//   ....[0]....
.L_465:
        /*0030*/ 	.word	0x00000080


	//   ....[1]....
        /*0034*/ 	.word	0x00008730


	//----- nvinfo : EIATTR_CRS_STACK_SIZE
	.align		4
.L_466:
        /*0038*/ 	.byte	0x04, 0x1e
        /*003a*/ 	.short	(.L_468 - .L_467)
.L_467:
        /*003c*/ 	.word	0x00000000


	//----- nvinfo : EIATTR_CBANK_PARAM_SIZE
	.align		4
.L_468:
        /*0040*/ 	.byte	0x03, 0x19
        /*0042*/ 	.short	0x0280


	//----- nvinfo : EIATTR_PARAM_CBANK
	.align		4
        /*0044*/ 	.byte	0x04, 0x0a
        /*0046*/ 	.short	(.L_470 - .L_469)
	.align		4
.L_469:
        /*0048*/ 	.word	index@(.nv.constant0._ZN5flash44flash_bwd_dq_dk_dv_loop_seqk_parallel_kernelI23Flash_bwd_kernel_traitsILi256ELi64ELi64ELi8ELi4ELi2ELi2ELb0ELb1EN7cutlass10bfloat16_tE19Flash_kernel_traitsILi256ELi64ELi64ELi8ES3_EELb0ELb1ELb0ELb0ELb0ELb1ELb1EEEvNS_16Flash_bwd_paramsE)
        /*004c*/ 	.short	0x0380
        /*004e*/ 	.short	0x0280


	//----- nvinfo : EIATTR_SW_WAR
	.align		4
.L_470:
        /*0050*/ 	.byte	0x04, 0x36
        /*0052*/ 	.short	(.L_472 - .L_471)
.L_471:
        /*0054*/ 	.word	0x00000008
.L_472:


//--------------------- .nv.info._ZN5flash44flash_bwd_dq_dk_dv_loop_seqk_parallel_kernelI23Flash_bwd_kernel_traitsILi256ELi64ELi64ELi8ELi4ELi2ELi2ELb0ELb1EN7cutlass10bfloat16_tE19Flash_kernel_traitsILi256ELi64ELi64ELi8ES3_EELb1ELb1ELb0ELb1ELb0ELb0ELb0EEEvNS_16Flash_bwd_paramsE --------------------------
	.section	.nv.info._ZN5flash44flash_bwd_dq_dk_dv_loop_seqk_parallel_kernelI23Flash_bwd_kernel_traitsILi256ELi64ELi64ELi8ELi4ELi2ELi2ELb0ELb1EN7cutlass10bfloat16_tE19Flash_kernel_traitsILi256ELi64ELi64ELi8ES3_EELb1ELb1ELb0ELb1ELb0ELb0ELb0EEEvNS_16Flash_bwd_paramsE,"",@"SHT_CUDA_INFO"
	.sectionflags	@""
	.align	4


	//----- nvinfo : EIATTR_CUDA_API_VERSION
	.align		4
        /*0000*/ 	.byte	0x04, 0x37
        /*0002*/ 	.short	(.L_474 - .L_473)
.L_473:
        /*0004*/ 	.word	0x00000082


	//----- nvinfo : EIATTR_KPARAM_INFO
	.align		4
.L_474:
        /*0008*/ 	.byte	0x04, 0x17
        /*000a*/ 	.short	(.L_476 - .L_475)
.L_475:
        /*000c*/ 	.word	0x00000000
        /*0010*/ 	.short	0x0000
        /*0012*/ 	.short	0x0000
        /*0014*/ 	.byte	0x00, 0xf0, 0x01, 0x0a


	//----- nvinfo : EIATTR_SPARSE_MMA_MASK
	.align		4
.L_476:
        /*0018*/ 	.byte	0x03, 0x50
        /*001a*/ 	.short	0x0000


	//----- nvinfo : EIATTR_MAXREG_COUNT
	.align		4
        /*001c*/ 	.byte	0x03, 0x1b
        /*001e*/ 	.short	0x00ff


	//----- nvinfo : EIATTR_NUM_BARRIERS
	.align		4
        /*0020*/ 	.byte	0x02, 0x4c
        /*0022*/ 	.byte	0x01
	.zero		1


	//----- nvinfo : EIATTR_ANNOTATIONS
	.align		4
        /*0024*/ 	.byte	0x04, 0x55
        /*0026*/ 	.short	(.L_478 - .L_477)


	//   ....[0]....
.L_477:
        /* <DEDUP_REMOVED lines=8> */
        /*009c*/ 	.byte	0xc0, 0x89, 0x00, 0x00, 0x01, 0x00, 0x00, 0x00, 0xe0, 0x89, 0x00, 0x00


	//----- nvinfo : EIATTR_MERCURY_ISA_VERSION
	.align		4
.L_478:
        /*00a8*/ 	.byte	0x03, 0x5f
        /*00aa*/ 	.short	0x0101


	//----- nvinfo : EIATTR_VRC_CTA_INIT_COUNT
	.align		4
        /*00ac*/ 	.byte	0x02, 0x4a
	.zero		1
	.zero		1


	//----- nvinfo : EIATTR_EXIT_INSTR_OFFSETS
	.align		4
        /*00b0*/ 	.byte	0x04, 0x1c
        /*00b2*/ 	.short	(.L_480 - .L_479)


	//   ....[0]....
.L_479:
        /*00b4*/ 	.word	0x00000090


	//   ....[1]....
        /*00b8*/ 	.word	0x0000a620


	//----- nvinfo : EIATTR_CRS_STACK_SIZE
	.align		4
.L_480:
        /*00bc*/ 	.byte	0x04, 0x1e
        /*00be*/ 	.short	(.L_482 - .L_481)
.L_481:
        /*00c0*/ 	.word	0x00000000


	//----- nvinfo : EIATTR_CBANK_PARAM_SIZE
	.align		4
.L_482:
        /*00c4*/ 	.byte	0x03, 0x19
        /*00c6*/ 	.short	0x0280


	//----- nvinfo : EIATTR_PARAM_CBANK
	.align		4
        /*00c8*/ 	.byte	0x04, 0x0a
        /*00ca*/ 	.short	(.L_484 - .L_483)
	.align		4
.L_483:
        /*00cc*/ 	.word	index@(.nv.constant0._ZN5flash44flash_bwd_dq_dk_dv_loop_seqk_parallel_kernelI23Flash_bwd_kernel_traitsILi256ELi64ELi64ELi8ELi4ELi2ELi2ELb0ELb1EN7cutlass10bfloat16_tE19Flash_kernel_traitsILi256ELi64ELi64ELi8ES3_EELb1ELb1ELb0ELb1ELb0ELb0ELb0EEEvNS_16Flash_bwd_paramsE)
        /*00d0*/ 	.short	0x0380
        /*00d2*/ 	.short	0x0280


	//----- nvinfo : EIATTR_SW_WAR
	.align		4
.L_484:
        /*00d4*/ 	.byte	0x04, 0x36
        /*00d6*/ 	.short	(.L_486 - .L_485)
.L_485:
        /*00d8*/ 	.word	0x00000008
.L_486:


//--------------------- .nv.info._ZN5flash44flash_bwd_dq_dk_dv_loop_seqk_parallel_kernelI23Flash_bwd_kernel_traitsILi256ELi64ELi64ELi8ELi4ELi2ELi2ELb0ELb1EN7cutlass10bfloat16_tE19Flash_kernel_traitsILi256ELi64ELi64ELi8ES3_EELb0ELb1ELb0ELb1ELb0ELb0ELb1EEEvNS_16Flash_bwd_paramsE --------------------------
	.section	.nv.info._ZN5flash44flash_bwd_dq_dk_dv_loop_seqk_parallel_kernelI23Flash_bwd_kernel_traitsILi256ELi64ELi64ELi8ELi4ELi2ELi2ELb0ELb1EN7cutlass10bfloat16_tE19Flash_kernel_traitsILi256ELi64ELi64ELi8ES3_EELb0ELb1ELb0ELb1ELb0ELb0ELb1EEEvNS_16Flash_bwd_paramsE,"",@"SHT_CUDA_INFO"
	.sectionflags	@""
	.align	4


	//----- nvinfo : EIATTR_CUDA_API_VERSION
	.align		4
        /*0000*/ 	.byte	0x04, 0x37
        /*0002*/ 	.short	(.L_488 - .L_487)
.L_487:
        /*0004*/ 	.word	0x00000082


	//----- nvinfo : EIATTR_KPARAM_INFO
	.align		4
.L_488:
        /*0008*/ 	.byte	0x04, 0x17
        /*000a*/ 	.short	(.L_490 - .L_489)
.L_489:
        /*000c*/ 	.word	0x00000000
        /*0010*/ 	.short	0x0000
        /*0012*/ 	.short	0x0000
        /*0014*/ 	.byte	0x00, 0xf0, 0x01, 0x0a


	//----- nvinfo : EIATTR_SPARSE_MMA_MASK
	.align		4
.L_490:
        /*0018*/ 	.byte	0x03, 0x50
        /*001a*/ 	.short	0x0000


	//----- nvinfo : EIATTR_MAXREG_COUNT
	.align		4
        /*001c*/ 	.byte	0x03, 0x1b
        /*001e*/ 	.short	0x00ff


	//----- nvinfo : EIATTR_NUM_BARRIERS
	.align		4
        /*0020*/ 	.byte	0x02, 0x4c
        /*0022*/ 	.byte	0x01
	.zero		1


	//----- nvinfo : EIATTR_ANNOTATIONS
	.align		4
        /*0024*/ 	.byte	0x04, 0x55
        /*0026*/ 	.short	(.L_492 - .L_491)


	//   ....[0]....
.L_491:
        /*0028*/ 	.word	0x00000001
        /*002c*/ 	.byte	0x70, 0x40, 0x00, 0x00, 0x01, 0x00, 0x00, 0x00, 0xb0, 0x56, 0x00, 0x00, 0x01, 0x00, 0x00, 0x00
        /*003c*/ 	.byte	0xc0, 0x6a, 0x00, 0x00, 0x01, 0x00, 0x00, 0x00, 0x80, 0x75, 0x00, 0x00


	//----- nvinfo : EIATTR_MERCURY_ISA_VERSION
	.align		4
.L_492:
        /*0048*/ 	.byte	0x03, 0x5f
        /*004a*/ 	.short	0x0101


	//----- nvinfo : EIATTR_VRC_CTA_INIT_COUNT
	.align		4
        /*004c*/ 	.byte	0x02, 0x4a
	.zero		1
	.zero		1


	//----- nvinfo : EIATTR_EXIT_INSTR_OFFSETS
	.align		4
        /*0050*/ 	.byte	0x04, 0x1c
        /*0052*/ 	.short	(.L_494 - .L_493)


	//   ....[0]....
.L_493:
        /*0054*/ 	.word	0x00000090


	//   ....[1]....
        /*0058*/ 	.word	0x00009d90


	//----- nvinfo : EIATTR_CRS_STACK_SIZE
	.align		4
.L_494:
        /*005c*/ 	.byte	0x04, 0x1e
        /*005e*/ 	.short	(.L_496 - .L_495)
.L_495:
        /*0060*/ 	.word	0x00000000


	//----- nvinfo : EIATTR_CBANK_PARAM_SIZE
	.align		4
.L_496:
        /*0064*/ 	.byte	0x03, 0x19
        /*0066*/ 	.short	0x0280


	//----- nvinfo : EIATTR_PARAM_CBANK
	.align		4
        /*0068*/ 	.byte	0x04, 0x0a
        /*006a*/ 	.short	(.L_498 - .L_497)
	.align		4
.L_497:
        /*006c*/ 	.word	index@(.nv.constant0._ZN5flash44flash_bwd_dq_dk_dv_loop_seqk_parallel_kernelI23Flash_bwd_kernel_traitsILi256ELi64ELi64ELi8ELi4ELi2ELi2ELb0ELb1EN7cutlass10bfloat16_tE19Flash_kernel_traitsILi256ELi64ELi64ELi8ES3_EELb0ELb1ELb0ELb1ELb0ELb0ELb1EEEvNS_16Flash_bwd_paramsE)
        /*0070*/ 	.short	0x0380
        /*0072*/ 	.short	0x0280


	//----- nvinfo : EIATTR_SW_WAR
	.align		4
.L_498:
        /*0074*/ 	.byte	0x04, 0x36
        /*0076*/ 	.short	(.L_500 - .L_499)
.L_499:
        /*0078*/ 	.word	0x00000008
.L_500:


//--------------------- .nv.info._ZN5flash25flash_bwd_dot_do_o_kernelILb0E23Flash_bwd_kernel_traitsILi256ELi64ELi64ELi8ELi4ELi2ELi2ELb0ELb1EN7cutlass10bfloat16_tE19Flash_kernel_traitsILi256ELi64ELi64ELi8ES3_EEEEvNS_16Flash_bwd_paramsE --------------------------
	.section	.nv.info._ZN5flash25flash_bwd_dot_do_o_kernelILb0E23Flash_bwd_kernel_traitsILi256ELi64ELi64ELi8ELi4ELi2ELi2ELb0ELb1EN7cutlass10bfloat16_tE19Flash_kernel_traitsILi256ELi64ELi64ELi8ES3_EEEEvNS_16Flash_bwd_paramsE,"",@"SHT_CUDA_INFO"
	.sectionflags	@""
	.align	4


	//----- nvinfo : EIATTR_CUDA_API_VERSION
	.align		4
        /*0000*/ 	.byte	0x04, 0x37
        /*0002*/ 	.short	(.L_502 - .L_501)
.L_501:
        /*0004*/ 	.word	0x00000082


	//----- nvinfo : EIATTR_KPARAM_INFO
	.align		4
.L_502:
        /*0008*/ 	.byte	0x04, 0x17
        /*000a*/ 	.short	(.L_504 - .L_503)
.L_503:
        /*000c*/ 	.word	0x00000000
        /*0010*/ 	.short	0x0000
        /*0012*/ 	.short	0x0000
        /*0014*/ 	.byte	0x00, 0xf0, 0x01, 0x0a


	//----- nvinfo : EIATTR_SPARSE_MMA_MASK
	.align		4
.L_504:
        /*0018*/ 	.byte	0x03, 0x50
        /*001a*/ 	.short	0x0000


	//----- nvinfo : EIATTR_MAXREG_COUNT
	.align		4
        /*001c*/ 	.byte	0x03, 0x1b
        /*001e*/ 	.short	0x00ff


	//----- nvinfo : EIATTR_MERCURY_ISA_VERSION
	.align		4
        /*0020*/ 	.byte	0x03, 0x5f
        /*0022*/ 	.short	0x0101


	//----- nvinfo : EIATTR_COOP_GROUP_MASK_REGIDS
	.align		4
        /*0024*/ 	.byte	0x04, 0x29
        /*0026*/ 	.short	(.L_506 - .L_505)


	//   ....[0]....
.L_505:
        /*0028*/ 	.word	0xffffffff


	//   ....[1]....
        /*002c*/ 	.word	0xffffffff


	//   ....[2]....
        /*0030*/ 	.word	0xffffffff


	//   ....[3]....
        /*0034*/ 	.word	0xffffffff


	//   ....[4]....
        /*0038*/ 	.word	0xffffffff


	//   ....[5]....
        /*003c*/ 	.word	0xffffffff


	//----- nvinfo : EIATTR_COOP_GROUP_INSTR_OFFSETS
	.align		4
.L_506:
        /*0040*/ 	.byte	0x04, 0x28
        /*0042*/ 	.short	(.L_508 - .L_507)


	//   ....[0]....
.L_507:
        /*0044*/ 	.word	0x000018b0


	//   ....[1]....
        /*0048*/ 	.word	0x000018c0


	//   ....[2]....
        /*004c*/ 	.word	0x00001900


	//   ....[3]....
        /*0050*/ 	.word	0x00001920


	//   ....[4]....
        /*0054*/ 	.word	0x00001970


	//   ....[5]....
        /*0058*/ 	.word	0x000019a0


	//----- nvinfo : EIATTR_VRC_CTA_INIT_COUNT
	.align		4
.L_508:
        /*005c*/ 	.byte	0x02, 0x4a
	.zero		1
	.zero		1


	//----- nvinfo : EIATTR_EXIT_INSTR_OFFSETS
	.align		4
        /*0060*/ 	.byte	0x04, 0x1c
        /*0062*/ 	.short	(.L_510 - .L_509)


	//   ....[0]....
.L_509:
        /*0064*/ 	.word	0x00000140


	//   ....[1]....
        /*0068*/ 	.word	0x00001a10


	//   ....[2]....
        /*006c*/ 	.word	0x00001a30


	//----- nvinfo : EIATTR_CRS_STACK_SIZE
	.align		4
.L_510:
        /*0070*/ 	.byte	0x04, 0x1e
        /*0072*/ 	.short	(.L_512 - .L_511)
.L_511:
        /*0074*/ 	.word	0x00000000


	//----- nvinfo : EIATTR_CBANK_PARAM_SIZE
	.align		4
.L_512:
        /*0078*/ 	.byte	0x03, 0x19
        /*007a*/ 	.short	0x0280


	//----- nvinfo : EIATTR_PARAM_CBANK
	.align		4
        /*007c*/ 	.byte	0x04, 0x0a
        /*007e*/ 	.short	(.L_514 - .L_513)
	.align		4
.L_513:
        /*0080*/ 	.word	index@(.nv.constant0._ZN5flash25flash_bwd_dot_do_o_kernelILb0E23Flash_bwd_kernel_traitsILi256ELi64ELi64ELi8ELi4ELi2ELi2ELb0ELb1EN7cutlass10bfloat16_tE19Flash_kernel_traitsILi256ELi64ELi64ELi8ES3_EEEEvNS_16Flash_bwd_paramsE)
        /*0084*/ 	.short	0x0380
        /*0086*/ 	.short	0x0280


	//----- nvinfo : EIATTR_SW_WAR
	.align		4
.L_514:
        /*0088*/ 	.byte	0x04, 0x36
        /*008a*/ 	.short	(.L_516 - .L_515)
.L_515:
        /*008c*/ 	.word	0x00000008
.L_516:


//--------------------- .nv.info._ZN5flash25flash_bwd_dot_do_o_kernelILb1E23Flash_bwd_kernel_traitsILi256ELi64ELi64ELi8ELi4ELi2ELi2ELb0ELb1EN7cutlass10bfloat16_tE19Flash_kernel_traitsILi256ELi64ELi64ELi8ES3_EEEEvNS_16Flash_bwd_paramsE --------------------------
	.section	.nv.info._ZN5flash25flash_bwd_dot_do_o_kernelILb1E23Flash_bwd_kernel_traitsILi256ELi64ELi64ELi8ELi4ELi2ELi2ELb0ELb1EN7cutlass10bfloat16_tE19Flash_kernel_traitsILi256ELi64ELi64ELi8ES3_EEEEvNS_16Flash_bwd_paramsE,"",@"SHT_CUDA_INFO"
	.sectionflags	@""
	.align	4


	//----- nvinfo : EIATTR_CUDA_API_VERSION
	.align		4
        /*0000*/ 	.byte	0x04, 0x37
        /*0002*/ 	.short	(.L_518 - .L_517)
.L_517:
        /*0004*/ 	.word	0x00000082


	//----- nvinfo : EIATTR_KPARAM_INFO
	.align		4
.L_518:
        /*0008*/ 	.byte	0x04, 0x17
        /*000a*/ 	.short	(.L_520 - .L_519)
.L_519:
        /*000c*/ 	.word	0x00000000
        /*0010*/ 	.short	0x0000
        /*0012*/ 	.short	0x0000
        /*0014*/ 	.byte	0x00, 0xf0, 0x01, 0x0a


	//----- nvinfo : EIATTR_SPARSE_MMA_MASK
	.align		4
.L_520:
        /*0018*/ 	.byte	0x03, 0x50
        /*001a*/ 	.short	0x0000


	//----- nvinfo : EIATTR_MAXREG_COUNT
	.align		4
        /*001c*/ 	.byte	0x03, 0x1b
        /*001e*/ 	.short	0x00ff


	//----- nvinfo : EIATTR_MERCURY_ISA_VERSION
	.align		4
        /*0020*/ 	.byte	0x03, 0x5f
        /*0022*/ 	.short	0x0101


	//----- nvinfo : EIATTR_COOP_GROUP_MASK_REGIDS
	.align		4
        /*0024*/ 	.byte	0x04, 0x29
        /*0026*/ 	.short	(.L_522 - .L_521)


	//   ....[0]....
.L_521:
        /*0028*/ 	.word	0xffffffff


	//   ....[1]....
        /*002c*/ 	.word	0xffffffff


	//   ....[2]....
        /*0030*/ 	.word	0xffffffff


	//   ....[3]....
        /*0034*/ 	.word	0xffffffff


	//   ....[4]....
        /*0038*/ 	.word	0xffffffff


	//   ....[5]....
        /*003c*/ 	.word	0xffffffff


	//----- nvinfo : EIATTR_COOP_GROUP_INSTR_OFFSETS
	.align		4
.L_522:
        /*0040*/ 	.byte	0x04, 0x28
        /*0042*/ 	.short	(.L_524 - .L_523)


	//   ....[0]....
.L_523:
        /*0044*/ 	.word	0x00001b90


	//   ....[1]....
        /*0048*/ 	.word	0x00001bc0


	//   ....[2]....
        /*004c*/ 	.word	0x00001c00


	//   ....[3]....
        /*0050*/ 	.word	0x00001c30


	//   ....[4]....
        /*0054*/ 	.word	0x00001ce0


	//   ....[5]....
        /*0058*/ 	.word	0x00001d00


	//----- nvinfo : EIATTR_VRC_CTA_INIT_COUNT
	.align		4
.L_524:
        /*005c*/ 	.byte	0x02, 0x4a
	.zero		1
	.zero		1


	//----- nvinfo : EIATTR_EXIT_INSTR_OFFSETS
	.align		4
        /*0060*/ 	.byte	0x04, 0x1c
        /*0062*/ 	.short	(.L_526 - .L_525)


	//   ....[0]....
.L_525:
        /*0064*/ 	.word	0x00000140


	//   ....[1]....
        /*0068*/ 	.word	0x00001ee0


	//----- nvinfo : EIATTR_CRS_STACK_SIZE
	.align		4
.L_526:
        /*006c*/ 	.byte	0x04, 0x1e
        /*006e*/ 	.short	(.L_528 - .L_527)
.L_527:
        /*0070*/ 	.word	0x00000000


	//----- nvinfo : EIATTR_CBANK_PARAM_SIZE
	.align		4
.L_528:
        /*0074*/ 	.byte	0x03, 0x19
        /*0076*/ 	.short	0x0280


	//----- nvinfo : EIATTR_PARAM_CBANK
	.align		4
        /*0078*/ 	.byte	0x04, 0x0a
        /*007a*/ 	.short	(.L_530 - .L_529)
	.align		4
.L_529:
        /*007c*/ 	.word	index@(.nv.constant0._ZN5flash25flash_bwd_dot_do_o_kernelILb1E23Flash_bwd_kernel_traitsILi256ELi64ELi64ELi8ELi4ELi2ELi2ELb0ELb1EN7cutlass10bfloat16_tE19Flash_kernel_traitsILi256ELi64ELi64ELi8ES3_EEEEvNS_16Flash_bwd_paramsE)
        /*0080*/ 	.short	0x0380
        /*0082*/ 	.short	0x0280


	//----- nvinfo : EIATTR_SW_WAR
	.align		4
.L_530:
        /*0084*/ 	.byte	0x04, 0x36
        /*0086*/ 	.short	(.L_532 - .L_531)
.L_531:
        /*0088*/ 	.word	0x00000008
.L_532:


//--------------------- .nv.info._ZN5flash27flash_bwd_convert_dq_kernelI23Flash_bwd_kernel_traitsILi256ELi64ELi64ELi8ELi4ELi2ELi2ELb0ELb0EN7cutlass10bfloat16_tE19Flash_kernel_traitsILi256ELi64ELi64ELi8ES3_EEEEvNS_16Flash_bwd_paramsEi --------------------------
	.section	.nv.info._ZN5flash27flash_bwd_convert_dq_kernelI23Flash_bwd_kernel_traitsILi256ELi64ELi64ELi8ELi4ELi2ELi2ELb0ELb0EN7cutlass10bfloat16_tE19Flash_kernel_traitsILi256ELi64ELi64ELi8ES3_EEEEvNS_16Flash_bwd_paramsEi,"",@"SHT_CUDA_INFO"
	.sectionflags	@""
	.align	4


	//----- nvinfo : EIATTR_CUDA_API_VERSION
	.align		4
        /*0000*/ 	.byte	0x04, 0x37
        /*0002*/ 	.short	(.L_534 - .L_533)
.L_533:
        /*0004*/ 	.word	0x00000082


	//----- nvinfo : EIATTR_KPARAM_INFO
	.align		4
.L_534:
        /*0008*/ 	.byte	0x04, 0x17
        /*000a*/ 	.short	(.L_536 - .L_535)
.L_535:
        /*000c*/ 	.word	0x00000000
        /*0010*/ 	.short	0x0001
        /*0012*/ 	.short	0x0280
        /*0014*/ 	.byte	0x00, 0xf0, 0x11, 0x00


	//----- nvinfo : EIATTR_KPARAM_INFO
	.align		4
.L_536:
        /*0018*/ 	.byte	0x04, 0x17
        /*001a*/ 	.short	(.L_538 - .L_537)
.L_537:
        /*001c*/ 	.word	0x00000000
        /*0020*/ 	.short	0x0000
        /*0022*/ 	.short	0x0000
        /*0024*/ 	.byte	0x00, 0xf0, 0x01, 0x0a


	//----- nvinfo : EIATTR_SPARSE_MMA_MASK
	.align		4
.L_538:
        /*0028*/ 	.byte	0x03, 0x50
        /*002a*/ 	.short	0x0000


	//----- nvinfo : EIATTR_MAXREG_COUNT
	.align		4
        /*002c*/ 	.byte	0x03, 0x1b
        /*002e*/ 	.short	0x00ff


	//----- nvinfo : EIATTR_NUM_BARRIERS
	.align		4
        /*0030*/ 	.byte	0x02, 0x4c
        /*0032*/ 	.byte	0x01
	.zero		1


	//----- nvinfo : EIATTR_MERCURY_ISA_VERSION
	.align		4
        /*0034*/ 	.byte	0x03, 0x5f
        /*0036*/ 	.short	0x0101


	//----- nvinfo : EIATTR_VRC_CTA_INIT_COUNT
	.align		4
        /*0038*/ 	.byte	0x02, 0x4a
	.zero		1
	.zero		1


	//----- nvinfo : EIATTR_EXIT_INSTR_OFFSETS
	.align		4
        /*003c*/ 	.byte	0x04, 0x1c
        /*003e*/ 	.short	(.L_540 - .L_539)


	//   ....[0]....
.L_539:
        /*0040*/ 	.word	0x00000120


	//   ....[1]....
        /*0044*/ 	.word	0x00001c60


	//   ....[2]....
        /*0048*/ 	.word	0x00001db0


	//   ....[3]....
        /*004c*/ 	.word	0x00001dd0


	//----- nvinfo : EIATTR_CRS_STACK_SIZE
	.align		4
.L_540:
        /*0050*/ 	.byte	0x04, 0x1e
        /*0052*/ 	.short	(.L_542 - .L_541)
.L_541:
        /*0054*/ 	.word	0x00000000


	//----- nvinfo : EIATTR_CBANK_PARAM_SIZE
	.align		4
.L_542:
        /*0058*/ 	.byte	0x03, 0x19
        /*005a*/ 	.short	0x0284


	//----- nvinfo : EIATTR_PARAM_CBANK
	.align		4
        /*005c*/ 	.byte	0x04, 0x0a
        /*005e*/ 	.short	(.L_544 - .L_543)
	.align		4
.L_543:
        /*0060*/ 	.word	index@(.nv.constant0._ZN5flash27flash_bwd_convert_dq_kernelI23Flash_bwd_kernel_traitsILi256ELi64ELi64ELi8ELi4ELi2ELi2ELb0ELb0EN7cutlass10bfloat16_tE19Flash_kernel_traitsILi256ELi64ELi64ELi8ES3_EEEEvNS_16Flash_bwd_paramsEi)
        /*0064*/ 	.short	0x0380
        /*0066*/ 	.short	0x0284


	//----- nvinfo : EIATTR_SW_WAR
	.align		4
.L_544:
        /*0068*/ 	.byte	0x04, 0x36
        /*006a*/ 	.short	(.L_546 - .L_545)
.L_545:
        /*006c*/ 	.word	0x00000008
.L_546:


//--------------------- .nv.info._ZN5flash44flash_bwd_dq_dk_dv_loop_seqk_parallel_kernelI23Flash_bwd_kernel_traitsILi256ELi64ELi64ELi8ELi4ELi2ELi2ELb0ELb0EN7cutlass10bfloat16_tE19Flash_kernel_traitsILi256ELi64ELi64ELi8ES3_EELb1ELb1ELb0ELb0ELb0ELb0ELb0EEEvNS_16Flash_bwd_paramsE --------------------------
	.section	.nv.info._ZN5flash44flash_bwd_dq_dk_dv_loop_seqk_parallel_kernelI23Flash_bwd_kernel_traitsILi256ELi64ELi64ELi8ELi4ELi2ELi2ELb0ELb0EN7cutlass10bfloat16_tE19Flash_kernel_traitsILi256ELi64ELi64ELi8ES3_EELb1ELb1ELb0ELb0ELb0ELb0ELb0EEEvNS_16Flash_bwd_paramsE,"",@"SHT_CUDA_INFO"
	.sectionflags	@""
	.align	4


	//----- nvinfo : EIATTR_CUDA_API_VERSION
	.align		4
        /*0000*/ 	.byte	0x04, 0x37
        /*0002*/ 	.short	(.L_548 - .L_547)
.L_547:
        /*0004*/ 	.word	0x00000082


	//----- nvinfo : EIATTR_KPARAM_INFO
	.align		4
.L_548:
        /*0008*/ 	.byte	0x04, 0x17
        /*000a*/ 	.short	(.L_550 - .L_549)
.L_549:
        /*000c*/ 	.word	0x00000000
        /*0010*/ 	.short	0x0000
        /*0012*/ 	.short	0x0000
        /*0014*/ 	.byte	0x00, 0xf0, 0x01, 0x0a


	//----- nvinfo : EIATTR_SPARSE_MMA_MASK
	.align		4
.L_550:
        /*0018*/ 	.byte	0x03, 0x50
        /*001a*/ 	.short	0x0000


	//----- nvinfo : EIATTR_MAXREG_COUNT
	.align		4
        /*001c*/ 	.byte	0x03, 0x1b
        /*001e*/ 	.short	0x00ff


	//----- nvinfo : EIATTR_NUM_BARRIERS
	.align		4
        /*0020*/ 	.byte	0x02, 0x4c
        /*0022*/ 	.byte	0x01
	.zero		1


	//----- nvinfo : EIATTR_ANNOTATIONS
	.align		4
        /*0024*/ 	.byte	0x04, 0x55
        /*0026*/ 	.short	(.L_552 - .L_551)


	//   ....[0]....
.L_551:
        /*0028*/ 	.word	0x00000001
        /*002c*/ 	.byte	0x10, 0x39, 0x00, 0x00, 0x01, 0x00, 0x00, 0x00, 0xb0, 0x39, 0x00, 0x00, 0x01, 0x00, 0x00, 0x00
        /*003c*/ 	.byte	0xf0, 0x39, 0x00, 0x00, 0x01, 0x00, 0x00, 0x00, 0x50, 0x3b, 0x00, 0x00, 0x01, 0x00, 0x00, 0x00
        /*004c*/ 	.byte	0xa0, 0x3d, 0x00, 0x00, 0x01, 0x00, 0x00, 0x00, 0xb0, 0x3f, 0x00, 0x00, 0x01, 0x00, 0x00, 0x00
        /*005c*/ 	.byte	0x00, 0x40, 0x00, 0x00, 0x01, 0x00, 0x00, 0x00, 0x40, 0x40, 0x00, 0x00, 0x01, 0x00, 0x00, 0x00
        /*006c*/ 	.byte	0x80, 0x40, 0x00, 0x00, 0x01, 0x00, 0x00, 0x00, 0xb0, 0x5f, 0x00, 0x00, 0x01, 0x00, 0x00, 0x00
        /*007c*/ 	.byte	0x90, 0x60, 0x00, 0x00, 0x01, 0x00, 0x00, 0x00, 0xd0, 0x82, 0x00, 0x00, 0x01, 0x00, 0x00, 0x00
        /*008c*/ 	.byte	0x50, 0x86, 0x00, 0x00


	//----- nvinfo : EIATTR_MERCURY_ISA_VERSION
	.align		4
.L_552:
        /*0090*/ 	.byte	0x03, 0x5f
        /*0092*/ 	.short	0x0101


	//----- nvinfo : EIATTR_VRC_CTA_INIT_COUNT
	.align		4
        /*0094*/ 	.byte	0x02, 0x4a
	.zero		1
	.zero		1


	//----- nvinfo : EIATTR_EXIT_INSTR_OFFSETS
	.align		4
        /*0098*/ 	.byte	0x04, 0x1c
        /*009a*/ 	.short	(.L_554 - .L_553)


	//   ....[0]....
.L_553:
        /*009c*/ 	.word	0x00000090


	//   ....[1]....
        /*00a0*/ 	.word	0x0000a530


	//----- nvinfo : EIATTR_CRS_STACK_SIZE
	.align		4
.L_554:
        /*00a4*/ 	.byte	0x04, 0x1e
        /*00a6*/ 	.short	(.L_556 - .L_555)
.L_555:
        /*00a8*/ 	.word	0x00000000


	//----- nvinfo : EIATTR_CBANK_PARAM_SIZE
	.align		4
.L_556:
        /*00ac*/ 	.byte	0x03, 0x19
        /*00ae*/ 	.short	0x0280


	//----- nvinfo : EIATTR_PARAM_CBANK
	.align		4
        /*00b0*/ 	.byte	0x04, 0x0a
        /*00b2*/ 	.short	(.L_558 - .L_557)
	.align		4
.L_557:
        /*00b4*/ 	.word	index@(.nv.constant0._ZN5flash44flash_bwd_dq_dk_dv_loop_seqk_parallel_kernelI23Flash_bwd_kernel_traitsILi256ELi64ELi64ELi8ELi4ELi2ELi2ELb0ELb0EN7cutlass10bfloat16_tE19Flash_kernel_traitsILi256ELi64ELi64ELi8ES3_EELb1ELb1ELb0ELb0ELb0ELb0ELb0EEEvNS_16Flash_bwd_paramsE)
        /*00b8*/ 	.short	0x0380
        /*00ba*/ 	.short	0x0280


	//----- nvinfo : EIATTR_SW_WAR
	.align		4
.L_558:
        /*00bc*/ 	.byte	0x04, 0x36
        /*00be*/ 	.short	(.L_560 - .L_559)
.L_559:
        /*00c0*/ 	.word	0x00000008
.L_560:


//--------------------- .nv.info._ZN5flash44flash_bwd_dq_dk_dv_loop_seqk_parallel_kernelI23Flash_bwd_kernel_traitsILi256ELi64ELi64ELi8ELi4ELi2ELi2ELb0ELb0EN7cutlass10bfloat16_tE19Flash_kernel_traitsILi256ELi64ELi64ELi8ES3_EELb0ELb1ELb0ELb0ELb0ELb0ELb1EEEvNS_16Flash_bwd_paramsE --------------------------
	.section	.nv.info._ZN5flash44flash_bwd_dq_dk_dv_loop_seqk_parallel_kernelI23Flash_bwd_kernel_traitsILi256ELi64ELi64ELi8ELi4ELi2ELi2ELb0ELb0EN7cutlass10bfloat16_tE19Flash_kernel_traitsILi256ELi64ELi64ELi8ES3_EELb0ELb1ELb0ELb0ELb0ELb0ELb1EEEvNS_16Flash_bwd_paramsE,"",@"SHT_CUDA_INFO"
	.sectionflags	@""
	.align	4


	//----- nvinfo : EIATTR_CUDA_API_VERSION
	.align		4
        /*0000*/ 	.byte	0x04, 0x37
        /*0002*/ 	.short	(.L_562 - .L_561)
.L_561:
        /*0004*/ 	.word	0x00000082


	//----- nvinfo : EIATTR_KPARAM_INFO
	.align		4
.L_562:
        /*0008*/ 	.byte	0x04, 0x17
        /*000a*/ 	.short	(.L_564 - .L_563)
.L_563:
        /*000c*/ 	.word	0x00000000
        /*0010*/ 	.short	0x0000
        /*0012*/ 	.short	0x0000
        /*0014*/ 	.byte	0x00, 0xf0, 0x01, 0x0a


	//----- nvinfo : EIATTR_SPARSE_MMA_MASK
	.align		4
.L_564:
        /*0018*/ 	.byte	0x03, 0x50
        /*001a*/ 	.short	0x0000


	//----- nvinfo : EIATTR_MAXREG_COUNT
	.align		4
        /*001c*/ 	.byte	0x03, 0x1b
        /*001e*/ 	.short	0x00ff


	//----- nvinfo : EIATTR_NUM_BARRIERS
	.align		4
        /*0020*/ 	.byte	0x02, 0x4c
        /*0022*/ 	.byte	0x01
	.zero		1


	//----- nvinfo : EIATTR_ANNOTATIONS
	.align		4
        /*0024*/ 	.byte	0x04, 0x55
        /*0026*/ 	.short	(.L_566 - .L_565)


	//   ....[0]....
.L_565:
        /*0028*/ 	.word	0x00000001
        /*002c*/ 	.byte	0x10, 0x3a, 0x00, 0x00, 0x01, 0x00, 0x00, 0x00, 0x50, 0x3a, 0x00, 0x00, 0x01, 0x00, 0x00, 0x00
        /*003c*/ 	.byte	0x40, 0x3c, 0x00, 0x00, 0x01, 0x00, 0x00, 0x00, 0x00, 0x3e, 0x00, 0x00, 0x01, 0x00, 0x00, 0x00
        /*004c*/ 	.byte	0xb0, 0x3e, 0x00, 0x00, 0x01, 0x00, 0x00, 0x00, 0x40, 0x47, 0x00, 0x00, 0x01, 0x00, 0x00, 0x00
        /*005c*/ 	.byte	0x70, 0x47, 0x00, 0x00, 0x01, 0x00, 0x00, 0x00, 0x30, 0x5b, 0x00, 0x00, 0x01, 0x00, 0x00, 0x00
        /*006c*/ 	.byte	0x10, 0x5c, 0x00, 0x00, 0x01, 0x00, 0x00, 0x00, 0xd0, 0x7f, 0x00, 0x00, 0x01, 0x00, 0x00, 0x00
        /*007c*/ 	.byte	0x50, 0x83, 0x00, 0x00


	//----- nvinfo : EIATTR_MERCURY_ISA_VERSION
	.align		4
.L_566:
        /*0080*/ 	.byte	0x03, 0x5f
        /*0082*/ 	.short	0x0101


	//----- nvinfo : EIATTR_VRC_CTA_INIT_COUNT
	.align		4
        /*0084*/ 	.byte	0x02, 0x4a
	.zero		1
	.zero		1


	//----- nvinfo : EIATTR_EXIT_INSTR_OFFSETS
	.align		4
        /*0088*/ 	.byte	0x04, 0x1c
        /*008a*/ 	.short	(.L_568 - .L_567)


	//   ....[0]....
.L_567:
        /*008c*/ 	.word	0x00000090


	//   ....[1]....
        /*0090*/ 	.word	0x00009e00


	//----- nvinfo : EIATTR_CRS_STACK_SIZE
	.align		4
.L_568:
        /*0094*/ 	.byte	0x04, 0x1e
        /*0096*/ 	.short	(.L_570 - .L_569)
.L_569:
        /*0098*/ 	.word	0x00000000


	//----- nvinfo : EIATTR_CBANK_PARAM_SIZE
	.align		4
.L_570:
        /*009c*/ 	.byte	0x03, 0x19
        /*009e*/ 	.short	0x0280


	//----- nvinfo : EIATTR_PARAM_CBANK
	.align		4
        /*00a0*/ 	.byte	0x04, 0x0a
        /*00a2*/ 	.short	(.L_572 - .L_571)
	.align		4
.L_571:
        /*00a4*/ 	.word	index@(.nv.constant0._ZN5flash44flash_bwd_dq_dk_dv_loop_seqk_parallel_kernelI23Flash_bwd_kernel_traitsILi256ELi64ELi64ELi8ELi4ELi2ELi2ELb0ELb0EN7cutlass10bfloat16_tE19Flash_kernel_traitsILi256ELi64ELi64ELi8ES3_EELb0ELb1ELb0ELb0ELb0ELb0ELb1EEEvNS_16Flash_bwd_paramsE)
        /*00a8*/ 	.short	0x0380
        /*00aa*/ 	.short	0x0280


	//----- nvinfo : EIATTR_SW_WAR
	.align		4
.L_572:
        /*00ac*/ 	.byte	0x04, 0x36
        /*00ae*/ 	.short	(.L_574 - .L_573)
.L_573:
        /*00b0*/ 	.word	0x00000008
.L_574:


//--------------------- .nv.info._ZN5flash44flash_bwd_dq_dk_dv_loop_seqk_parallel_kernelI23Flash_bwd_kernel_traitsILi256ELi64ELi64ELi8ELi4ELi2ELi2ELb0ELb0EN7cutlass10bfloat16_tE19Flash_kernel_traitsILi256ELi64ELi64ELi8ES3_EELb1ELb1ELb0ELb0ELb0ELb1ELb0EEEvNS_16Flash_bwd_paramsE --------------------------
	.section	.nv.info._ZN5flash44flash_bwd_dq_dk_dv_loop_seqk_parallel_kernelI23Flash_bwd_kernel_traitsILi256ELi64ELi64ELi8ELi4ELi2ELi2ELb0ELb0EN7cutlass10bfloat16_tE19Flash_kernel_traitsILi256ELi64ELi64ELi8ES3_EELb1ELb1ELb0ELb0ELb0ELb1ELb0EEEvNS_16Flash_bwd_paramsE,"",@"SHT_CUDA_INFO"
	.sectionflags	@""
	.align	4


	//----- nvinfo : EIATTR_CUDA_API_VERSION
	.align		4
        /*0000*/ 	.byte	0x04, 0x37
        /*0002*/ 	.short	(.L_576 - .L_575)
.L_575:
        /*0004*/ 	.word	0x00000082


	//----- nvinfo : EIATTR_KPARAM_INFO
	.align		4
.L_576:
        /*0008*/ 	.byte	0x04, 0x17
        /*000a*/ 	.short	(.L_578 - .L_577)
.L_577:
        /*000c*/ 	.word	0x00000000
        /*0010*/ 	.short	0x0000
        /*0012*/ 	.short	0x0000
        /*0014*/ 	.byte	0x00, 0xf0, 0x01, 0x0a


	//----- nvinfo : EIATTR_SPARSE_MMA_MASK
	.align		4
.L_578:
        /*0018*/ 	.byte	0x03, 0x50
        /*001a*/ 	.short	0x0000


	//----- nvinfo : EIATTR_MAXREG_COUNT
	.align		4
        /*001c*/ 	.byte	0x03, 0x1b
        /*001e*/ 	.short	0x00ff


	//----- nvinfo : EIATTR_NUM_BARRIERS
	.align		4
        /*0020*/ 	.byte	0x02, 0x4c
        /*0022*/ 	.byte	0x01
	.zero		1


	//----- nvinfo : EIATTR_ANNOTATIONS
	.align		4
        /*0024*/ 	.byte	0x04, 0x55
        /*0026*/ 	.short	(.L_580 - .L_579)


	//   ....[0]....
.L_579:
        /*0028*/ 	.word	0x00000001
        /*002c*/ 	.byte	0x20, 0x30, 0x00, 0x00, 0x01, 0x00, 0x00, 0x00, 0x40, 0x31, 0x00, 0x00, 0x01, 0x00, 0x00, 0x00
        /*003c*/ 	.byte	0x80, 0x31, 0x00, 0x00, 0x01, 0x00, 0x00, 0x00, 0x90, 0x32, 0x00, 0x00, 0x01, 0x00, 0x00, 0x00
        /*004c*/ 	.byte	0xe0, 0x32, 0x00, 0x00, 0x01, 0x00, 0x00, 0x00, 0x30, 0x33, 0x00, 0x00, 0x01, 0x00, 0x00, 0x00
        /*005c*/ 	.byte	0x70, 0x33, 0x00, 0x00, 0x01, 0x00, 0x00, 0x00, 0x40, 0x3d, 0x00, 0x00, 0x01, 0x00, 0x00, 0x00
        /*006c*/ 	.byte	0x40, 0x5f, 0x00, 0x00, 0x01, 0x00, 0x00, 0x00, 0x50, 0x70, 0x00, 0x00, 0x01, 0x00, 0x00, 0x00
        /*007c*/ 	.byte	0x60, 0x70, 0x00, 0x00, 0x01, 0x00, 0x00, 0x00, 0xf0, 0x73, 0x00, 0x00


	//----- nvinfo : EIATTR_MERCURY_ISA_VERSION
	.align		4
.L_580:
        /*0088*/ 	.byte	0x03, 0x5f
        /*008a*/ 	.short	0x0101


	//----- nvinfo : EIATTR_VRC_CTA_INIT_COUNT
	.align		4
        /*008c*/ 	.byte	0x02, 0x4a
	.zero		1
	.zero		1


	//----- nvinfo : EIATTR_EXIT_INSTR_OFFSETS
	.align		4
        /*0090*/ 	.byte	0x04, 0x1c
        /*0092*/ 	.short	(.L_582 - .L_581)


	//   ....[0]....
.L_581:
        /*0094*/ 	.word	0x00000090


	//   ....[1]....
        /*0098*/ 	.word	0x00009100


	//----- nvinfo : EIATTR_CRS_STACK_SIZE
	.align		4
.L_582:
        /*009c*/ 	.byte	0x04, 0x1e
        /*009e*/ 	.short	(.L_584 - .L_583)
.L_583:
        /*00a0*/ 	.word	0x00000000


	//----- nvinfo : EIATTR_CBANK_PARAM_SIZE
	.align		4
.L_584:
        /*00a4*/ 	.byte	0x03, 0x19
        /*00a6*/ 	.short	0x0280


	//----- nvinfo : EIATTR_PARAM_CBANK
	.align		4
        /*00a8*/ 	.byte	0x04, 0x0a
        /*00aa*/ 	.short	(.L_586 - .L_585)
	.align		4
.L_585:
        /*00ac*/ 	.word	index@(.nv.constant0._ZN5flash44flash_bwd_dq_dk_dv_loop_seqk_parallel_kernelI23Flash_bwd_kernel_traitsILi256ELi64ELi64ELi8ELi4ELi2ELi2ELb0ELb0EN7cutlass10bfloat16_tE19Flash_kernel_traitsILi256ELi64ELi64ELi8ES3_EELb1ELb1ELb0ELb0ELb0ELb1ELb0EEEvNS_16Flash_bwd_paramsE)
        /*00b0*/ 	.short	0x0380
        /*00b2*/ 	.short	0x0280


	//----- nvinfo : EIATTR_SW_WAR
	.align		4
.L_586:
        /*00b4*/ 	.byte	0x04, 0x36
        /*00b6*/ 	.short	(.L_588 - .L_587)
.L_587:
        /*00b8*/ 	.word	0x00000008
.L_588:


//--------------------- .nv.info._ZN5flash44flash_bwd_dq_dk_dv_loop_seqk_parallel_kernelI23Flash_bwd_kernel_traitsILi256ELi64ELi64ELi8ELi4ELi2ELi2ELb0ELb0EN7cutlass10bfloat16_tE19Flash_kernel_traitsILi256ELi64ELi64ELi8ES3_EELb0ELb1ELb0ELb0ELb0ELb1ELb1EEEvNS_16Flash_bwd_paramsE --------------------------
	.section	.nv.info._ZN5flash44flash_bwd_dq_dk_dv_loop_seqk_parallel_kernelI23Flash_bwd_kernel_traitsILi256ELi64ELi64ELi8ELi4ELi2ELi2ELb0ELb0EN7cutlass10bfloat16_tE19Flash_kernel_traitsILi256ELi64ELi64ELi8ES3_EELb0ELb1ELb0ELb0ELb0ELb1ELb1EEEvNS_16Flash_bwd_paramsE,"",@"SHT_CUDA_INFO"
	.sectionflags	@""
	.align	4


	//----- nvinfo : EIATTR_CUDA_API_VERSION
	.align		4
        /*0000*/ 	.byte	0x04, 0x37
        /*0002*/ 	.short	(.L_590 - .L_589)
.L_589:
        /*0004*/ 	.word	0x00000082


	//----- nvinfo : EIATTR_KPARAM_INFO
	.align		4
.L_590:
        /*0008*/ 	.byte	0x04, 0x17
        /*000a*/ 	.short	(.L_592 - .L_591)
.L_591:
        /*000c*/ 	.word	0x00000000
        /*0010*/ 	.short	0x0000
        /*0012*/ 	.short	0x0000
        /*0014*/ 	.byte	0x00, 0xf0, 0x01, 0x0a


	//----- nvinfo : EIATTR_SPARSE_MMA_MASK
	.align		4
.L_592:
        /*0018*/ 	.byte	0x03, 0x50
        /*001a*/ 	.short	0x0000


	//----- nvinfo : EIATTR_MAXREG_COUNT
	.align		4
        /*001c*/ 	.byte	0x03, 0x1b
        /*001e*/ 	.short	0x00ff


	//----- nvinfo : EIATTR_NUM_BARRIERS
	.align		4
        /*0020*/ 	.byte	0x02, 0x4c
        /*0022*/ 	.byte	0x01
	.zero		1


	//----- nvinfo : EIATTR_ANNOTATIONS
	.align		4
        /*0024*/ 	.byte	0x04, 0x55
        /*0026*/ 	.short	(.L_594 - .L_593)


	//   ....[0]....
.L_593:
        /*0028*/ 	.word	0x00000001
        /*002c*/ 	.byte	0x90, 0x5b, 0x00, 0x00, 0x01, 0x00, 0x00, 0x00, 0xe0, 0x6c, 0x00, 0x00


	//----- nvinfo : EIATTR_MERCURY_ISA_VERSION
	.align		4
.L_594:
        /*0038*/ 	.byte	0x03, 0x5f
        /*003a*/ 	.short	0x0101


	//----- nvinfo : EIATTR_VRC_CTA_INIT_COUNT
	.align		4
        /*003c*/ 	.byte	0x02, 0x4a
	.zero		1
	.zero		1


	//----- nvinfo : EIATTR_EXIT_INSTR_OFFSETS
	.align		4
        /*0040*/ 	.byte	0x04, 0x1c
        /*0042*/ 	.short	(.L_596 - .L_595)


	//   ....[0]....
.L_595:
        /*0044*/ 	.word	0x00000090


	//   ....[1]....
        /*0048*/ 	.word	0x00008940


	//----- nvinfo : EIATTR_CRS_STACK_SIZE
	.align		4
.L_596:
        /*004c*/ 	.byte	0x04, 0x1e
        /*004e*/ 	.short	(.L_598 - .L_597)
.L_597:
        /*0050*/ 	.word	0x00000000


	//----- nvinfo : EIATTR_CBANK_PARAM_SIZE
	.align		4
.L_598:
        /*0054*/ 	.byte	0x03, 0x19
        /*0056*/ 	.short	0x0280


	//----- nvinfo : EIATTR_PARAM_CBANK
	.align		4
        /*0058*/ 	.byte	0x04, 0x0a
        /*005a*/ 	.short	(.L_600 - .L_599)
	.align		4
.L_599:
        /*005c*/ 	.word	index@(.nv.constant0._ZN5flash44flash_bwd_dq_dk_dv_loop_seqk_parallel_kernelI23Flash_bwd_kernel_traitsILi256ELi64ELi64ELi8ELi4ELi2ELi2ELb0ELb0EN7cutlass10bfloat16_tE19Flash_kernel_traitsILi256ELi64ELi64ELi8ES3_EELb0ELb1ELb0ELb0ELb0ELb1ELb1EEEvNS_16Flash_bwd_paramsE)
        /*0060*/ 	.short	0x0380
        /*0062*/ 	.short	0x0280


	//----- nvinfo : EIATTR_SW_WAR
	.align		4
.L_600:
        /*0064*/ 	.byte	0x04, 0x36
        /*0066*/ 	.short	(.L_602 - .L_601)
.L_601:
        /*0068*/ 	.word	0x00000008
.L_602:


//--------------------- .nv.info._ZN5flash44flash_bwd_dq_dk_dv_loop_seqk_parallel_kernelI23Flash_bwd_kernel_traitsILi256ELi64ELi64ELi8ELi4ELi2ELi2ELb0ELb0EN7cutlass10bfloat16_tE19Flash_kernel_traitsILi256ELi64ELi64ELi8ES3_EELb1ELb1ELb0ELb1ELb0ELb0ELb0EEEvNS_16Flash_bwd_paramsE --------------------------
	.section	.nv.info._ZN5flash44flash_bwd_dq_dk_dv_loop_seqk_parallel_kernelI23Flash_bwd_kernel_traitsILi256ELi64ELi64ELi8ELi4ELi2ELi2ELb0ELb0EN7cutlass10bfloat16_tE19Flash_kernel_traitsILi256ELi64ELi64ELi8ES3_EELb1ELb1ELb0ELb1ELb0ELb0ELb0EEEvNS_16Flash_bwd_paramsE,"",@"SHT_CUDA_INFO"
	.sectionflags	@""
	.align	4


	//----- nvinfo : EIATTR_CUDA_API_VERSION
	.align		4
        /*0000*/ 	.byte	0x04, 0x37
        /*0002*/ 	.short	(.L_604 - .L_603)
.L_603:
        /*0004*/ 	.word	0x00000082


	//----- nvinfo : EIATTR_KPARAM_INFO
	.align		4
.L_604:
        /*0008*/ 	.byte	0x04, 0x17
        /*000a*/ 	.short	(.L_606 - .L_605)
.L_605:
        /*000c*/ 	.word	0x00000000
        /*0010*/ 	.short	0x0000
        /*0012*/ 	.short	0x0000
        /*0014*/ 	.byte	0x00, 0xf0, 0x01, 0x0a


	//----- nvinfo : EIATTR_SPARSE_MMA_MASK
	.align		4
.L_606:
        /*0018*/ 	.byte	0x03, 0x50
        /*001a*/ 	.short	0x0000


	//----- nvinfo : EIATTR_MAXREG_COUNT
	.align		4
        /*001c*/ 	.byte	0x03, 0x1b
        /*001e*/ 	.short	0x00ff


	//----- nvinfo : EIATTR_NUM_BARRIERS
	.align		4
        /*0020*/ 	.byte	0x02, 0x4c
        /*0022*/ 	.byte	0x01
	.zero		1


	//----- nvinfo : EIATTR_ANNOTATIONS
	.align		4
        /*0024*/ 	.byte	0x04, 0x55
        /*0026*/ 	.short	(.L_608 - .L_607)


	//   ....[0]....
.L_607:
        /* <DEDUP_REMOVED lines=16> */


	//----- nvinfo : EIATTR_MERCURY_ISA_VERSION
	.align		4
.L_608:
        /*0110*/ 	.byte	0x03, 0x5f
        /*0112*/ 	.short	0x0101


	//----- nvinfo : EIATTR_VRC_CTA_INIT_COUNT
	.align		4
        /*0114*/ 	.byte	0x02, 0x4a
	.zero		1
	.zero		1


	//----- nvinfo : EIATTR_EXIT_INSTR_OFFSETS
	.align		4
        /*0118*/ 	.byte	0x04, 0x1c
        /*011a*/ 	.short	(.L_610 - .L_609)


	//   ....[0]....
.L_609:
        /*011c*/ 	.word	0x00000090


	//   ....[1]....
        /*0120*/ 	.word	0x0000a990


	//----- nvinfo : EIATTR_CRS_STACK_SIZE
	.align		4
.L_610:
        /*0124*/ 	.byte	0x04, 0x1e
        /*0126*/ 	.short	(.L_612 - .L_611)
.L_611:
        /*0128*/ 	.word	0x00000000


	//----- nvinfo : EIATTR_CBANK_PARAM_SIZE
	.align		4
.L_612:
        /*012c*/ 	.byte	0x03, 0x19
        /*012e*/ 	.short	0x0280


	//----- nvinfo : EIATTR_PARAM_CBANK
	.align		4
        /*0130*/ 	.byte	0x04, 0x0a
        /*0132*/ 	.short	(.L_614 - .L_613)
	.align		4
.L_613:
        /*0134*/ 	.word	index@(.nv.constant0._ZN5flash44flash_bwd_dq_dk_dv_loop_seqk_parallel_kernelI23Flash_bwd_kernel_traitsILi256ELi64ELi64ELi8ELi4ELi2ELi2ELb0ELb0EN7cutlass10bfloat16_tE19Flash_kernel_traitsILi256ELi64ELi64ELi8ES3_EELb1ELb1ELb0ELb1ELb0ELb0ELb0EEEvNS_16Flash_bwd_paramsE)
        /*0138*/ 	.short	0x0380
        /*013a*/ 	.short	0x0280


	//----- nvinfo : EIATTR_SW_WAR
	.align		4
.L_614:
        /*013c*/ 	.byte	0x04, 0x36
        /*013e*/ 	.short	(.L_616 - .L_615)
.L_615:
        /*0140*/ 	.word	0x00000008
.L_616:


//--------------------- .nv.info._ZN5flash44flash_bwd_dq_dk_dv_loop_seqk_parallel_kernelI23Flash_bwd_kernel_traitsILi256ELi64ELi64ELi8ELi4ELi2ELi2ELb0ELb0EN7cutlass10bfloat16_tE19Flash_kernel_traitsILi256ELi64ELi64ELi8ES3_EELb0ELb1ELb0ELb1ELb0ELb0ELb1EEEvNS_16Flash_bwd_paramsE --------------------------
	.section	.nv.info._ZN5flash44flash_bwd_dq_dk_dv_loop_seqk_parallel_kernelI23Flash_bwd_kernel_traitsILi256ELi64ELi64ELi8ELi4ELi2ELi2ELb0ELb0EN7cutlass10bfloat16_tE19Flash_kernel_traitsILi256ELi64ELi64ELi8ES3_EELb0ELb1ELb0ELb1ELb0ELb0ELb1EEEvNS_16Flash_bwd_paramsE,"",@"SHT_CUDA_INFO"
	.sectionflags	@""
	.align	4


	//----- nvinfo : EIATTR_CUDA_API_VERSION
	.align		4
        /*0000*/ 	.byte	0x04, 0x37
        /*0002*/ 	.short	(.L_618 - .L_617)
.L_617:
        /*0004*/ 	.word	0x00000082


	//----- nvinfo : EIATTR_KPARAM_INFO
	.align		4
.L_618:
        /*0008*/ 	.byte	0x04, 0x17
        /*000a*/ 	.short	(.L_620 - .L_619)
.L_619:
        /*000c*/ 	.word	0x00000000
        /*0010*/ 	.short	0x0000
        /*0012*/ 	.short	0x0000
        /*0014*/ 	.byte	0x00, 0xf0, 0x01, 0x0a


	//----- nvinfo : EIATTR_SPARSE_MMA_MASK
	.align		4
.L_620:
        /*0018*/ 	.byte	0x03, 0x50
        /*001a*/ 	.short	0x0000


	//----- nvinfo : EIATTR_MAXREG_COUNT
	.align		4
        /*001c*/ 	.byte	0x03, 0x1b
        /*001e*/ 	.short	0x00ff


	//----- nvinfo : EIATTR_NUM_BARRIERS
	.align		4
        /*0020*/ 	.byte	0x02, 0x4c
        /*0022*/ 	.byte	0x01
	.zero		1


	//----- nvinfo : EIATTR_ANNOTATIONS
	.align		4
        /*0024*/ 	.byte	0x04, 0x55
        /*0026*/ 	.short	(.L_622 - .L_621)


	//   ....[0]....
.L_621:
        /* <DEDUP_REMOVED lines=15> */


	//----- nvinfo : EIATTR_MERCURY_ISA_VERSION
	.align		4
.L_622:
        /*0100*/ 	.byte	0x03, 0x5f
        /*0102*/ 	.short	0x0101


	//----- nvinfo : EIATTR_VRC_CTA_INIT_COUNT
	.align		4
        /*0104*/ 	.byte	0x02, 0x4a
	.zero		1
	.zero		1


	//----- nvinfo : EIATTR_EXIT_INSTR_OFFSETS
	.align		4
        /*0108*/ 	.byte	0x04, 0x1c
        /*010a*/ 	.short	(.L_624 - .L_623)


	//   ....[0]....
.L_623:
        /*010c*/ 	.word	0x00000090


	//   ....[1]....
        /*0110*/ 	.word	0x0000a180


	//----- nvinfo : EIATTR_CRS_STACK_SIZE
	.align		4
.L_624:
        /*0114*/ 	.byte	0x04, 0x1e
        /*0116*/ 	.short	(.L_626 - .L_625)
.L_625:
        /*0118*/ 	.word	0x00000000


	//----- nvinfo : EIATTR_CBANK_PARAM_SIZE
	.align		4
.L_626:
        /*011c*/ 	.byte	0x03, 0x19
        /*011e*/ 	.short	0x0280


	//----- nvinfo : EIATTR_PARAM_CBANK
	.align		4
        /*0120*/ 	.byte	0x04, 0x0a
        /*0122*/ 	.short	(.L_628 - .L_627)
	.align		4
.L_627:
        /*0124*/ 	.word	index@(.nv.constant0._ZN5flash44flash_bwd_dq_dk_dv_loop_seqk_parallel_kernelI23Flash_bwd_kernel_traitsILi256ELi64ELi64ELi8ELi4ELi2ELi2ELb0ELb0EN7cutlass10bfloat16_tE19Flash_kernel_traitsILi256ELi64ELi64ELi8ES3_EELb0ELb1ELb0ELb1ELb0ELb0ELb1EEEvNS_16Flash_bwd_paramsE)
        /*0128*/ 	.short	0x0380
        /*012a*/ 	.short	0x0280


	//----- nvinfo : EIATTR_SW_WAR
	.align		4
.L_628:
        /*012c*/ 	.byte	0x04, 0x36
        /*012e*/ 	.short	(.L_630 - .L_629)
.L_629:
        /*0130*/ 	.word	0x00000008
.L_630:


//--------------------- .nv.info._ZN5flash25flash_bwd_dot_do_o_kernelILb0E23Flash_bwd_kernel_traitsILi256ELi64ELi64ELi8ELi4ELi2ELi2ELb0ELb0EN7cutlass10bfloat16_tE19Flash_kernel_traitsILi256ELi64ELi64ELi8ES3_EEEEvNS_16Flash_bwd_paramsE --------------------------
	.section	.nv.info._ZN5flash25flash_bwd_dot_do_o_kernelILb0E23Flash_bwd_kernel_traitsILi256ELi64ELi64ELi8ELi4ELi2ELi2ELb0ELb0EN7cutlass10bfloat16_tE19Flash_kernel_traitsILi256ELi64ELi64ELi8ES3_EEEEvNS_16Flash_bwd_paramsE,"",@"SHT_CUDA_INFO"
	.sectionflags	@""
	.align	4


	//----- nvinfo : EIATTR_CUDA_API_VERSION
	.align		4
        /*0000*/ 	.byte	0x04, 0x37
        /*0002*/ 	.short	(.L_632 - .L_631)
.L_631:
        /*0004*/ 	.word	0x00000082


	//----- nvinfo : EIATTR_KPARAM_INFO
	.align		4
.L_632:
        /*0008*/ 	.byte	0x04, 0x17
        /*000a*/ 	.short	(.L_634 - .L_633)
.L_633:
        /*000c*/ 	.word	0x00000000
        /*0010*/ 	.short	0x0000
        /*0012*/ 	.short	0x0000
        /*0014*/ 	.byte	0x00, 0xf0, 0x01, 0x0a


	//----- nvinfo : EIATTR_SPARSE_MMA_MASK
	.align		4
.L_634:
        /*0018*/ 	.byte	0x03, 0x50
        /*001a*/ 	.short	0x0000


	//----- nvinfo : EIATTR_MAXREG_COUNT
	.align		4
        /*001c*/ 	.byte	0x03, 0x1b
        /*001e*/ 	.short	0x00ff


	//----- nvinfo : EIATTR_MERCURY_ISA_VERSION
	.align		4
        /*0020*/ 	.byte	0x03, 0x5f
        /*0022*/ 	.short	0x0101


	//----- nvinfo : EIATTR_COOP_GROUP_MASK_REGIDS
	.align		4
        /*0024*/ 	.byte	0x04, 0x29
        /*0026*/ 	.short	(.L_636 - .L_635)


	//   ....[0]....
.L_635:
        /*0028*/ 	.word	0xffffffff


	//   ....[1]....
        /*002c*/ 	.word	0xffffffff


	//   ....[2]....
        /*0030*/ 	.word	0xffffffff


	//   ....[3]....
        /*0034*/ 	.word	0xffffffff


	//   ....[4]....
        /*0038*/ 	.word	0xffffffff


	//   ....[5]....
        /*003c*/ 	.word	0xffffffff


	//----- nvinfo : EIATTR_COOP_GROUP_INSTR_OFFSETS
	.align		4
.L_636:
        /*0040*/ 	.byte	0x04, 0x28
        /*0042*/ 	.short	(.L_638 - .L_637)


	//   ....[0]....
.L_637:
        /*0044*/ 	.word	0x000018b0


	//   ....[1]....
        /*0048*/ 	.word	0x000018c0


	//   ....[2]....
        /*004c*/ 	.word	0x00001900


	//   ....[3]....
        /*0050*/ 	.word	0x00001920


	//   ....[4]....
        /*0054*/ 	.word	0x00001970


	//   ....[5]....
        /*0058*/ 	.word	0x000019a0


	//----- nvinfo : EIATTR_VRC_CTA_INIT_COUNT
	.align		4
.L_638:
        /*005c*/ 	.byte	0x02, 0x4a
	.zero		1
	.zero		1


	//----- nvinfo : EIATTR_EXIT_INSTR_OFFSETS
	.align		4
        /*0060*/ 	.byte	0x04, 0x1c
        /*0062*/ 	.short	(.L_640 - .L_639)


	//   ....[0]....
.L_639:
        /*0064*/ 	.word	0x00000140


	//   ....[1]....
        /*0068*/ 	.word	0x00001a10


	//   ....[2]....
        /*006c*/ 	.word	0x00001a30


	//----- nvinfo : EIATTR_CRS_STACK_SIZE
	.align		4
.L_640:
        /*0070*/ 	.byte	0x04, 0x1e
        /*0072*/ 	.short	(.L_642 - .L_641)
.L_641:
        /*0074*/ 	.word	0x00000000


	//----- nvinfo : EIATTR_CBANK_PARAM_SIZE
	.align		4
.L_642:
        /*0078*/ 	.byte	0x03, 0x19
        /*007a*/ 	.short	0x0280


	//----- nvinfo : EIATTR_PARAM_CBANK
	.align		4
        /*007c*/ 	.byte	0x04, 0x0a
        /*007e*/ 	.short	(.L_644 - .L_643)
	.align		4
.L_643:
        /*0080*/ 	.word	index@(.nv.constant0._ZN5flash25flash_bwd_dot_do_o_kernelILb0E23Flash_bwd_kernel_traitsILi256ELi64ELi64ELi8ELi4ELi2ELi2ELb0ELb0EN7cutlass10bfloat16_tE19Flash_kernel_traitsILi256ELi64ELi64ELi8ES3_EEEEvNS_16Flash_bwd_paramsE)
        /*0084*/ 	.short	0x0380
        /*0086*/ 	.short	0x0280


	//----- nvinfo : EIATTR_SW_WAR
	.align		4
.L_644:
        /*0088*/ 	.byte	0x04, 0x36
        /*008a*/ 	.short	(.L_646 - .L_645)
.L_645:
        /*008c*/ 	.word	0x00000008
.L_646:


//--------------------- .nv.info._ZN5flash25flash_bwd_dot_do_o_kernelILb1E23Flash_bwd_kernel_traitsILi256ELi64ELi64ELi8ELi4ELi2ELi2ELb0ELb0EN7cutlass10bfloat16_tE19Flash_kernel_traitsILi256ELi64ELi64ELi8ES3_EEEEvNS_16Flash_bwd_paramsE --------------------------
	.section	.nv.info._ZN5flash25flash_bwd_dot_do_o_kernelILb1E23Flash_bwd_kernel_traitsILi256ELi64ELi64ELi8ELi4ELi2ELi2ELb0ELb0EN7cutlass10bfloat16_tE19Flash_kernel_traitsILi256ELi64ELi64ELi8ES3_EEEEvNS_16Flash_bwd_paramsE,"",@"SHT_CUDA_INFO"
	.sectionflags	@""
	.align	4


	//----- nvinfo : EIATTR_CUDA_API_VERSION
	.align		4
        /*0000*/ 	.byte	0x04, 0x37
        /*0002*/ 	.short	(.L_648 - .L_647)
.L_647:
        /*0004*/ 	.word	0x00000082


	//----- nvinfo : EIATTR_KPARAM_INFO
	.align		4
.L_648:
        /*0008*/ 	.byte	0x04, 0x17
        /*000a*/ 	.short	(.L_650 - .L_649)
.L_649:
        /*000c*/ 	.word	0x00000000
        /*0010*/ 	.short	0x0000
        /*0012*/ 	.short	0x0000
        /*0014*/ 	.byte	0x00, 0xf0, 0x01, 0x0a


	//----- nvinfo : EIATTR_SPARSE_MMA_MASK
	.align		4
.L_650:
        /*0018*/ 	.byte	0x03, 0x50
        /*001a*/ 	.short	0x0000


	//----- nvinfo : EIATTR_MAXREG_COUNT
	.align		4
        /*001c*/ 	.byte	0x03, 0x1b
        /*001e*/ 	.short	0x00ff


	//----- nvinfo : EIATTR_MERCURY_ISA_VERSION
	.align		4
        /*0020*/ 	.byte	0x03, 0x5f
        /*0022*/ 	.short	0x0101


	//----- nvinfo : EIATTR_COOP_GROUP_MASK_REGIDS
	.align		4
        /*0024*/ 	.byte	0x04, 0x29
        /*0026*/ 	.short	(.L_652 - .L_651)


	//   ....[0]....
.L_651:
        /*0028*/ 	.word	0xffffffff


	//   ....[1]....
        /*002c*/ 	.word	0xffffffff


	//   ....[2]....
        /*0030*/ 	.word	0xffffffff


	//   ....[3]....
        /*0034*/ 	.word	0xffffffff


	//   ....[4]....
        /*0038*/ 	.word	0xffffffff


	//   ....[5]....
        /*003c*/ 	.word	0xffffffff


	//----- nvinfo : EIATTR_COOP_GROUP_INSTR_OFFSETS
	.align		4
.L_652:
        /*0040*/ 	.byte	0x04, 0x28
        /*0042*/ 	.short	(.L_654 - .L_653)


	//   ....[0]....
.L_653:
        /*0044*/ 	.word	0x00001b90


	//   ....[1]....
        /*0048*/ 	.word	0x00001bc0


	//   ....[2]....
        /*004c*/ 	.word	0x00001c00


	//   ....[3]....
        /*0050*/ 	.word	0x00001c30


	//   ....[4]....
        /*0054*/ 	.word	0x00001ce0


	//   ....[5]....
        /*0058*/ 	.word	0x00001d00


	//----- nvinfo : EIATTR_VRC_CTA_INIT_COUNT
	.align		4
.L_654:
        /*005c*/ 	.byte	0x02, 0x4a
	.zero		1
	.zero		1


	//----- nvinfo : EIATTR_EXIT_INSTR_OFFSETS
	.align		4
        /*0060*/ 	.byte	0x04, 0x1c
        /*0062*/ 	.short	(.L_656 - .L_655)


	//   ....[0]....
.L_655:
        /*0064*/ 	.word	0x00000140


	//   ....[1]....
        /*0068*/ 	.word	0x00001ee0


	//----- nvinfo : EIATTR_CRS_STACK_SIZE
	.align		4
.L_656:
        /*006c*/ 	.byte	0x04, 0x1e
        /*006e*/ 	.short	(.L_658 - .L_657)
.L_657:
        /*0070*/ 	.word	0x00000000


	//----- nvinfo : EIATTR_CBANK_PARAM_SIZE
	.align		4
.L_658:
        /*0074*/ 	.byte	0x03, 0x19
        /*0076*/ 	.short	0x0280


	//----- nvinfo : EIATTR_PARAM_CBANK
	.align		4
        /*0078*/ 	.byte	0x04, 0x0a
        /*007a*/ 	.short	(.L_660 - .L_659)
	.align		4
.L_659:
        /*007c*/ 	.word	index@(.nv.constant0._ZN5flash25flash_bwd_dot_do_o_kernelILb1E23Flash_bwd_kernel_traitsILi256ELi64ELi64ELi8ELi4ELi2ELi2ELb0ELb0EN7cutlass10bfloat16_tE19Flash_kernel_traitsILi256ELi64ELi64ELi8ES3_EEEEvNS_16Flash_bwd_paramsE)
        /*0080*/ 	.short	0x0380
        /*0082*/ 	.short	0x0280


	//----- nvinfo : EIATTR_SW_WAR
	.align		4
.L_660:
        /*0084*/ 	.byte	0x04, 0x36
        /*0086*/ 	.short	(.L_662 - .L_661)
.L_661:
        /*0088*/ 	.word	0x00000008
.L_662:


//--------------------- .nv.callgraph             --------------------------
	.section	.nv.callgraph,"",@"SHT_CUDA_CALLGRAPH"
	.align	4
	.sectionentsize	8
	.align		4
        /*0000*/ 	.word	0x00000000
	.align		4
        /*0004*/ 	.word	0xffffffff
	.align		4
        /*0008*/ 	.word	0x00000000
	.align		4
        /*000c*/ 	.word	0xfffffffe
	.align		4
        /*0010*/ 	.word	0x00000000
	.align		4
        /*0014*/ 	.word	0xfffffffd
	.align		4
        /*0018*/ 	.word	0x00000000
	.align		4
        /*001c*/ 	.word	0xfffffffc


//--------------------- .nv.constant4             --------------------------
	.section	.nv.constant4,"a",@progbits
	.align	8
	.align		8
.nv.constant4:
        /*0000*/ 	.dword	_ZN73_INTERNAL_7983b5e8_37_flash_bwd_hdim256_bf16_causal_sm80_cu_a6473388_29594cuda3std3__45__cpo5beginE
	.align		8
        /*0008*/ 	.dword	_ZN73_INTERNAL_7983b5e8_37_flash_bwd_hdim256_bf16_causal_sm80_cu_a6473388_29594cuda3std3__45__cpo3endE
	.align		8
        /*0010*/ 	.dword	_ZN73_INTERNAL_7983b5e8_37_flash_bwd_hdim256_bf16_causal_sm80_cu_a6473388_29594cuda3std3__45__cpo6cbeginE
	.align		8
        /*0018*/ 	.dword	_ZN73_INTERNAL_7983b5e8_37_flash_bwd_hdim256_bf16_causal_sm80_cu_a6473388_29594cuda3std3__45__cpo4cendE
	.align		8
        /*0020*/ 	.dword	_ZN73_INTERNAL_7983b5e8_37_flash_bwd_hdim256_bf16_causal_sm80_cu_a6473388_29594cuda3std3__475_GLOBAL__N__7983b5e8_37_flash_bwd_hdim256_bf16_causal_sm80_cu_a6473388_29596ignoreE
	.align		8
        /*0028*/ 	.dword	_ZN73_INTERNAL_7983b5e8_37_flash_bwd_hdim256_bf16_causal_sm80_cu_a6473388_29594cuda3std3__419piecewise_constructE
	.align		8
        /*0030*/ 	.dword	_ZN73_INTERNAL_7983b5e8_37_flash_bwd_hdim256_bf16_causal_sm80_cu_a6473388_29594cuda3std3__48in_placeE
	.align		8
        /*0038*/ 	.dword	_ZN73_INTERNAL_7983b5e8_37_flash_bwd_hdim256_bf16_causal_sm80_cu_a6473388_29594cuda3std6ranges3__45__cpo4swapE
	.align		8
        /*0040*/ 	.dword	_ZN73_INTERNAL_7983b5e8_37_flash_bwd_hdim256_bf16_causal_sm80_cu_a6473388_29594cuda3std6ranges3__45__cpo9iter_moveE
	.align		8
        /*0048*/ 	.dword	_ZN73_INTERNAL_7983b5e8_37_flash_bwd_hdim256_bf16_causal_sm80_cu_a6473388_29594cute7productE
	.align		8
        /*0050*/ 	.dword	_ZN73_INTERNAL_7983b5e8_37_flash_bwd_hdim256_bf16_causal_sm80_cu_a6473388_29594cute1_E


//--------------------- .text._ZN5flash27flash_bwd_convert_dq_kernelI23Flash_bwd_kernel_traitsILi256ELi64ELi32ELi8ELi4ELi1ELi2ELb1ELb1EN7cutlass10bfloat16_tE19Flash_kernel_traitsILi256ELi64ELi32ELi8ES3_EEEEvNS_16Flash_bwd_paramsEi --------------------------
	.section	.text._ZN5flash27flash_bwd_convert_dq_kernelI23Flash_bwd_kernel_traitsILi256ELi64ELi32ELi8ELi4ELi1ELi2ELb1ELb1EN7cutlass10bfloat16_tE19Flash_kernel_traitsILi256ELi64ELi32ELi8ES3_EEEEvNS_16Flash_bwd_paramsEi,"ax",@progbits
	.align	128
        .global         _ZN5flash27flash_bwd_convert_dq_kernelI23Flash_bwd_kernel_traitsILi256ELi64ELi32ELi8ELi4ELi1ELi2ELb1ELb1EN7cutlass10bfloat16_tE19Flash_kernel_traitsILi256ELi64ELi32ELi8ES3_EEEEvNS_16Flash_bwd_paramsEi
        .type           _ZN5flash27flash_bwd_convert_dq_kernelI23Flash_bwd_kernel_traitsILi256ELi64ELi32ELi8ELi4ELi1ELi2ELb1ELb1EN7cutlass10bfloat16_tE19Flash_kernel_traitsILi256ELi64ELi32ELi8ES3_EEEEvNS_16Flash_bwd_paramsEi,@function
        .size           _ZN5flash27flash_bwd_convert_dq_kernelI23Flash_bwd_kernel_traitsILi256ELi64ELi32ELi8ELi4ELi1ELi2ELb1ELb1EN7cutlass10bfloat16_tE19Flash_kernel_traitsILi256ELi64ELi32ELi8ES3_EEEEvNS_16Flash_bwd_paramsEi,(.L_x_1255 - _ZN5flash27flash_bwd_convert_dq_kernelI23Flash_bwd_kernel_traitsILi256ELi64ELi32ELi8ELi4ELi1ELi2ELb1ELb1EN7cutlass10bfloat16_tE19Flash_kernel_traitsILi256ELi64ELi32ELi8ES3_EEEEvNS_16Flash_bwd_paramsEi)
        .other          _ZN5flash27flash_bwd_convert_dq_kernelI23Flash_bwd_kernel_traitsILi256ELi64ELi32ELi8ELi4ELi1ELi2ELb1ELb1EN7cutlass10bfloat16_tE19Flash_kernel_traitsILi256ELi64ELi32ELi8ES3_EEEEvNS_16Flash_bwd_paramsEi,@"STO_CUDA_ENTRY STV_DEFAULT"
_ZN5flash27flash_bwd_convert_dq_kernelI23Flash_bwd_kernel_traitsILi256ELi64ELi32ELi8ELi4ELi1ELi2ELb1ELb1EN7cutlass10bfloat16_tE19Flash_kernel_traitsILi256ELi64ELi32ELi8ES3_EEEEvNS_16Flash_bwd_paramsEi:
.text._ZN5flash27flash_bwd_convert_dq_kernelI23Flash_bwd_kernel_traitsILi256ELi64ELi32ELi8ELi4ELi1ELi2ELb1ELb1EN7cutlass10bfloat16_tE19Flash_kernel_traitsILi256ELi64ELi32ELi8ES3_EEEEvNS_16Flash_bwd_paramsEi:
[----:B------:R-:W-:Y:S08]  /*0000*/  LDC R1, c[0x0][0x37c] ;  /* 0x0000df00ff017b82 */ /* 0x000ff00000000800 */
[----:B------:R-:W0:Y:S01]  /*0010*/  LDC.64 R4, c[0x0][0x460] ;  /* 0x00011800ff047b82 */ /* 0x000e220000000a00 */
[----:B------:R-:W1:Y:S01]  /*0020*/  S2R R11, SR_CTAID.Y ;  /* 0x00000000000b7919 */ /* 0x000e620000002600 */
[----:B------:R-:W2:Y:S01]  /*0030*/  LDCU.64 UR8, c[0x0][0x358] ;  /* 0x00006b00ff0877ac */ /* 0x000ea20008000a00 */
[----:B------:R-:W-:-:S05]  /*0040*/  MOV R41, 0xffffffff ;  /* 0xffffffff00297802 */ /* 0x000fca0000000f00 */
[----:B------:R-:W1:Y:S01]  /*0050*/  LDC.64 R2, c[0x0][0x460] ;  /* 0x00011800ff027b82 */ /* 0x000e620000000a00 */
[C---:B0-----:R-:W-:Y:S02]  /*0060*/  ISETP.NE.U32.AND P0, PT, R4.reuse, RZ, PT ;  /* 0x000000ff0400720c */ /* 0x041fe40003f05070 */
[----:B------:R-:W-:Y:S02]  /*0070*/  ISETP.NE.U32.AND P1, PT, R4, RZ, PT ;  /* 0x000000ff0400720c */ /* 0x000fe40003f25070 */
[C---:B------:R-:W-:Y:S02]  /*0080*/  ISETP.NE.AND.EX P0, PT, R5.reuse, RZ, PT, P0 ;  /* 0x000000ff0500720c */ /* 0x040fe40003f05300 */
[----:B------:R-:W-:Y:S01]  /*0090*/  ISETP.NE.AND.EX P1, PT, R5, RZ, PT, P1 ;  /* 0x000000ff0500720c */ /* 0x000fe20003f25310 */
[----:B-1----:R-:W-:-:S10]  /*00a0*/  IMAD.WIDE.U32 R2, R11, 0x4, R2 ;  /* 0x000000040b027825 */ /* 0x002fd400078e0002 */
[----:B--2---:R-:W2:Y:S04]  /*00b0*/  @P0 LDG.E R41, desc[UR8][R2.64] ;  /* 0x0000000802290981 */ /* 0x004ea8000c1e1900 */
[----:B------:R-:W2:Y:S01]  /*00c0*/  @P1 LDG.E R0, desc[UR8][R2.64+0x4] ;  /* 0x0000040802001981 */ /* 0x000ea2000c1e1900 */
[----:B------:R-:W0:Y:S08]  /*00d0*/  S2UR UR4, SR_CTAID.X ;  /* 0x00000000000479c3 */ /* 0x000e300000002500 */
[----:B------:R-:W1:Y:S01]  /*00e0*/  @!P1 LDC R9, c[0x0][0x434] ;  /* 0x00010d00ff099b82 */ /* 0x000e620000000800 */
[----:B0-----:R-:W-:Y:S01]  /*00f0*/  USHF.L.U32 UR4, UR4, 0x6, URZ ;  /* 0x0000000604047899 */ /* 0x001fe200080006ff */
[----:B--2---:R-:W-:-:S05]  /*0100*/  @P1 IADD3 R9, PT, PT, R0, -R41, RZ ;  /* 0x8000002900091210 */ /* 0x004fca0007ffe0ff */
[----:B-1----:R-:W-:-:S13]  /*0110*/  ISETP.GT.AND P1, PT, R9, UR4, PT ;  /* 0x0000000409007c0c */ /* 0x002fda000bf24270 */
[----:B------:R-:W-:Y:S05]  /*0120*/  @!P1 EXIT ;  /* 0x000000000000994d */ /* 0x000fea0003800000 */
[----:B------:R-:W-:Y:S01]  /*0130*/  ISETP.NE.AND P1, PT, R41, -0x1, PT ;  /* 0xffffffff2900780c */ /* 0x000fe20003f25270 */
[----:B------:R-:W0:Y:S01]  /*0140*/  LDC R73, c[0x0][0x44c] ;  /* 0x00011300ff497b82 */ /* 0x000e220000000800 */
[----:B------:R-:W0:Y:S07]  /*0150*/  LDCU UR6, c[0x0][0x3e0] ;  /* 0x00007c00ff0677ac */ /* 0x000e2e0008000800 */
[----:B------:R-:W1:Y:S08]  /*0160*/  S2UR UR7, SR_CTAID.Z ;  /* 0x00000000000779c3 */ /* 0x000e700000002700 */
[----:B------:R-:W2:Y:S08]  /*0170*/  @!P1 LDC.64 R2, c[0x0][0x5a0] ;  /* 0x00016800ff029b82 */ /* 0x000eb00000000a00 */
[----:B------:R-:W3:Y:S01]  /*0180*/  @P1 LDC.64 R4, c[0x0][0x5b8] ;  /* 0x00016e00ff041b82 */ /* 0x000ee20000000a00 */
[----:B--2---:R-:W-:-:S04]  /*0190*/  @!P1 IMAD.WIDE.U32 R12, R11, R2, RZ ;  /* 0x000000020b0c9225 */ /* 0x004fc800078e00ff */
[----:B------:R-:W-:Y:S02]  /*01a0*/  @!P1 IMAD R10, R11, R3, R13 ;  /* 0x000000030b0a9224 */ /* 0x000fe400078e020d */
[----:B---3--:R-:W-:-:S04]  /*01b0*/  @P1 IMAD.WIDE.U32 R2, R41, R4, RZ ;  /* 0x0000000429021225 */ /* 0x008fc800078e00ff */
[----:B------:R-:W-:Y:S01]  /*01c0*/  @P1 IMAD R10, R41, R5, R3 ;  /* 0x00000005290a1224 */ /* 0x000fe200078e0203 */
[----:B------:R-:W-:Y:S01]  /*01d0*/  @P1 MOV R12, R2 ;  /* 0x00000002000c1202 */ /* 0x000fe20000000f00 */
[----:B0-----:R-:W-:Y:S01]  /*01e0*/  IMAD.WIDE R2, R73, UR6, RZ ;  /* 0x0000000649027c25 */ /* 0x001fe2000f8e02ff */
[----:B-1----:R-:W-:Y:S06]  /*01f0*/  @P1 BRA `(.L_x_0) ;  /* 0x0000000000401947 */ /* 0x002fec0003800000 */
[----:B------:R-:W0:Y:S02]  /*0200*/  LDCU UR10, c[0x0][0x444] ;  /* 0x00008880ff0a77ac */ /* 0x000e240008000800 */
[----:B0-----:R-:W-:Y:S02]  /*0210*/  USHF.R.S32.HI UR5, URZ, 0x1f, UR10 ;  /* 0x0000001fff057899 */ /* 0x001fe4000801140a */
[----:B------:R-:W-:-:S04]  /*0220*/  IMAD.WIDE.U32 R4, R11, UR10, RZ ;  /* 0x0000000a0b047c25 */ /* 0x000fc8000f8e00ff */
[----:B------:R-:W-:Y:S01]  /*0230*/  IMAD R7, R11, UR5, RZ ;  /* 0x000000050b077c24 */ /* 0x000fe2000f8e02ff */
[----:B------:R-:W-:-:S04]  /*0240*/  USHF.R.S32.HI UR5, URZ, 0x1f, UR6 ;  /* 0x0000001fff057899 */ /* 0x000fc80008011406 */
[----:B------:R-:W-:Y:S01]  /*0250*/  IADD3 R0, PT, PT, R5, R7, RZ ;  /* 0x0000000705007210 */ /* 0x000fe20007ffe0ff */
[----:B------:R-:W-:-:S04]  /*0260*/  IMAD.WIDE.U32 R6, R4, UR6, RZ ;  /* 0x0000000604067c25 */ /* 0x000fc8000f8e00ff */
[----:B------:R-:W-:Y:S02]  /*0270*/  IMAD R5, R0, UR6, RZ ;  /* 0x0000000600057c24 */ /* 0x000fe4000f8e02ff */
[----:B------:R-:W-:-:S04]  /*0280*/  IMAD.WIDE.U32 R40, R6, R73, RZ ;  /* 0x0000004906287225 */ /* 0x000fc800078e00ff */
[----:B------:R-:W-:-:S05]  /*0290*/  IMAD R5, R4, UR5, R5 ;  /* 0x0000000504057c24 */ /* 0x000fca000f8e0205 */
[----:B------:R-:W-:Y:S02]  /*02a0*/  IADD3 R0, PT, PT, R7, R5, RZ ;  /* 0x0000000507007210 */ /* 0x000fe40007ffe0ff */
[----:B------:R-:W-:-:S03]  /*02b0*/  SHF.R.S32.HI R5, RZ, 0x1f, R73 ;  /* 0x0000001fff057819 */ /* 0x000fc60000011449 */
[----:B------:R-:W-:-:S04]  /*02c0*/  IMAD R0, R0, R73, RZ ;  /* 0x0000004900007224 */ /* 0x000fc800078e02ff */
[----:B------:R-:W-:-:S05]  /*02d0*/  IMAD R5, R5, R6, R0 ;  /* 0x0000000605057224 */ /* 0x000fca00078e0200 */
[----:B------:R-:W-:Y:S01]  /*02e0*/  IADD3 R38, PT, PT, R41, R5, RZ ;  /* 0x0000000529267210 */ /* 0x000fe20007ffe0ff */
[----:B------:R-:W-:Y:S06]  /*02f0*/  BRA `(.L_x_1) ;  /* 0x00000000000c7947 */ /* 0x000fec0003800000 */
.L_x_0:
[-C--:B------:R-:W-:Y:S02]  /*0300*/  IMAD R5, R3, R41.reuse, RZ ;  /* 0x0000002903057224 */ /* 0x080fe400078e02ff */
[----:B------:R-:W-:-:S05]  /*0310*/  IMAD.WIDE.U32 R40, R2, R41, RZ ;  /* 0x0000002902287225 */ /* 0x000fca00078e00ff */
[----:B------:R-:W-:-:S07]  /*0320*/  IADD3 R38, PT, PT, R41, R5, RZ ;  /* 0x0000000529267210 */ /* 0x000fce0007ffe0ff */
.L_x_1:
[----:B------:R-:W0:Y:S01]  /*0330*/  LDCU UR5, c[0x0][0x600] ;  /* 0x0000c000ff0577ac */ /* 0x000e220008000800 */
[----:B------:R-:W-:Y:S01]  /*0340*/  SHF.L.U32 R0, R11, 0x7, RZ ;  /* 0x000000070b007819 */ /* 0x000fe200000006ff */
[----:B------:R-:W1:Y:S01]  /*0350*/  S2R R41, SR_TID.X ;  /* 0x0000000000297919 */ /* 0x000e620000002100 */
[----:B------:R-:W-:Y:S01]  /*0360*/  HFMA2 R8, -RZ, RZ, 0, 0 ;  /* 0x00000000ff087431 */ /* 0x000fe200000001ff */
[----:B------:R-:W-:Y:S02]  /*0370*/  CS2R R18, SRZ ;  /* 0x0000000000127805 */ /* 0x000fe4000001ff00 */
[----:B------:R-:W-:Y:S01]  /*0380*/  SEL R0, R0, RZ, P0 ;  /* 0x000000ff00007207 */ /* 0x000fe20000000000 */
[----:B------:R-:W-:Y:S01]  /*0390*/  HFMA2 R13, -RZ, RZ, 0, 0 ;  /* 0x00000000ff0d7431 */ /* 0x000fe200000001ff */
[----:B------:R-:W-:Y:S02]  /*03a0*/  CS2R R20, SRZ ;  /* 0x0000000000147805 */ /* 0x000fe4000001ff00 */
[----:B------:R-:W-:-:S02]  /*03b0*/  CS2R R14, SRZ ;  /* 0x00000000000e7805 */ /* 0x000fc4000001ff00 */
[----:B------:R-:W-:Y:S01]  /*03c0*/  IADD3 R5, P0, PT, R0, UR4, RZ ;  /* 0x0000000400057c10 */ /* 0x000fe2000ff1e0ff */
[----:B------:R-:W-:Y:S01]  /*03d0*/  HFMA2 R0, -RZ, RZ, 0, 0 ;  /* 0x00000000ff007431 */ /* 0x000fe200000001ff */
[----:B------:R-:W-:Y:S02]  /*03e0*/  CS2R R16, SRZ ;  /* 0x0000000000107805 */ /* 0x000fe4000001ff00 */
[----:B------:R-:W-:Y:S02]  /*03f0*/  CS2R R24, SRZ ;  /* 0x0000000000187805 */ /* 0x000fe4000001ff00 */
[----:B------:R-:W-:Y:S01]  /*0400*/  IADD3.X R7, PT, PT, RZ, RZ, RZ, P0, !PT ;  /* 0x000000ffff077210 */ /* 0x000fe200007fe4ff */
[----:B------:R-:W-:Y:S01]  /*0410*/  IMAD.WIDE.U32 R36, R5, R2, RZ ;  /* 0x0000000205247225 */ /* 0x000fe200078e00ff */
[----:B------:R-:W-:Y:S02]  /*0420*/  MOV R74, RZ ;  /* 0x000000ff004a7202 */ /* 0x000fe40000000f00 */
[----:B------:R-:W-:-:S02]  /*0430*/  CS2R R26, SRZ ;  /* 0x00000000001a7805 */ /* 0x000fc4000001ff00 */
[----:B------:R-:W-:Y:S01]  /*0440*/  CS2R R22, SRZ ;  /* 0x0000000000167805 */ /* 0x000fe2000001ff00 */
[----:B0-----:R-:W-:Y:S01]  /*0450*/  UISETP.GE.AND UP0, UPT, UR5, 0x1, UPT ;  /* 0x000000010500788c */ /* 0x001fe2000bf06270 */
[----:B------:R-:W-:Y:S01]  /*0460*/  IMAD R7, R7, R2, RZ ;  /* 0x0000000207077224 */ /* 0x000fe200078e02ff */
[----:B------:R-:W-:Y:S02]  /*0470*/  CS2R R30, SRZ ;  /* 0x00000000001e7805 */ /* 0x000fe4000001ff00 */
[----:B------:R-:W-:Y:S02]  /*0480*/  CS2R R32, SRZ ;  /* 0x0000000000207805 */ /* 0x000fe4000001ff00 */
[----:B------:R-:W-:Y:S01]  /*0490*/  CS2R R28, SRZ ;  /* 0x00000000001c7805 */ /* 0x000fe2000001ff00 */
[----:B------:R-:W-:Y:S01]  /*04a0*/  IMAD R75, R3, R5, R7 ;  /* 0x00000005034b7224 */ /* 0x000fe200078e0207 */
[----:B------:R-:W-:Y:S02]  /*04b0*/  CS2R R2, SRZ ;  /* 0x0000000000027805 */ /* 0x000fe4000001ff00 */
[----:B------:R-:W-:-:S02]  /*04c0*/  CS2R R44, SRZ ;  /* 0x00000000002c7805 */ /* 0x000fc4000001ff00 */
[----:B------:R-:W-:Y:S02]  /*04d0*/  CS2R R46, SRZ ;  /* 0x00000000002e7805 */ /* 0x000fe4000001ff00 */
[----:B------:R-:W-:Y:S02]  /*04e0*/  CS2R R34, SRZ ;  /* 0x0000000000227805 */ /* 0x000fe4000001ff00 */
[----:B------:R-:W-:Y:S02]  /*04f0*/  CS2R R42, SRZ ;  /* 0x00000000002a7805 */ /* 0x000fe4000001ff00 */
[----:B------:R-:W-:Y:S02]  /*0500*/  CS2R R50, SRZ ;  /* 0x0000000000327805 */ /* 0x000fe4000001ff00 */
        /* <DEDUP_REMOVED lines=11> */
[----:B------:R-:W-:Y:S02]  /*05c0*/  MOV R72, RZ ;  /* 0x000000ff00487202 */ /* 0x000fe40000000f00 */
[----:B------:R-:W-:Y:S02]  /*05d0*/  CS2R R68, SRZ ;  /* 0x0000000000447805 */ /* 0x000fe4000001ff00 */
[----:B------:R-:W-:-:S02]  /*05e0*/  CS2R R70, SRZ ;  /* 0x0000000000467805 */ /* 0x000fc4000001ff00 */
[----:B------:R-:W-:Y:S01]  /*05f0*/  MOV R11, RZ ;  /* 0x000000ff000b7202 */ /* 0x000fe20000000f00 */
[----:B-1----:R-:W-:Y:S06]  /*0600*/  BRA.U !UP0, `(.L_x_2) ;  /* 0x0000000908887547 */ /* 0x002fec000b800000 */
[----:B------:R-:W0:Y:S01]  /*0610*/  LDCU.64 UR10, c[0x0][0x570] ;  /* 0x0000ae00ff0a77ac */ /* 0x000e220008000a00 */
[C---:B------:R-:W-:Y:S01]  /*0620*/  IMAD R39, R73.reuse, UR7, RZ ;  /* 0x0000000749277c24 */ /* 0x040fe2000f8e02ff */
[----:B------:R-:W-:Y:S01]  /*0630*/  SHF.R.U32.HI R18, RZ, 0x5, R41 ;  /* 0x00000005ff127819 */ /* 0x000fe20000011629 */
[----:B------:R-:W-:Y:S01]  /*0640*/  IMAD R73, R73, UR6, RZ ;  /* 0x0000000649497c24 */ /* 0x000fe2000f8e02ff */
[----:B------:R-:W-:Y:S01]  /*0650*/  LOP3.LUT R41, R41, 0x1f, RZ, 0xc0, !PT ;  /* 0x0000001f29297812 */ /* 0x000fe200078ec0ff */
[----:B------:R-:W-:Y:S01]  /*0660*/  UIADD3 UR5, UPT, UPT, -UR5, URZ, URZ ;  /* 0x000000ff05057290 */ /* 0x000fe2000fffe1ff */
[----:B------:R-:W-:Y:S02]  /*0670*/  IADD3 R40, P0, P1, R39, R40, R36 ;  /* 0x0000002827287210 */ /* 0x000fe4000791e024 */
[----:B------:R-:W-:Y:S01]  /*0680*/  IADD3 R37, PT, PT, R37, R75, RZ ;  /* 0x0000004b25257210 */ /* 0x000fe20007ffe0ff */
[----:B------:R-:W-:Y:S01]  /*0690*/  IMAD R41, R18, R73, R41 ;  /* 0x0000004912297224 */ /* 0x000fe200078e0229 */
[----:B------:R-:W-:-:S04]  /*06a0*/  SHF.R.S32.HI R39, RZ, 0x1f, R39 ;  /* 0x0000001fff277819 */ /* 0x000fc80000011427 */
[----:B------:R-:W-:Y:S02]  /*06b0*/  IADD3.X R18, PT, PT, R39, R38, R37, P0, P1 ;  /* 0x0000002627127210 */ /* 0x000fe400007e2425 */
[----:B------:R-:W-:-:S04]  /*06c0*/  IADD3 R39, P0, PT, R41, R40, RZ ;  /* 0x0000002829277210 */ /* 0x000fc80007f1e0ff */
[----:B------:R-:W-:Y:S02]  /*06d0*/  LEA.HI.X.SX32 R18, R41, R18, 0x1, P0 ;  /* 0x0000001229127211 */ /* 0x000fe400000f0eff */
[----:B0-----:R-:W-:-:S04]  /*06e0*/  LEA R40, P0, R39, UR10, 0x2 ;  /* 0x0000000a27287c11 */ /* 0x001fc8000f8010ff */
[----:B------:R-:W-:Y:S02]  /*06f0*/  LEA.HI.X R39, R39, UR11, R18, 0x2, P0 ;  /* 0x0000000b27277c11 */ /* 0x000fe400080f1412 */
[----:B------:R-:W-:Y:S02]  /*0700*/  IADD3 R40, P0, PT, R40, 0x200, RZ ;  /* 0x0000020028287810 */ /* 0x000fe40007f1e0ff */
[----:B------:R-:W-:Y:S02]  /*0710*/  MOV R18, RZ ;  /* 0x000000ff00127202 */ /* 0x000fe40000000f00 */
[----:B------:R-:W-:-:S09]  /*0720*/  IADD3.X R39, PT, PT, RZ, R39, RZ, P0, !PT ;  /* 0x00000027ff277210 */ /* 0x000fd200007fe4ff */
.L_x_3:
[----:B------:R-:W-:Y:S02]  /*0730*/  SHF.L.U32 R41, R73, 0x3, RZ ;  /* 0x0000000349297819 */ /* 0x000fe400000006ff */
[----:B------:R-:W-:Y:S02]  /*0740*/  MOV R36, R40 ;  /* 0x0000002800247202 */ /* 0x000fe40000000f00 */
[----:B------:R-:W-:-:S03]  /*0750*/  MOV R37, R39 ;  /* 0x0000002700257202 */ /* 0x000fc60000000f00 */
[----:B------:R-:W-:-:S05]  /*0760*/  IMAD.WIDE R40, R41, 0x4, R36 ;  /* 0x0000000429287825 */ /* 0x000fca00078e0224 */
[----:B------:R-:W2:Y:S04]  /*0770*/  LDG.E R38, desc[UR8][R40.64+-0x200] ;  /* 0xfffe000828267981 */ /* 0x000ea8000c1e1900 */
[----:B------:R-:W3:Y:S04]  /*0780*/  LDG.E R39, desc[UR8][R40.64+-0x180] ;  /* 0xfffe800828277981 */ /* 0x000ee8000c1e1900 */
[----:B------:R-:W4:Y:S04]  /*0790*/  LDG.E R77, desc[UR8][R40.64+0x100] ;  /* 0x00010008284d7981 */ /* 0x000f28000c1e1900 */
[----:B------:R-:W5:Y:S04]  /*07a0*/  LDG.E R76, desc[UR8][R40.64+-0x100] ;  /* 0xffff0008284c7981 */ /* 0x000f68000c1e1900 */
[----:B------:R-:W5:Y:S01]  /*07b0*/  LDG.E R75, desc[UR8][R40.64+0x80] ;  /* 0x00008008284b7981 */ /* 0x000f62000c1e1900 */
[----:B--2---:R-:W-:-:S03]  /*07c0*/  FADD.FTZ R71, R38, R71 ;  /* 0x0000004726477221 */ /* 0x004fc60000010000 */
[----:B------:R-:W2:Y:S01]  /*07d0*/  LDG.E R38, desc[UR8][R40.64] ;  /* 0x0000000828267981 */ /* 0x000ea2000c1e1900 */
[----:B---3--:R-:W-:-:S03]  /*07e0*/  FADD.FTZ R64, R39, R64 ;  /* 0x0000004027407221 */ /* 0x008fc60000010000 */
[----:B------:R-:W3:Y:S01]  /*07f0*/  LDG.E R39, desc[UR8][R40.64+-0x80] ;  /* 0xffff800828277981 */ /* 0x000ee2000c1e1900 */
[----:B----4-:R-:W-:Y:S01]  /*0800*/  FADD.FTZ R24, R77, R24 ;  /* 0x000000184d187221 */ /* 0x010fe20000010000 */
[----:B-----5:R-:W-:Y:S01]  /*0810*/  FADD.FTZ R57, R76, R57 ;  /* 0x000000394c397221 */ /* 0x020fe20000010000 */
[----:B------:R-:W-:Y:S01]  /*0820*/  FADD.FTZ R30, R75, R30 ;  /* 0x0000001e4b1e7221 */ /* 0x000fe20000010000 */
[----:B--2---:R-:W-:Y:S01]  /*0830*/  FADD.FTZ R43, R38, R43 ;  /* 0x0000002b262b7221 */ /* 0x004fe20000010000 */
[----:B---3--:R-:W-:Y:S01]  /*0840*/  FADD.FTZ R50, R39, R50 ;  /* 0x0000003227327221 */ /* 0x008fe20000010000 */
[----:B------:R-:W-:Y:S02]  /*0850*/  IMAD.WIDE R38, R73, 0x20, R40 ;  /* 0x0000002049267825 */ /* 0x000fe400078e0228 */
[----:B------:R-:W2:Y:S04]  /*0860*/  LDG.E R40, desc[UR8][R40.64+0x180] ;  /* 0x0001800828287981 */ /* 0x000ea8000c1e1900 */
[----:B------:R-:W3:Y:S04]  /*0870*/  LDG.E R77, desc[UR8][R38.64+-0x100] ;  /* 0xffff0008264d7981 */ /* 0x000ee8000c1e1900 */
[----:B------:R-:W4:Y:S04]  /*0880*/  LDG.E R75, desc[UR8][R38.64+-0x200] ;  /* 0xfffe0008264b7981 */ /* 0x000f28000c1e1900 */
[----:B------:R-:W5:Y:S01]  /*0890*/  LDG.E R76, desc[UR8][R38.64+-0x180] ;  /* 0xfffe8008264c7981 */ /* 0x000f62000c1e1900 */
[----:B--2---:R-:W-:-:S03]  /*08a0*/  FADD.FTZ R17, R40, R17 ;  /* 0x0000001128117221 */ /* 0x004fc60000010000 */
[----:B------:R-:W2:Y:S01]  /*08b0*/  LDG.E R40, desc[UR8][R38.64+0x100] ;  /* 0x0001000826287981 */ /* 0x000ea2000c1e1900 */
[----:B---3--:R-:W-:-:S03]  /*08c0*/  FADD.FTZ R56, R77, R56 ;  /* 0x000000384d387221 */ /* 0x008fc60000010000 */
[----:B------:R-:W3:Y:S01]  /*08d0*/  LDG.E R77, desc[UR8][R38.64+0x80] ;  /* 0x00008008264d7981 */ /* 0x000ee2000c1e1900 */
[----:B----4-:R-:W-:-:S03]  /*08e0*/  FADD.FTZ R70, R75, R70 ;  /* 0x000000464b467221 */ /* 0x010fc60000010000 */
[----:B------:R-:W4:Y:S01]  /*08f0*/  LDG.E R75, desc[UR8][R38.64] ;  /* 0x00000008264b7981 */ /* 0x000f22000c1e1900 */
[----:B-----5:R-:W-:-:S03]  /*0900*/  FADD.FTZ R63, R76, R63 ;  /* 0x0000003f4c3f7221 */ /* 0x020fc60000010000 */
[----:B------:R-:W5:Y:S01]  /*0910*/  LDG.E R76, desc[UR8][R38.64+-0x80] ;  /* 0xffff8008264c7981 */ /* 0x000f62000c1e1900 */
[----:B--2---:R-:W-:Y:S01]  /*0920*/  FADD.FTZ R23, R40, R23 ;  /* 0x0000001728177221 */ /* 0x004fe20000010000 */
[----:B------:R-:W-:Y:S02]  /*0930*/  IMAD.WIDE R40, R73, 0x20, R38 ;  /* 0x0000002049287825 */ /* 0x000fe400078e0226 */
[----:B------:R-:W2:Y:S02]  /*0940*/  LDG.E R39, desc[UR8][R38.64+0x180] ;  /* 0x0001800826277981 */ /* 0x000ea4000c1e1900 */
[----:B---3--:R-:W-:Y:S02]  /*0950*/  FADD.FTZ R29, R77, R29 ;  /* 0x0000001d4d1d7221 */ /* 0x008fe40000010000 */
[----:B------:R-:W3:Y:S01]  /*0960*/  LDG.E R77, desc[UR8][R40.64+-0x100] ;  /* 0xffff0008284d7981 */ /* 0x000ee2000c1e1900 */
[----:B----4-:R-:W-:-:S03]  /*0970*/  FADD.FTZ R42, R75, R42 ;  /* 0x0000002a4b2a7221 */ /* 0x010fc60000010000 */
[----:B------:R-:W4:Y:S01]  /*0980*/  LDG.E R75, desc[UR8][R40.64+-0x180] ;  /* 0xfffe8008284b7981 */ /* 0x000f22000c1e1900 */
[----:B-----5:R-:W-:-:S03]  /*0990*/  FADD.FTZ R49, R76, R49 ;  /* 0x000000314c317221 */ /* 0x020fc60000010000 */
        /* <DEDUP_REMOVED lines=61> */
[----:B------:R-:W-:-:S04]  /*0d70*/  IMAD.WIDE R40, R73, 0x20, R38 ;  /* 0x0000002049287825 */ /* 0x000fc800078e0226 */
[----:B---3--:R-:W-:Y:S02]  /*0d80*/  FADD.FTZ R33, R77, R33 ;  /* 0x000000214d217221 */ /* 0x008fe40000010000 */
[----:B------:R-:W2:Y:S04]  /*0d90*/  LDG.E R77, desc[UR8][R38.64+0x180] ;  /* 0x00018008264d7981 */ /* 0x000ea8000c1e1900 */
[----:B------:R-:W3:Y:S01]  /*0da0*/  LDG.E R39, desc[UR8][R40.64+0x80] ;  /* 0x0000800828277981 */ /* 0x000ee2000c1e1900 */
[----:B-----5:R-:W-:Y:S01]  /*0db0*/  FADD.FTZ R53, R76, R53 ;  /* 0x000000354c357221 */ /* 0x020fe20000010000 */
[----:B----4-:R-:W-:Y:S02]  /*0dc0*/  FADD.FTZ R46, R75, R46 ;  /* 0x0000002e4b2e7221 */ /* 0x010fe40000010000 */
[----:B------:R-:W4:Y:S04]  /*0dd0*/  LDG.E R76, desc[UR8][R40.64+-0x200] ;  /* 0xfffe0008284c7981 */ /* 0x000f28000c1e1900 */
[----:B------:R-:W5:Y:S04]  /*0de0*/  LDG.E R75, desc[UR8][R40.64+-0x180] ;  /* 0xfffe8008284b7981 */ /* 0x000f68000c1e1900 */
[----:B------:R-:W2:Y:S01]  /*0df0*/  LDG.E R38, desc[UR8][R36.64+-0x200] ;  /* 0xfffe000824267981 */ /* 0x000ea2000c1e1900 */
[----:B---3--:R-:W-:-:S03]  /*0e00*/  FADD.FTZ R32, R39, R32 ;  /* 0x0000002027207221 */ /* 0x008fc60000010000 */
[----:B------:R-:W3:Y:S01]  /*0e10*/  LDG.E R39, desc[UR8][R40.64+0x100] ;  /* 0x0001000828277981 */ /* 0x000ee2000c1e1900 */
[----:B----4-:R-:W-:-:S03]  /*0e20*/  FADD.FTZ R13, R76, R13 ;  /* 0x0000000d4c0d7221 */ /* 0x010fc60000010000 */
[----:B------:R-:W4:Y:S01]  /*0e30*/  LDG.E R76, desc[UR8][R40.64+-0x100] ;  /* 0xffff0008284c7981 */ /* 0x000f22000c1e1900 */
[----:B-----5:R-:W-:-:S03]  /*0e40*/  FADD.FTZ R66, R75, R66 ;  /* 0x000000424b427221 */ /* 0x020fc60000010000 */
[----:B------:R-:W5:Y:S01]  /*0e50*/  LDG.E R75, desc[UR8][R40.64+-0x80] ;  /* 0xffff8008284b7981 */ /* 0x000f62000c1e1900 */
[----:B---3--:R-:W-:-:S03]  /*0e60*/  FADD.FTZ R74, R39, R74 ;  /* 0x0000004a274a7221 */ /* 0x008fc60000010000 */
[----:B------:R-:W3:Y:S01]  /*0e70*/  LDG.E R39, desc[UR8][R36.64+-0x180] ;  /* 0xfffe800824277981 */ /* 0x000ee2000c1e1900 */
[----:B----4-:R-:W-:-:S03]  /*0e80*/  FADD.FTZ R59, R76, R59 ;  /* 0x0000003b4c3b7221 */ /* 0x010fc60000010000 */
[----:B------:R-:W4:Y:S01]  /*0e90*/  LDG.E R76, desc[UR8][R36.64+-0x100] ;  /* 0xffff0008244c7981 */ /* 0x000f22000c1e1900 */
[----:B-----5:R-:W-:-:S03]  /*0ea0*/  FADD.FTZ R52, R75, R52 ;  /* 0x000000344b347221 */ /* 0x020fc60000010000 */
[----:B------:R-:W5:Y:S01]  /*0eb0*/  LDG.E R75, desc[UR8][R40.64+0x180] ;  /* 0x00018008284b7981 */ /* 0x000f62000c1e1900 */
[----:B--2---:R-:W-:-:S03]  /*0ec0*/  FADD.FTZ R11, R38, R11 ;  /* 0x0000000b260b7221 */ /* 0x004fc60000010000 */
[----:B------:R-:W2:Y:S01]  /*0ed0*/  LDG.E R38, desc[UR8][R36.64] ;  /* 0x0000000824267981 */ /* 0x000ea2000c1e1900 */
[----:B------:R-:W-:-:S03]  /*0ee0*/  FADD.FTZ R19, R77, R19 ;  /* 0x000000134d137221 */ /* 0x000fc60000010000 */
[----:B------:R-:W2:Y:S04]  /*0ef0*/  LDG.E R77, desc[UR8][R40.64] ;  /* 0x00000008284d7981 */ /* 0x000ea8000c1e1900 */
        /* <DEDUP_REMOVED lines=8> */
[----:B------:R-:W-:-:S04]  /*0f80*/  UIADD3 UR5, UPT, UPT, UR5, 0x1, URZ ;  /* 0x0000000105057890 */ /* 0x000fc8000fffe0ff */
[----:B------:R-:W-:Y:S01]  /*0f90*/  UISETP.NE.AND UP0, UPT, UR5, URZ, UPT ;  /* 0x000000ff0500728c */ /* 0x000fe2000bf05270 */
[----:B------:R-:W-:Y:S01]  /*0fa0*/  FADD.FTZ R45, R77, R45 ;  /* 0x0000002d4d2d7221 */ /* 0x000fe20000010000 */
[----:B------:R-:W-:Y:S01]  /*0fb0*/  FADD.FTZ R31, R40, R31 ;  /* 0x0000001f281f7221 */ /* 0x000fe20000010000 */
[----:B---3--:R-:W-:Y:S02]  /*0fc0*/  FADD.FTZ R44, R39, R44 ;  /* 0x0000002c272c7221 */ /* 0x008fe40000010000 */
[----:B------:R-:W0:Y:S01]  /*0fd0*/  LDC.64 R38, c[0x0][0x5f8] ;  /* 0x00017e00ff267b82 */ /* 0x000e220000000a00 */
[----:B----4-:R-:W-:Y:S01]  /*0fe0*/  FADD.FTZ R25, R76, R25 ;  /* 0x000000194c197221 */ /* 0x010fe20000010000 */
[----:B-----5:R-:W-:Y:S01]  /*0ff0*/  FADD.FTZ R58, R75, R58 ;  /* 0x0000003a4b3a7221 */ /* 0x020fe20000010000 */
[----:B0-----:R-:W-:-:S04]  /*1000*/  LEA R40, P0, R38, R36, 0x2 ;  /* 0x0000002426287211 */ /* 0x001fc800078010ff */
[----:B------:R-:W-:Y:S01]  /*1010*/  LEA.HI.X R39, R38, R37, R39, 0x2, P0 ;  /* 0x0000002526277211 */ /* 0x000fe200000f1427 */
[----:B------:R-:W-:Y:S08]  /*1020*/  BRA.U UP0, `(.L_x_3) ;  /* 0xfffffff500c07547 */ /* 0x000ff0000b83ffff */
.L_x_2:
[----:B------:R-:W0:Y:S01]  /*1030*/  S2R R40, SR_TID.X ;  /* 0x0000000000287919 */ /* 0x000e220000002100 */
[----:B------:R-:W1:Y:S01]  /*1040*/  LDCU UR10, c[0x0][0x500] ;  /* 0x0000a000ff0a77ac */ /* 0x000e620008000800 */
[----:B------:R-:W2:Y:S01]  /*1050*/  S2UR UR6, SR_CgaCtaId ;  /* 0x00000000000679c3 */ /* 0x000ea20000008800 */
[----:B------:R-:W-:Y:S01]  /*1060*/  IADD3 R9, PT, PT, R9, -UR4, RZ ;  /* 0x8000000409097c10 */ /* 0x000fe2000fffe0ff */
[----:B------:R-:W-:Y:S01]  /*1070*/  BSSY.RECONVERGENT B0, `(.L_x_4) ;  /* 0x00000be000007945 */ /* 0x000fe20003800200 */
[----:B------:R-:W-:Y:S01]  /*1080*/  UMOV UR5, 0x400 ;  /* 0x0000040000057882 */ /* 0x000fe20000000000 */
[----:B-1----:R-:W-:Y:S01]  /*1090*/  FMUL.FTZ R11, R11, UR10 ;  /* 0x0000000a0b0b7c20 */ /* 0x002fe20008410000 */
[----:B------:R-:W-:Y:S01]  /*10a0*/  FMUL.FTZ R68, R68, UR10 ;  /* 0x0000000a44447c20 */ /* 0x000fe20008410000 */
        /* <DEDUP_REMOVED lines=8> */
[----:B------:R-:W-:Y:S01]  /*1130*/  F2FP.BF16.F32.PACK_AB R6, R62, R63 ;  /* 0x0000003f3e06723e */ /* 0x000fe200000010ff */
[----:B------:R-:W-:Y:S01]  /*1140*/  FMUL.FTZ R49, R49, UR10 ;  /* 0x0000000a31317c20 */ /* 0x000fe20008410000 */
[----:B------:R-:W-:Y:S01]  /*1150*/  FMUL.FTZ R48, R48, UR10 ;  /* 0x0000000a30307c20 */ /* 0x000fe20008410000 */
[----:B0-----:R-:W-:Y:S01]  /*1160*/  SHF.L.U32 R36, R40, 0x4, RZ ;  /* 0x0000000428247819 */ /* 0x001fe200000006ff */
[----:B------:R-:W-:Y:S01]  /*1170*/  FMUL.FTZ R63, R4, UR10 ;  /* 0x0000000a043f7c20 */ /* 0x000fe20008410000 */
[----:B------:R-:W-:Y:S01]  /*1180*/  SHF.L.U32 R38, R40, 0x5, RZ ;  /* 0x0000000528267819 */ /* 0x000fe200000006ff */
[----:B------:R-:W-:Y:S01]  /*1190*/  FMUL.FTZ R54, R54, UR10 ;  /* 0x0000000a36367c20 */ /* 0x000fe20008410000 */
[----:B------:R-:W-:Y:S01]  /*11a0*/  LOP3.LUT R37, R36, 0x1c0, RZ, 0xc0, !PT ;  /* 0x000001c024257812 */ /* 0x000fe200078ec0ff */
[----:B------:R-:W-:Y:S01]  /*11b0*/  FMUL.FTZ R5, R5, UR10 ;  /* 0x0000000a05057c20 */ /* 0x000fe20008410000 */
[----:B------:R-:W-:Y:S01]  /*11c0*/  SHF.R.U32.HI R36, RZ, 0x3, R40 ;  /* 0x00000003ff247819 */ /* 0x000fe20000011628 */
[----:B------:R-:W-:Y:S01]  /*11d0*/  FMUL.FTZ R42, R42, UR10 ;  /* 0x0000000a2a2a7c20 */ /* 0x000fe20008410000 */
[----:B------:R-:W-:Y:S01]  /*11e0*/  LOP3.LUT R76, R38, 0x400, RZ, 0xc0, !PT ;  /* 0x00000400264c7812 */ /* 0x000fe200078ec0ff */
[----:B------:R-:W-:Y:S01]  /*11f0*/  FMUL.FTZ R35, R35, UR10 ;  /* 0x0000000a23237c20 */ /* 0x000fe20008410000 */
[----:B------:R-:W-:Y:S01]  /*1200*/  LOP3.LUT R38, R37, 0x18, R36, 0xf8, !PT ;  /* 0x0000001825267812 */ /* 0x000fe200078ef824 */
[----:B------:R-:W-:Y:S01]  /*1210*/  FMUL.FTZ R46, R46, UR10 ;  /* 0x0000000a2e2e7c20 */ /* 0x000fe20008410000 */
[----:B------:R-:W-:Y:S01]  /*1220*/  SHF.L.U32 R37, R40, 0x1, RZ ;  /* 0x0000000128257819 */ /* 0x000fe200000006ff */
[----:B------:R-:W-:Y:S01]  /*1230*/  FMUL.FTZ R45, R45, UR10 ;  /* 0x0000000a2d2d7c20 */ /* 0x000fe20008410000 */
[----:B------:R-:W-:Y:S01]  /*1240*/  F2FP.BF16.F32.PACK_AB R48, R48, R49 ;  /* 0x000000313030723e */ /* 0x000fe200000010ff */
[----:B--2---:R-:W-:Y:S01]  /*1250*/  ULEA UR5, UR6, UR5, 0x18 ;  /* 0x0000000506057291 */ /* 0x004fe2000f8ec0ff */
[--C-:B------:R-:W-:Y:S01]  /*1260*/  LOP3.LUT R76, R76, 0x6, R37.reuse, 0xf8, !PT ;  /* 0x000000064c4c7812 */ /* 0x100fe200078ef825 */
[----:B------:R-:W-:Y:S01]  /*1270*/  FMUL.FTZ R51, R51, UR10 ;  /* 0x0000000a33337c20 */ /* 0x000fe20008410000 */
[----:B------:R-:W-:Y:S01]  /*1280*/  LOP3.LUT R37, R38, 0x38, R37, 0x78, !PT ;  /* 0x0000003826257812 */ /* 0x000fe200078e7825 */
[----:B------:R-:W-:Y:S01]  /*1290*/  FMUL.FTZ R38, R71, UR10 ;  /* 0x0000000a47267c20 */ /* 0x000fe20008410000 */
[----:B------:R-:W-:Y:S01]  /*12a0*/  LOP3.LUT P0, RZ, R40, 0x10, RZ, 0xc0, !PT ;  /* 0x0000001028ff7812 */ /* 0x000fe2000780c0ff */
[----:B------:R-:W-:Y:S01]  /*12b0*/  FMUL.FTZ R72, R72, UR10 ;  /* 0x0000000a48487c20 */ /* 0x000fe20008410000 */
[----:B------:R-:W-:Y:S01]  /*12c0*/  F2FP.BF16.F32.PACK_AB R4, R5, R54 ;  /* 0x000000360504723e */ /* 0x000fe200000010ff */
[----:B------:R-:W-:Y:S01]  /*12d0*/  FMUL.FTZ R54, R3, UR10 ;  /* 0x0000000a03367c20 */ /* 0x000fe20008410000 */
[----:B------:R-:W-:Y:S01]  /*12e0*/  F2FP.BF16.F32.PACK_AB R11, R38, R11 ;  /* 0x0000000b260b723e */ /* 0x000fe200000010ff */
[----:B------:R-:W-:Y:S01]  /*12f0*/  FMUL.FTZ R67, R67, UR10 ;  /* 0x0000000a43437c20 */ /* 0x000fe20008410000 */
[----:B------:R-:W-:Y:S01]  /*1300*/  F2FP.BF16.F32.PACK_AB R38, R7, R68 ;  /* 0x000000440726723e */ /* 0x000fe200000010ff */
[----:B------:R-:W-:Y:S01]  /*1310*/  FMUL.FTZ R68, R13, UR10 ;  /* 0x0000000a0d447c20 */ /* 0x000fe20008410000 */
[----:B------:R-:W-:Y:S01]  /*1320*/  SHF.L.U32 R7, R40, 0x3, RZ ;  /* 0x0000000328077819 */ /* 0x000fe200000006ff */
[----:B------:R-:W-:Y:S01]  /*1330*/  FMUL.FTZ R66, R66, UR10 ;  /* 0x0000000a42427c20 */ /* 0x000fe20008410000 */
[----:B------:R-:W-:Y:S01]  /*1340*/  LOP3.LUT R37, R76, R37, RZ, 0xfc, !PT ;  /* 0x000000254c257212 */ /* 0x000fe200078efcff */
[----:B------:R-:W-:Y:S01]  /*1350*/  FMUL.FTZ R65, R65, UR10 ;  /* 0x0000000a41417c20 */ /* 0x000fe20008410000 */
[----:B------:R-:W-:Y:S01]  /*1360*/  LOP3.LUT R13, R7, 0x1f8, RZ, 0xc0, !PT ;  /* 0x000001f8070d7812 */ /* 0x000fe200078ec0ff */
[----:B------:R-:W-:Y:S01]  /*1370*/  FMUL.FTZ R58, R58, UR10 ;  /* 0x0000000a3a3a7c20 */ /* 0x000fe20008410000 */
[----:B------:R-:W-:Y:S01]  /*1380*/  F2FP.BF16.F32.PACK_AB R35, R35, R42 ;  /* 0x0000002a2323723e */ /* 0x000fe200000010ff */
[----:B------:R-:W-:Y:S01]  /*1390*/  FMUL.FTZ R60, R60, UR10 ;  /* 0x0000000a3c3c7c20 */ /* 0x000fe20008410000 */
[----:B------:R-:W-:Y:S01]  /*13a0*/  LOP3.LUT R14, R13, 0x38, R40, 0x78, !PT ;  /* 0x000000380d0e7812 */ /* 0x000fe200078e7828 */
[----:B------:R-:W-:Y:S01]  /*13b0*/  FMUL.FTZ R59, R59, UR10 ;  /* 0x0000000a3b3b7c20 */ /* 0x000fe20008410000 */
[----:B------:R-:W-:Y:S01]  /*13c0*/  F2FP.BF16.F32.PACK_AB R13, R68, R41 ;  /* 0x00000029440d723e */ /* 0x000fe200000010ff */
[----:B------:R-:W-:Y:S01]  /*13d0*/  FMUL.FTZ R41, R61, UR10 ;  /* 0x0000000a3d297c20 */ /* 0x000fe20008410000 */
[----:B------:R-:W-:Y:S01]  /*13e0*/  FMUL.FTZ R61, R50, UR10 ;  /* 0x0000000a323d7c20 */ /* 0x000fe20008410000 */
        /* <DEDUP_REMOVED lines=8> */
[----:B------:R-:W-:Y:S01]  /*1470*/  F2FP.BF16.F32.PACK_AB R40, R69, R72 ;  /* 0x000000484528723e */ /* 0x000fe200000010ff */
[----:B------:R-:W-:Y:S01]  /*1480*/  FMUL.FTZ R31, R31, UR10 ;  /* 0x0000000a1f1f7c20 */ /* 0x000fe20008410000 */
[----:B------:R-:W-:Y:S01]  /*1490*/  FMUL.FTZ R24, R24, UR10 ;  /* 0x0000000a18187c20 */ /* 0x000fe20008410000 */
[----:B------:R-:W-:Y:S01]  /*14a0*/  F2FP.BF16.F32.PACK_AB R34, R50, R51 ;  /* 0x000000333222723e */ /* 0x000fe200000010ff */
[----:B------:R-:W-:Y:S01]  /*14b0*/  FMUL.FTZ R53, R53, UR10 ;  /* 0x0000000a35357c20 */ /* 0x000fe20008410000 */
[----:B------:R-:W-:Y:S01]  /*14c0*/  F2FP.BF16.F32.PACK_AB R42, R54, R43 ;  /* 0x0000002b362a723e */ /* 0x000fe200000010ff */
[----:B------:R-:W-:Y:S01]  /*14d0*/  FMUL.FTZ R52, R52, UR10 ;  /* 0x0000000a34347c20 */ /* 0x000fe20008410000 */
[----:B------:R-:W-:Y:S01]  /*14e0*/  F2FP.BF16.F32.PACK_AB R43, R45, R46 ;  /* 0x0000002e2d2b723e */ /* 0x000fe200000010ff */
[----:B------:R-:W-:Y:S01]  /*14f0*/  FMUL.FTZ R21, R21, UR10 ;  /* 0x0000000a15157c20 */ /* 0x000fe20008410000 */
[----:B------:R-:W-:Y:S01]  /*1500*/  LEA R46, R37, UR5, 0x1 ;  /* 0x00000005252e7c11 */ /* 0x000fe2000f8e08ff */
[----:B------:R-:W-:Y:S01]  /*1510*/  FMUL.FTZ R0, R0, UR10 ;  /* 0x0000000a00007c20 */ /* 0x000fe20008410000 */
[----:B------:R-:W-:Y:S01]  /*1520*/  F2FP.BF16.F32.PACK_AB R41, R64, R41 ;  /* 0x000000294029723e */ /* 0x000fe200000010ff */
[----:B------:R-:W-:Y:S01]  /*1530*/  FMUL.FTZ R27, R27, UR10 ;  /* 0x0000000a1b1b7c20 */ /* 0x000fe20008410000 */
[----:B------:R-:W-:Y:S01]  /*1540*/  IADD3 R50, PT, PT, R46, 0x40, RZ ;  /* 0x000000402e327810 */ /* 0x000fe20007ffe0ff */
[----:B------:R-:W-:Y:S01]  /*1550*/  FMUL.FTZ R2, R2, UR10 ;  /* 0x0000000a02027c20 */ /* 0x000fe20008410000 */
[----:B------:R-:W-:Y:S01]  /*1560*/  @P0 IADD3 R50, PT, PT, R46, -0x40, RZ ;  /* 0xffffffc02e320810 */ /* 0x000fe20007ffe0ff */
[----:B------:R-:W-:Y:S01]  /*1570*/  FMUL.FTZ R44, R44, UR10 ;  /* 0x0000000a2c2c7c20 */ /* 0x000fe20008410000 */
[----:B------:R-:W-:Y:S01]  /*1580*/  F2FP.BF16.F32.PACK_AB R55, R66, R67 ;  /* 0x000000434237723e */ /* 0x000fe200000010ff */
[----:B------:R-:W-:Y:S01]  /*1590*/  FMUL.FTZ R45, R30, UR10 ;  /* 0x0000000a1e2d7c20 */ /* 0x000fe20008410000 */
[----:B------:R-:W-:Y:S01]  /*15a0*/  F2FP.BF16.F32.PACK_AB R56, R68, R65 ;  /* 0x000000414438723e */ /* 0x000fe200000010ff */
[----:B------:R-:W-:Y:S01]  /*15b0*/  FMUL.FTZ R29, R29, UR10 ;  /* 0x0000000a1d1d7c20 */ /* 0x000fe20008410000 */
[----:B------:R-:W-:Y:S01]  /*15c0*/  F2FP.BF16.F32.PACK_AB R57, R70, R57 ;  /* 0x000000394639723e */ /* 0x000fe200000010ff */
[----:B------:R-:W-:Y:S01]  /*15d0*/  FMUL.FTZ R28, R28, UR10 ;  /* 0x0000000a1c1c7c20 */ /* 0x000fe20008410000 */
[----:B------:R-:W-:Y:S01]  /*15e0*/  F2FP.BF16.F32.PACK_AB R47, R61, R58 ;  /* 0x0000003a3d2f723e */ /* 0x000fe200000010ff */
[----:B------:R-:W-:Y:S01]  /*15f0*/  STS [R46], R11 ;  /* 0x0000000b2e007388 */ /* 0x000fe20000000800 */
[----:B------:R-:W-:Y:S01]  /*1600*/  F2FP.BF16.F32.PACK_AB R5, R59, R60 ;  /* 0x0000003c3b05723e */ /* 0x000fe200000010ff */
[----:B------:R-:W-:Y:S01]  /*1610*/  FMUL.FTZ R33, R33, UR10 ;  /* 0x0000000a21217c20 */ /* 0x000fe20008410000 */
[----:B------:R-:W-:Y:S01]  /*1620*/  FMUL.FTZ R32, R32, UR10 ;  /* 0x0000000a20207c20 */ /* 0x000fe20008410000 */
[----:B------:R-:W-:Y:S01]  /*1630*/  STS [R46+0x400], R39 ;  /* 0x000400272e007388 */ /* 0x000fe20000000800 */
[----:B------:R-:W-:Y:S01]  /*1640*/  F2FP.BF16.F32.PACK_AB R24, R24, R31 ;  /* 0x0000001f1818723e */ /* 0x000fe200000010ff */
[----:B------:R-:W-:Y:S01]  /*1650*/  FMUL.FTZ R23, R23, UR10 ;  /* 0x0000000a17177c20 */ /* 0x000fe20008410000 */
[----:B------:R-:W-:Y:S01]  /*1660*/  F2FP.BF16.F32.PACK_AB R3, R52, R53 ;  /* 0x000000353403723e */ /* 0x000fe200000010ff */
[----:B------:R-:W-:Y:S01]  /*1670*/  STS [R50], R40 ;  /* 0x0000002832007388 */ /* 0x000fe20000000800 */
[----:B------:R-:W-:Y:S01]  /*1680*/  FMUL.FTZ R22, R22, UR10 ;  /* 0x0000000a16167c20 */ /* 0x000fe20008410000 */
[----:B------:R-:W-:Y:S01]  /*1690*/  F2FP.BF16.F32.PACK_AB R31, R0, R21 ;  /* 0x00000015001f723e */ /* 0x000fe200000010ff */
[----:B------:R-:W-:Y:S01]  /*16a0*/  FMUL.FTZ R25, R25, UR10 ;  /* 0x0000000a19197c20 */ /* 0x000fe20008410000 */
[----:B------:R-:W-:Y:S01]  /*16b0*/  STS [R50+0x400], R6 ;  /* 0x0004000632007388 */ /* 0x000fe20000000800 */
[----:B------:R-:W-:Y:S01]  /*16c0*/  F2FP.BF16.F32.PACK_AB R2, R2, R27 ;  /* 0x0000001b0202723e */ /* 0x000fe200000010ff */
[----:B------:R-:W-:Y:S01]  /*16d0*/  FMUL.FTZ R0, R17, UR10 ;  /* 0x0000000a11007c20 */ /* 0x000fe20008410000 */
[----:B------:R-:W-:Y:S01]  /*16e0*/  FMUL.FTZ R16, R16, UR10 ;  /* 0x0000000a10107c20 */ /* 0x000fe20008410000 */
[----:B------:R-:W-:Y:S01]  /*16f0*/  STS [R46+0x1000], R38 ;  /* 0x001000262e007388 */ /* 0x000fe20000000800 */
        /* <DEDUP_REMOVED lines=9> */
[----:B------:R-:W-:Y:S01]  /*1790*/  FMUL.FTZ R19, R19, UR10 ;  /* 0x0000000a13137c20 */ /* 0x000fe20008410000 */
[----:B------:R-:W-:Y:S01]  /*17a0*/  FMUL.FTZ R18, R18, UR10 ;  /* 0x0000000a12127c20 */ /* 0x000fe20008410000 */
[----:B------:R-:W-:Y:S01]  /*17b0*/  STS [R50+0x1400], R55 ;  /* 0x0014003732007388 */ /* 0x000fe20000000800 */
[----:B------:R-:W-:Y:S01]  /*17c0*/  F2FP.BF16.F32.PACK_AB R32, R32, R33 ;  /* 0x000000212020723e */ /* 0x000fe200000010ff */
[----:B------:R-:W0:Y:S01]  /*17d0*/  LDC.64 R28, c[0x0][0x5b8] ;  /* 0x00016e00ff1c7b82 */ /* 0x000e220000000a00 */
[----:B------:R-:W-:Y:S01]  /*17e0*/  F2FP.BF16.F32.PACK_AB R22, R22, R23 ;  /* 0x000000171616723e */ /* 0x000fe200000010ff */
[----:B------:R-:W-:Y:S01]  /*17f0*/  STS [R46+0x2000], R56 ;  /* 0x002000382e007388 */ /* 0x000fe20000000800 */
[----:B------:R-:W-:-:S02]  /*1800*/  F2FP.BF16.F32.PACK_AB R37, R0, R25 ;  /* 0x000000190025723e */ /* 0x000fc400000010ff */
[----:B------:R-:W-:Y:S01]  /*1810*/  F2FP.BF16.F32.PACK_AB R15, R15, R16 ;  /* 0x000000100f0f723e */ /* 0x000fe200000010ff */
[----:B------:R-:W-:Y:S01]  /*1820*/  STS [R46+0x2400], R57 ;  /* 0x002400392e007388 */ /* 0x000fe20000000800 */
[----:B------:R-:W-:Y:S02]  /*1830*/  F2FP.BF16.F32.PACK_AB R33, R27, R26 ;  /* 0x0000001a1b21723e */ /* 0x000fe400000010ff */
[----:B------:R-:W-:Y:S01]  /*1840*/  F2FP.BF16.F32.PACK_AB R8, R17, R8 ;  /* 0x000000081108723e */ /* 0x000fe200000010ff */
[----:B------:R-:W-:Y:S01]  /*1850*/  STS [R50+0x2000], R47 ;  /* 0x0020002f32007388 */ /* 0x000fe20000000800 */
[----:B------:R-:W-:Y:S02]  /*1860*/  F2FP.BF16.F32.PACK_AB R45, R18, R19 ;  /* 0x00000013122d723e */ /* 0x000fe400000010ff */
[----:B------:R-:W-:Y:S01]  /*1870*/  LOP3.LUT R14, R14, 0x1e00, R7, 0xf8, !PT ;  /* 0x00001e000e0e7812 */ /* 0x000fe200078ef807 */
[----:B------:R-:W-:Y:S01]  /*1880*/  STS [R50+0x2400], R48 ;  /* 0x0024003032007388 */ /* 0x000fe20000000800 */
[----:B------:R-:W-:-:S02]  /*1890*/  ISETP.GE.AND P1, PT, R36, R9, PT ;  /* 0x000000092400720c */ /* 0x000fc40003f26270 */
[----:B------:R-:W-:Y:S01]  /*18a0*/  LEA R0, R14, UR5, 0x1 ;  /* 0x000000050e007c11 */ /* 0x000fe2000f8e08ff */
[----:B------:R-:W-:Y:S04]  /*18b0*/  STS [R46+0x3000], R4 ;  /* 0x003000042e007388 */ /* 0x000fe80000000800 */
[----:B------:R1:W-:Y:S04]  /*18c0*/  STS [R46+0x3400], R5 ;  /* 0x003400052e007388 */ /* 0x0003e80000000800 */
[----:B------:R-:W-:Y:S04]  /*18d0*/  STS [R50+0x3000], R49 ;  /* 0x0030003132007388 */ /* 0x000fe80000000800 */
[----:B------:R-:W-:Y:S01]  /*18e0*/  STS [R50+0x3400], R3 ;  /* 0x0034000332007388 */ /* 0x000fe20000000800 */
[----:B-1----:R-:W1:Y:S03]  /*18f0*/  LDC.64 R4, c[0x0][0x5d0] ;  /* 0x00017400ff047b82 */ /* 0x002e660000000a00 */
[----:B------:R-:W-:Y:S04]  /*1900*/  STS [R46+0x4000], R34 ;  /* 0x004000222e007388 */ /* 0x000fe80000000800 */
[----:B------:R-:W-:Y:S04]  /*1910*/  STS [R46+0x4400], R35 ;  /* 0x004400232e007388 */ /* 0x000fe80000000800 */
[----:B------:R-:W-:Y:S04]  /*1920*/  STS [R50+0x4000], R44 ;  /* 0x0040002c32007388 */ /* 0x000fe80000000800 */
[----:B------:R-:W-:Y:S04]  /*1930*/  STS [R50+0x4400], R30 ;  /* 0x0044001e32007388 */ /* 0x000fe80000000800 */
[----:B------:R-:W-:Y:S04]  /*1940*/  STS [R46+0x5000], R42 ;  /* 0x0050002a2e007388 */ /* 0x000fe80000000800 */
[----:B------:R-:W-:Y:S04]  /*1950*/  STS [R46+0x5400], R43 ;  /* 0x0054002b2e007388 */ /* 0x000fe80000000800 */
[----:B------:R0:W-:Y:S04]  /*1960*/  STS [R50+0x5000], R2 ;  /* 0x0050000232007388 */ /* 0x0001e80000000800 */
[----:B------:R-:W-:Y:S04]  /*1970*/  STS [R50+0x5400], R32 ;  /* 0x0054002032007388 */ /* 0x000fe80000000800 */
[----:B------:R-:W-:Y:S01]  /*1980*/  STS [R46+0x6000], R24 ;  /* 0x006000182e007388 */ /* 0x000fe20000000800 */
[----:B0-----:R-:W-:-:S03]  /*1990*/  IMAD.WIDE.U32 R2, R28, UR4, RZ ;  /* 0x000000041c027c25 */ /* 0x001fc6000f8e00ff */
[----:B------:R-:W-:Y:S01]  /*19a0*/  STS [R46+0x6400], R22 ;  /* 0x006400162e007388 */ /* 0x000fe20000000800 */
[----:B------:R-:W-:Y:S01]  /*19b0*/  IMAD R3, R29, UR4, R3 ;  /* 0x000000041d037c24 */ /* 0x000fe2000f8e0203 */
[----:B------:R-:W-:Y:S02]  /*19c0*/  LOP3.LUT R13, R2, 0x38, R7, 0xf8, !PT ;  /* 0x00000038020d7812 */ /* 0x000fe400078ef807 */
[----:B------:R0:W-:Y:S01]  /*19d0*/  STS [R50+0x6000], R37 ;  /* 0x0060002532007388 */ /* 0x0001e20000000800 */
[----:B------:R-:W-:Y:S02]  /*19e0*/  IADD3 R2, PT, PT, R36, 0x20, RZ ;  /* 0x0000002024027810 */ /* 0x000fe40007ffe0ff */
[----:B------:R-:W-:Y:S01]  /*19f0*/  IADD3 R12, P0, PT, R12, R13, RZ ;  /* 0x0000000d0c0c7210 */ /* 0x000fe20007f1e0ff */
[----:B------:R-:W-:Y:S03]  /*1a00*/  STS [R50+0x6400], R15 ;  /* 0x0064000f32007388 */ /* 0x000fe60000000800 */
[----:B------:R-:W-:Y:S01]  /*1a10*/  IADD3.X R13, PT, PT, R10, R3, RZ, P0, !PT ;  /* 0x000000030a0d7210 */ /* 0x000fe200007fe4ff */
[----:B------:R2:W-:Y:S01]  /*1a20*/  STS [R46+0x7000], R31 ;  /* 0x0070001f2e007388 */ /* 0x0005e20000000800 */
[----:B------:R-:W-:-:S02]  /*1a30*/  ISETP.GE.AND P0, PT, R2, R9, PT ;  /* 0x000000090200720c */ /* 0x000fc40003f06270 */
[----:B0-----:R-:W-:Y:S01]  /*1a40*/  LOP3.LUT R37, R7, 0x38, RZ, 0xc0, !PT ;  /* 0x0000003807257812 */ /* 0x001fe200078ec0ff */
[----:B------:R0:W-:Y:S01]  /*1a50*/  STS [R46+0x7400], R33 ;  /* 0x007400212e007388 */ /* 0x0001e20000000800 */
[----:B-1----:R-:W-:Y:S02]  /*1a60*/  IMAD.WIDE.U32 R38, R4, UR7, R12 ;  /* 0x0000000704267c25 */ /* 0x002fe4000f8e000c */
[C---:B------:R-:W-:Y:S01]  /*1a70*/  LOP3.LUT R42, R37.reuse, 0x40, RZ, 0xfc, !PT ;  /* 0x00000040252a7812 */ /* 0x040fe200078efcff */
[----:B------:R0:W-:Y:S01]  /*1a80*/  STS [R50+0x7000], R8 ;  /* 0x0070000832007388 */ /* 0x0001e20000000800 */
[----:B------:R-:W-:Y:S01]  /*1a90*/  LOP3.LUT R43, R37, 0x80, RZ, 0xfc, !PT ;  /* 0x00000080252b7812 */ /* 0x000fe200078efcff */
[----:B--2---:R-:W-:Y:S01]  /*1aa0*/  IMAD R31, R5, UR7, R39 ;  /* 0x00000007051f7c24 */ /* 0x004fe2000f8e0227 */
[----:B------:R-:W-:Y:S01]  /*1ab0*/  LOP3.LUT R44, R37, 0xc0, RZ, 0xfc, !PT ;  /* 0x000000c0252c7812 */ /* 0x000fe200078efcff */
[----:B------:R0:W-:Y:S01]  /*1ac0*/  STS [R50+0x7400], R45 ;  /* 0x0074002d32007388 */ /* 0x0001e20000000800 */
[----:B------:R-:W-:Y:S06]  /*1ad0*/  BAR.SYNC.DEFER_BLOCKING 0x0 ;  /* 0x0000000000007b1d */ /* 0x000fec0000010000 */
[----:B------:R0:W1:Y:S04]  /*1ae0*/  LDS.128 R24, [R0+0x1000] ;  /* 0x0010000000187984 */ /* 0x0000680000000c00 */
[----:B------:R0:W2:Y:S04]  /*1af0*/  LDS.128 R20, [R0+0x3000] ;  /* 0x0030000000147984 */ /* 0x0000a80000000c00 */
[----:B------:R0:W3:Y:S01]  /*1b00*/  LDS.128 R16, [R0+0x5000] ;  /* 0x0050000000107984 */ /* 0x0000e20000000c00 */
[----:B------:R-:W-:Y:S05]  /*1b10*/  @P1 BRA `(.L_x_5) ;  /* 0x00000000004c1947 */ /* 0x000fea0003800000 */
[----:B------:R-:W4:Y:S01]  /*1b20*/  LDCU UR4, c[0x0][0x440] ;  /* 0x00008800ff0477ac */ /* 0x000f220008000800 */
[----:B------:R-:W5:Y:S01]  /*1b30*/  LDS.128 R4, [R0+0x2000] ;  /* 0x0020000000047984 */ /* 0x000f620000000c00 */
[----:B------:R-:W-:Y:S01]  /*1b40*/  MOV R30, R38 ;  /* 0x00000026001e7202 */ /* 0x000fe20000000f00 */
[----:B------:R-:W1:Y:S02]  /*1b50*/  LDCU.64 UR6, c[0x0][0x558] ;  /* 0x0000ab00ff0677ac */ /* 0x000e640008000a00 */
[----:B0-----:R-:W0:Y:S02]  /*1b60*/  LDS.128 R8, [R0+0x4000] ;  /* 0x0040000000087984 */ /* 0x001e240000000c00 */
[C---:B------:R-:W-:Y:S02]  /*1b70*/  IMAD.WIDE.U32 R2, R36.reuse, R28, R30 ;  /* 0x0000001c24027225 */ /* 0x040fe400078e001e */
[----:B------:R-:W2:Y:S02]  /*1b80*/  LDS.128 R32, [R0+0x6000] ;  /* 0x0060000000207984 */ /* 0x000ea40000000c00 */
[----:B------:R-:W-:Y:S01]  /*1b90*/  IMAD R3, R36, R29, R3 ;  /* 0x0000001d24037224 */ /* 0x000fe200078e0203 */
[----:B----4-:R-:W-:-:S02]  /*1ba0*/  ISETP.GE.AND P1, PT, R37, UR4, PT ;  /* 0x0000000425007c0c */ /* 0x010fc4000bf26270 */
[----:B------:R-:W-:Y:S02]  /*1bb0*/  ISETP.GE.AND P2, PT, R42, UR4, PT ;  /* 0x000000042a007c0c */ /* 0x000fe4000bf46270 */
[----:B------:R-:W-:Y:S02]  /*1bc0*/  ISETP.GE.AND P3, PT, R43, UR4, PT ;  /* 0x000000042b007c0c */ /* 0x000fe4000bf66270 */
[----:B------:R-:W-:Y:S02]  /*1bd0*/  ISETP.GE.AND P4, PT, R44, UR4, PT ;  /* 0x000000042c007c0c */ /* 0x000fe4000bf86270 */
[----:B-1----:R-:W-:-:S04]  /*1be0*/  LEA R40, P5, R2, UR6, 0x1 ;  /* 0x0000000602287c11 */ /* 0x002fc8000f8a08ff */
[----:B------:R-:W-:Y:S01]  /*1bf0*/  LEA.HI.X R41, R2, UR7, R3, 0x1, P5 ;  /* 0x0000000702297c11 */ /* 0x000fe2000a8f0c03 */
[----:B------:R-:W1:Y:S04]  /*1c00*/  @!P1 LDS.128 R12, [R0] ;  /* 0x00000000000c9984 */ /* 0x000e680000000c00 */
[----:B-----5:R4:W-:Y:S04]  /*1c10*/  @!P2 STG.E.128 desc[UR8][R40.64+0x80], R4 ;  /* 0x000080042800a986 */ /* 0x0209e8000c101d08 */
[----:B0-----:R4:W-:Y:S04]  /*1c20*/  @!P3 STG.E.128 desc[UR8][R40.64+0x100], R8 ;  /* 0x000100082800b986 */ /* 0x0019e8000c101d08 */
[----:B--2---:R4:W-:Y:S04]  /*1c30*/  @!P4 STG.E.128 desc[UR8][R40.64+0x180], R32 ;  /* 0x000180202800c986 */ /* 0x0049e8000c101d08 */
[----:B-1----:R4:W-:Y:S02]  /*1c40*/  @!P1 STG.E.128 desc[UR8][R40.64], R12 ;  /* 0x0000000c28009986 */ /* 0x0029e4000c101d08 */
.L_x_5:
[----:B------:R-:W-:Y:S05]  /*1c50*/  BSYNC.RECONVERGENT B0 ;  /* 0x0000000000007941 */ /* 0x000fea0003800200 */
.L_x_4:
[----:B------:R-:W-:Y:S05]  /*1c60*/  @P0 EXIT ;  /* 0x000000000000094d */ /* 0x000fea0003800000 */
[----:B----4-:R-:W-:Y:S01]  /*1c70*/  IADD3 R9, P0, PT, R36, 0x20, RZ ;  /* 0x0000002024097810 */ /* 0x010fe20007f1e0ff */
[----:B------:R-:W4:Y:S01]  /*1c80*/  LDCU.64 UR6, c[0x0][0x558] ;  /* 0x0000ab00ff0677ac */ /* 0x000f220008000a00 */
[----:B------:R0:W3:Y:S01]  /*1c90*/  LDS.128 R4, [R0+0x7000] ;  /* 0x0070000000047984 */ /* 0x0000e20000000c00 */
[----:B------:R-:W-:Y:S02]  /*1ca0*/  MOV R2, R38 ;  /* 0x0000002600027202 */ /* 0x000fe40000000f00 */
[----:B------:R-:W-:Y:S01]  /*1cb0*/  IADD3.X R3, PT, PT, RZ, RZ, RZ, P0, !PT ;  /* 0x000000ffff037210 */ /* 0x000fe200007fe4ff */
[----:B------:R-:W5:Y:S04]  /*1cc0*/  LDCU UR4, c[0x0][0x440] ;  /* 0x00008800ff0477ac */ /* 0x000f680008000800 */
[----:B0-----:R-:W-:Y:S01]  /*1cd0*/  IMAD R8, R3, R28, RZ ;  /* 0x0000001c03087224 */ /* 0x001fe200078e02ff */
[----:B------:R-:W-:-:S03]  /*1ce0*/  MOV R3, R31 ;  /* 0x0000001f00037202 */ /* 0x000fc60000000f00 */
[----:B------:R-:W-:-:S04]  /*1cf0*/  IMAD.WIDE.U32 R2, R9, R28, R2 ;  /* 0x0000001c09027225 */ /* 0x000fc800078e0002 */
[----:B------:R-:W-:Y:S01]  /*1d00*/  IMAD R9, R9, R29, R8 ;  /* 0x0000001d09097224 */ /* 0x000fe200078e0208 */
[----:B----4-:R-:W-:Y:S02]  /*1d10*/  LEA R8, P0, R2, UR6, 0x1 ;  /* 0x0000000602087c11 */ /* 0x010fe4000f8008ff */
[----:B-----5:R-:W-:Y:S02]  /*1d20*/  ISETP.GE.AND P1, PT, R37, UR4, PT ;  /* 0x0000000425007c0c */ /* 0x020fe4000bf26270 */
[----:B------:R-:W-:Y:S02]  /*1d30*/  IADD3 R3, PT, PT, R3, R9, RZ ;  /* 0x0000000903037210 */ /* 0x000fe40007ffe0ff */
[----:B------:R-:W-:Y:S02]  /*1d40*/  ISETP.GE.AND P2, PT, R42, UR4, PT ;  /* 0x000000042a007c0c */ /* 0x000fe4000bf46270 */
[----:B------:R-:W-:Y:S02]  /*1d50*/  ISETP.GE.AND P3, PT, R43, UR4, PT ;  /* 0x000000042b007c0c */ /* 0x000fe4000bf66270 */
[----:B------:R-:W-:-:S02]  /*1d60*/  LEA.HI.X R9, R2, UR7, R3, 0x1, P0 ;  /* 0x0000000702097c11 */ /* 0x000fc400080f0c03 */
[----:B------:R-:W-:-:S03]  /*1d70*/  ISETP.GE.AND P0, PT, R44, UR4, PT ;  /* 0x000000042c007c0c */ /* 0x000fc6000bf06270 */
[----:B-1----:R0:W-:Y:S04]  /*1d80*/  @!P1 STG.E.128 desc[UR8][R8.64], R24 ;  /* 0x0000001808009986 */ /* 0x0021e8000c101d08 */
[----:B--2---:R0:W-:Y:S04]  /*1d90*/  @!P2 STG.E.128 desc[UR8][R8.64+0x80], R20 ;  /* 0x000080140800a986 */ /* 0x0041e8000c101d08 */
[----:B---3--:R0:W-:Y:S02]  /*1da0*/  @!P3 STG.E.128 desc[UR8][R8.64+0x100], R16 ;  /* 0x000100100800b986 */ /* 0x0081e4000c101d08 */
[----:B------:R-:W-:Y:S05]  /*1db0*/  @P0 EXIT ;  /* 0x000000000000094d */ /* 0x000fea0003800000 */
[----:B------:R-:W-:Y:S01]  /*1dc0*/  STG.E.128 desc[UR8][R8.64+0x180], R4 ;  /* 0x0001800408007986 */ /* 0x000fe2000c101d08 */
[----:B------:R-:W-:Y:S05]  /*1dd0*/  EXIT ;  /* 0x000000000000794d */ /* 0x000fea0003800000 */
.L_x_6:
[----:B------:R-:W-:-:S00]  /*1de0*/  BRA `(.L_x_6) ;  /* 0xfffffffc00fc7947 */ /* 0x000fc0000383ffff */
[----:B------:R-:W-:-:S00]  /*1df0*/  NOP ;  /* 0x0000000000007918 */ /* 0x000fc00000000000 */
        /* <DEDUP_REMOVED lines=8> */
.L_x_1255:


//--------------------- .text._ZN5flash44flash_bwd_dq_dk_dv_loop_seqk_parallel_kernelI23Flash_bwd_kernel_traitsILi256ELi64ELi32ELi8ELi4ELi1ELi2ELb1ELb1EN7cutlass10bfloat16_tE19Flash_kernel_traitsILi256ELi64ELi32ELi8ES3_EELb0ELb1ELb0ELb0ELb0ELb0ELb0EEEvNS_16Flash_bwd_paramsE --------------------------
	.section	.text._ZN5flash44flash_bwd_dq_dk_dv_loop_seqk_parallel_kernelI23Flash_bwd_kernel_traitsILi256ELi64ELi32ELi8ELi4ELi1ELi2ELb1ELb1EN7cutlass10bfloat16_tE19Flash_kernel_traitsILi256ELi64ELi32ELi8ES3_EELb0ELb1ELb0ELb0ELb0ELb0ELb0EEEvNS_16Flash_bwd_paramsE,"ax",@progbits
	.align	128
        .global         _ZN5flash44flash_bwd_dq_dk_dv_loop_seqk_parallel_kernelI23Flash_bwd_kernel_traitsILi256ELi64ELi32ELi8ELi4ELi1ELi2ELb1ELb1EN7cutlass10bfloat16_tE19Flash_kernel_traitsILi256ELi64ELi32ELi8ES3_EELb0ELb1ELb0ELb0ELb0ELb0ELb0EEEvNS_16Flash_bwd_paramsE
        .type           _ZN5flash44flash_bwd_dq_dk_dv_loop_seqk_parallel_kernelI23Flash_bwd_kernel_traitsILi256ELi64ELi32ELi8ELi4ELi1ELi2ELb1ELb1EN7cutlass10bfloat16_tE19Flash_kernel_traitsILi256ELi64ELi32ELi8ES3_EELb0ELb1ELb0ELb0ELb0ELb0ELb0EEEvNS_16Flash_bwd_paramsE,@function
        .size           _ZN5flash44flash_bwd_dq_dk_dv_loop_seqk_parallel_kernelI23Flash_bwd_kernel_traitsILi256ELi64ELi32ELi8ELi4ELi1ELi2ELb1ELb1EN7cutlass10bfloat16_tE19Flash_kernel_traitsILi256ELi64ELi32ELi8ES3_EELb0ELb1ELb0ELb0ELb0ELb0ELb0EEEvNS_16Flash_bwd_paramsE,(.L_x_1256 - _ZN5flash44flash_bwd_dq_dk_dv_loop_seqk_parallel_kernelI23Flash_bwd_kernel_traitsILi256ELi64ELi32ELi8ELi4ELi1ELi2ELb1ELb1EN7cutlass10bfloat16_tE19Flash_kernel_traitsILi256ELi64ELi32ELi8ES3_EELb0ELb1ELb0ELb0ELb0ELb0ELb0EEEvNS_16Flash_bwd_paramsE)
        .other          _ZN5flash44flash_bwd_dq_dk_dv_loop_seqk_parallel_kernelI23Flash_bwd_kernel_traitsILi256ELi64ELi32ELi8ELi4ELi1ELi2ELb1ELb1EN7cutlass10bfloat16_tE19Flash_kernel_traitsILi256ELi64ELi32ELi8ES3_EELb0ELb1ELb0ELb0ELb0ELb0ELb0EEEvNS_16Flash_bwd_paramsE,@"STO_CUDA_ENTRY STV_DEFAULT"
_ZN5flash44flash_bwd_dq_dk_dv_loop_seqk_parallel_kernelI23Flash_bwd_kernel_traitsILi256ELi64ELi32ELi8ELi4ELi1ELi2ELb1ELb1EN7cutlass10bfloat16_tE19Flash_kernel_traitsILi256ELi64ELi32ELi8ES3_EELb0ELb1ELb0ELb0ELb0ELb0ELb0EEEvNS_16Flash_bwd_paramsE:
.text._ZN5flash44flash_bwd_dq_dk_dv_loop_seqk_parallel_kernelI23Flash_bwd_kernel_traitsILi256ELi64ELi32ELi8ELi4ELi1ELi2ELb1ELb1EN7cutlass10bfloat16_tE19Flash_kernel_traitsILi256ELi64ELi32ELi8ES3_EELb0ELb1ELb0ELb0ELb0ELb0ELb0EEEvNS_16Flash_bwd_paramsE:
[----:B------:R-:W-:Y:S08]  /*0000*/  LDC R1, c[0x0][0x37c] ;  /* 0x0000df00ff017b82 */ /* 0x000ff00000000800 */
[----:B------:R-:W1:Y:S08]  /*0010*/  LDC R3, c[0x0][0x438] ;  /* 0x00010e00ff037b82 */ /* 0x000e700000000800 */
[----:B------:R-:W2:Y:S01]  /*0020*/  S2UR UR39, SR_CTAID.X ;  /* 0x00000000002779c3 */ /* 0x000ea20000002500 */
[----:B-1----:R-:W-:-:S05]  /*0030*/  VIADD R3, R3, 0x1f ;  /* 0x0000001f03037836 */ /* 0x002fca0000000000 */
[----:B------:R-:W-:-:S04]  /*0040*/  SHF.R.S32.HI R0, RZ, 0x1f, R3 ;  /* 0x0000001fff007819 */ /* 0x000fc80000011403 */
[----:B------:R-:W-:-:S04]  /*0050*/  LEA.HI R0, R0, R3, RZ, 0x5 ;  /* 0x0000000300007211 */ /* 0x000fc800078f28ff */
[----:B------:R-:W-:-:S04]  /*0060*/  SHF.R.S32.HI R0, RZ, 0x5, R0 ;  /* 0x00000005ff007819 */ /* 0x000fc80000011400 */
[----:B--2---:R-:W-:-:S13]  /*0070*/  ISETP.LE.AND P0, PT, R0, UR39, PT ;  /* 0x0000002700007c0c */ /* 0x004fda000bf03270 */
[----:B------:R-:W-:Y:S05]  /*0080*/  @P0 EXIT ;  /* 0x000000000000094d */ /* 0x000fea0003800000 */
[----:B------:R-:W1:Y:S01]  /*0090*/  S2UR UR40, SR_CTAID.Y ;  /* 0x00000000002879c3 */ /* 0x000e620000002600 */
[----:B------:R-:W1:Y:S01]  /*00a0*/  LDCU.64 UR10, c[0x0][0x468] ;  /* 0x00008d00ff0a77ac */ /* 0x000e620008000a00 */
[----:B------:R-:W2:Y:S06]  /*00b0*/  LDCU.64 UR4, c[0x0][0x468] ;  /* 0x00008d00ff0477ac */ /* 0x000eac0008000a00 */
[----:B------:R-:W-:Y:S01]  /*00c0*/  S2UR UR27, SR_CTAID.Z ;  /* 0x00000000001b79c3 */ /* 0x000fe20000002700 */
[----:B------:R-:W3:Y:S01]  /*00d0*/  LDCU.64 UR6, c[0x0][0x460] ;  /* 0x00008c00ff0677ac */ /* 0x000ee20008000a00 */
[----:B------:R-:W4:Y:S06]  /*00e0*/  LDCU.U8 UR12, c[0x0][0x532] ;  /* 0x0000a640ff0c77ac */ /* 0x000f2c0008000000 */
[----:B------:R-:W-:Y:S01]  /*00f0*/  S2UR UR25, SR_CTAID.X ;  /* 0x00000000001979c3 */ /* 0x000fe20000002500 */
[----:B------:R-:W4:Y:S01]  /*0100*/  LDCU.64 UR36, c[0x0][0x358] ;  /* 0x00006b00ff2477ac */ /* 0x000f220008000a00 */
[----:B------:R-:W4:Y:S06]  /*0110*/  LDCU.64 UR30, c[0x0][0x460] ;  /* 0x00008c00ff1e77ac */ /* 0x000f2c0008000a00 */
[----:B------:R-:W-:Y:S01]  /*0120*/  S2UR UR22, SR_CTAID.Y ;  /* 0x00000000001679c3 */ /* 0x000fe20000002600 */
[----:B-1----:R-:W-:-:S02]  /*0130*/  ULEA UR9, UP0, UR40, UR10, 0x2 ;  /* 0x0000000a28097291 */ /* 0x002fc4000f8010ff */
[----:B--2---:R-:W-:Y:S02]  /*0140*/  UISETP.EQ.U32.AND UP1, UPT, UR4, URZ, UPT ;  /* 0x000000ff0400728c */ /* 0x004fe4000bf22070 */
[----:B------:R-:W-:Y:S02]  /*0150*/  UISETP.NE.U32.AND UP6, UPT, UR4, URZ, UPT ;  /* 0x000000ff0400728c */ /* 0x000fe4000bfc5070 */
[----:B------:R-:W-:Y:S01]  /*0160*/  ULEA.HI.X UR8, UR40, UR11, URZ, 0x2, UP0 ;  /* 0x0000000b28087291 */ /* 0x000fe200080f14ff */
[----:B------:R-:W1:Y:S01]  /*0170*/  S2UR UR4, SR_CgaCtaId ;  /* 0x00000000000479c3 */ /* 0x000e620000008800 */
[----:B---3--:R-:W-:Y:S01]  /*0180*/  UISETP.NE.U32.AND UP0, UPT, UR6, URZ, UPT ;  /* 0x000000ff0600728c */ /* 0x008fe2000bf05070 */
[----:B------:R-:W-:Y:S01]  /*0190*/  MOV R242, UR9 ;  /* 0x0000000900f27c02 */ /* 0x000fe20008000f00 */
[----:B------:R-:W-:Y:S02]  /*01a0*/  UISETP.NE.U32.AND UP3, UPT, UR6, URZ, UPT ;  /* 0x000000ff0600728c */ /* 0x000fe4000bf65070 */
[----:B------:R-:W-:Y:S01]  /*01b0*/  UISETP.NE.AND.EX UP5, UPT, UR7, URZ, UPT, UP0 ;  /* 0x000000ff0700728c */ /* 0x000fe2000bfa5300 */
[----:B------:R-:W-:Y:S01]  /*01c0*/  MOV R243, UR8 ;  /* 0x0000000800f37c02 */ /* 0x000fe20008000f00 */
[----:B------:R-:W-:Y:S01]  /*01d0*/  UISETP.NE.AND.EX UP3, UPT, UR7, URZ, UPT, UP3 ;  /* 0x000000ff0700728c */ /* 0x000fe2000bf65330 */
[----:B------:R-:W2:Y:S01]  /*01e0*/  S2UR UR11, SR_CgaCtaId ;  /* 0x00000000000b79c3 */ /* 0x000ea20000008800 */
[----:B------:R-:W3:Y:S01]  /*01f0*/  LDCU.64 UR6, c[0x0][0x470] ;  /* 0x00008e00ff0677ac */ /* 0x000ee20008000a00 */
[----:B----4-:R-:W-:-:S02]  /*0200*/  UISETP.NE.AND UP2, UPT, UR12, URZ, UPT ;  /* 0x000000ff0c00728c */ /* 0x010fc4000bf45270 */
[----:B------:R-:W-:-:S04]  /*0210*/  UISETP.NE.AND.EX UP6, UPT, UR5, URZ, UPT, UP6 ;  /* 0x000000ff0500728c */ /* 0x000fc8000bfc5360 */
[----:B------:R-:W4:Y:S01]  /*0220*/  S2UR UR24, SR_CTAID.Z ;  /* 0x00000000001879c3 */ /* 0x000f220000002700 */
[----:B------:R-:W-:Y:S01]  /*0230*/  UISETP.EQ.OR.EX UP0, UPT, UR5, URZ, !UP2, UP1 ;  /* 0x000000ff0500728c */ /* 0x000fe2000d702710 */
[----:B------:R-:W-:Y:S02]  /*0240*/  UMOV UR12, 0x400 ;  /* 0x00000400000c7882 */ /* 0x000fe40000000000 */
[----:B------:R-:W-:Y:S01]  /*0250*/  UMOV UR5, 0x400 ;  /* 0x0000040000057882 */ /* 0x000fe20000000000 */
[----:B------:R-:W-:Y:S02]  /*0260*/  UP2UR UR28, UPR, URZ, 0x4 ;  /* 0x00000004ff1c7883 */ /* 0x000fe40008000000 */
[----:B------:R-:W-:Y:S02]  /*0270*/  UP2UR UR29, UPR, URZ, 0x1 ;  /* 0x00000001ff1d7883 */ /* 0x000fe40008000000 */
[----:B-1----:R-:W-:Y:S02]  /*0280*/  ULEA UR4, UR4, UR5, 0x18 ;  /* 0x0000000504047291 */ /* 0x002fe4000f8ec0ff */
[----:B---3--:R-:W-:Y:S01]  /*0290*/  UISETP.NE.U32.AND UP4, UPT, UR6, URZ, UPT ;  /* 0x000000ff0600728c */ /* 0x008fe2000bf85070 */
[----:B------:R-:W1:Y:S01]  /*02a0*/  LDCU UR10, c[0x0][0x438] ;  /* 0x00008700ff0a77ac */ /* 0x000e620008000800 */
[----:B------:R-:W3:Y:S01]  /*02b0*/  LDCU UR23, c[0x0][0x438] ;  /* 0x00008700ff1777ac */ /* 0x000ee20008000800 */
[----:B------:R-:W1:Y:S01]  /*02c0*/  @!UP3 LDCU UR26, c[0x0][0x434] ;  /* 0x00008680ff1ab7ac */ /* 0x000e620008000800 */
[----:B--2---:R-:W-:-:S02]  /*02d0*/  ULEA UR5, UR11, UR12, 0x18 ;  /* 0x0000000c0b057291 */ /* 0x004fc4000f8ec0ff */
[----:B------:R-:W-:Y:S02]  /*02e0*/  UIADD3 UR38, UPT, UPT, UR4, 0x15000, URZ ;  /* 0x0001500004267890 */ /* 0x000fe4000fffe0ff */
[----:B------:R-:W-:Y:S01]  /*02f0*/  UISETP.NE.AND.EX UP4, UPT, UR7, URZ, UPT, UP4 ;  /* 0x000000ff0700728c */ /* 0x000fe2000bf85340 */
[----:B------:R-:W-:Y:S01]  /*0300*/  UMOV UR34, URZ ;  /* 0x000000ff00227c82 */ /* 0x000fe20008000000 */
[----:B------:R-:W-:-:S09]  /*0310*/  UMOV UR35, URZ ;  /* 0x000000ff00237c82 */ /* 0x000fd20008000000 */
.L_x_48:
[----:B------:R-:W2:Y:S01]  /*0320*/  LDCU.64 UR8, c[0x0][0x478] ;  /* 0x00008f00ff0877ac */ /* 0x000ea20008000a00 */
[----:B------:R-:W-:Y:S02]  /*0330*/  PLOP3.LUT P1, PT, PT, PT, UP4, 0x80, 0x8 ;  /* 0x000000000008781c */ /* 0x000fe40003f2f048 */
[----:B------:R-:W-:Y:S01]  /*0340*/  PLOP3.LUT P4, PT, PT, PT, UP5, 0x80, 0x8 ;  /* 0x000000000008781c */ /* 0x000fe20003f8f058 */
[----:B------:R-:W-:Y:S01]  /*0350*/  @UP4 ULEA UR12, UP0, UR40, UR6, 0x2 ;  /* 0x00000006280c4291 */ /* 0x000fe2000f8010ff */
[----:B------:R-:W-:Y:S01]  /*0360*/  PLOP3.LUT P2, PT, PT, PT, UP3, 0x80, 0x8 ;  /* 0x000000000008781c */ /* 0x000fe20003f4f038 */
[----:B------:R-:W-:Y:S02]  /*0370*/  UISETP.NE.AND UP2, UPT, UR29, URZ, UPT ;  /* 0x000000ff1d00728c */ /* 0x000fe4000bf45270 */
[----:B------:R-:W-:Y:S02]  /*0380*/  @UP4 ULEA.HI.X UR13, UR40, UR7, URZ, 0x2, UP0 ;  /* 0x00000007280d4291 */ /* 0x000fe400080f14ff */
[----:B------:R-:W-:-:S02]  /*0390*/  IMAD.U32 R10, RZ, RZ, UR12 ;  /* 0x0000000cff0a7e24 */ /* 0x000fc4000f8e00ff */
[----:B------:R-:W-:Y:S02]  /*03a0*/  PLOP3.LUT P3, PT, PT, PT, UP2, 0x80, 0x8 ;  /* 0x000000000008781c */ /* 0x000fe40003f6f028 */
[----:B------:R-:W-:Y:S01]  /*03b0*/  IMAD.U32 R11, RZ, RZ, UR13 ;  /* 0x0000000dff0b7e24 */ /* 0x000fe2000f8e00ff */
[----:B------:R-:W-:Y:S02]  /*03c0*/  UIMAD.WIDE.U32 UR12, UR40, 0x4, UR30 ;  /* 0x00000004280c78a5 */ /* 0x000fe4000f8e001e */
[----:B--2---:R-:W-:Y:S02]  /*03d0*/  UISETP.NE.U32.AND UP0, UPT, UR8, URZ, UPT ;  /* 0x000000ff0800728c */ /* 0x004fe4000bf05070 */
[----:B---34-:R-:W2:Y:S02]  /*03e0*/  @P1 LDG.E R3, desc[UR36][R10.64] ;  /* 0x000000240a031981 */ /* 0x018ea4000c1e1900 */
[----:B------:R-:W-:-:S04]  /*03f0*/  UISETP.NE.AND.EX UP0, UPT, UR9, URZ, UPT, UP0 ;  /* 0x000000ff0900728c */ /* 0x000fc8000bf05300 */
[----:B-----5:R-:W5:Y:S02]  /*0400*/  @!P3 LDG.E R4, desc[UR36][R242.64] ;  /* 0x00000024f204b981 */ /* 0x020f64000c1e1900 */
[----:B------:R-:W-:-:S05]  /*0410*/  PLOP3.LUT P0, PT, PT, PT, UP0, 0x80, 0x8 ;  /* 0x000000000008781c */ /* 0x000fca0003f0f008 */
[----:B------:R-:W-:Y:S01]  /*0420*/  @UP0 ULEA UR14, UP1, UR40, UR8, 0x2 ;  /* 0x00000008280e0291 */ /* 0x000fe2000f8210ff */
[----:B------:R-:W-:Y:S01]  /*0430*/  IMAD.U32 R6, RZ, RZ, UR12 ;  /* 0x0000000cff067e24 */ /* 0x000fe2000f8e00ff */
[----:B------:R-:W3:Y:S02]  /*0440*/  @!UP0 LDCU UR11, c[0x0][0x43c] ;  /* 0x00008780ff0b87ac */ /* 0x000ee40008000800 */
[----:B------:R-:W-:Y:S02]  /*0450*/  @UP0 ULEA.HI.X UR15, UR40, UR9, URZ, 0x2, UP1 ;  /* 0x00000009280f0291 */ /* 0x000fe400088f14ff */
[----:B------:R-:W-:Y:S01]  /*0460*/  IMAD.U32 R8, RZ, RZ, UR14 ;  /* 0x0000000eff087e24 */ /* 0x000fe2000f8e00ff */
[----:B------:R-:W4:Y:S01]  /*0470*/  @!UP0 LDCU.64 UR8, c[0x0][0x488] ;  /* 0x00009100ff0887ac */ /* 0x000f220008000a00 */
[----:B------:R-:W-:Y:S02]  /*0480*/  IMAD.U32 R7, RZ, RZ, UR13 ;  /* 0x0000000dff077e24 */ /* 0x000fe4000f8e00ff */
[----:B------:R-:W-:-:S03]  /*0490*/  IMAD.U32 R9, RZ, RZ, UR15 ;  /* 0x0000000fff097e24 */ /* 0x000fc6000f8e00ff */
[----:B------:R-:W5:Y:S04]  /*04a0*/  @P4 LDG.E R5, desc[UR36][R6.64] ;  /* 0x0000002406054981 */ /* 0x000f68000c1e1900 */
[----:B------:R-:W5:Y:S04]  /*04b0*/  @P0 LDG.E R0, desc[UR36][R8.64] ;  /* 0x0000002408000981 */ /* 0x000f68000c1e1900 */
[----:B------:R-:W5:Y:S01]  /*04c0*/  @P2 LDG.E R2, desc[UR36][R6.64+0x4] ;  /* 0x0000042406022981 */ /* 0x000f62000c1e1900 */
[----:B------:R-:W-:Y:S01]  /*04d0*/  UMOV UR42, URZ ;  /* 0x000000ff002a7c82 */ /* 0x000fe20008000000 */
[----:B------:R-:W-:Y:S01]  /*04e0*/  UMOV UR19, 0xffffffff ;  /* 0xffffffff00137882 */ /* 0x000fe20000000000 */
[----:B------:R-:W-:Y:S01]  /*04f0*/  UMOV UR43, 0xffffffff ;  /* 0xffffffff002b7882 */ /* 0x000fe20000000000 */
[----:B----4-:R-:W-:-:S04]  /*0500*/  @!UP0 UISETP.NE.U32.AND UP1, UPT, UR8, URZ, UPT ;  /* 0x000000ff0800828c */ /* 0x010fc8000bf25070 */
[----:B------:R-:W-:Y:S02]  /*0510*/  @!UP0 UISETP.NE.AND.EX UP1, UPT, UR9, URZ, UPT, UP1 ;  /* 0x000000ff0900828c */ /* 0x000fe4000bf25310 */
[----:B------:R-:W-:Y:S02]  /*0520*/  USHF.L.U32 UR33, UR39, 0x5, URZ ;  /* 0x0000000527217899 */ /* 0x000fe400080006ff */
[----:B---3--:R-:W-:Y:S01]  /*0530*/  @!UP0 USEL UR9, UR11, URZ, UP1 ;  /* 0x000000ff0b098287 */ /* 0x008fe20008800000 */
[----:B--2---:R-:W-:Y:S02]  /*0540*/  @P1 R2UR UR42, R3 ;  /* 0x00000000032a12ca */ /* 0x004fe400000e0000 */
[----:B-----5:R-:W-:Y:S02]  /*0550*/  @!P3 R2UR UR43, R4 ;  /* 0x00000000042bb2ca */ /* 0x020fe400000e0000 */
[----:B------:R-:W-:Y:S02]  /*0560*/  @P4 R2UR UR19, R5 ;  /* 0x00000000051342ca */ /* 0x000fe400000e0000 */
[----:B------:R-:W-:-:S02]  /*0570*/  @P0 R2UR UR41, R0 ;  /* 0x00000000002902ca */ /* 0x000fc400000e0000 */
[----:B------:R-:W-:-:S11]  /*0580*/  @P2 R2UR UR8, R2 ;  /* 0x00000000020822ca */ /* 0x000fd600000e0000 */
[----:B------:R-:W-:Y:S01]  /*0590*/  @UP0 UIADD3 UR41, UPT, UPT, UR41, -UR42, URZ ;  /* 0x8000002a29290290 */ /* 0x000fe2000fffe0ff */
[----:B------:R-:W-:Y:S11]  /*05a0*/  BRA.U !UP6, `(.L_x_7) ;  /* 0x000000010e1c7547 */ /* 0x000ff6000b800000 */
[----:B------:R-:W-:-:S06]  /*05b0*/  UISETP.NE.AND UP1, UPT, UR28, URZ, UPT ;  /* 0x000000ff1c00728c */ /* 0x000fcc000bf25270 */
[----:B------:R-:W-:-:S13]  /*05c0*/  PLOP3.LUT P0, PT, PT, PT, UP1, 0x80, 0x8 ;  /* 0x000000000008781c */ /* 0x000fda0003f0f018 */
[----:B------:R-:W1:Y:S04]  /*05d0*/  @P0 LDG.E R0, desc[UR36][R242.64+0x4] ;  /* 0x00000424f2000981 */ /* 0x000e68000c1e1900 */
[----:B------:R-:W2:Y:S01]  /*05e0*/  @!P0 LDG.E R2, desc[UR36][R242.64] ;  /* 0x00000024f2028981 */ /* 0x000ea2000c1e1900 */
[----:B-1----:R-:W-:-:S13]  /*05f0*/  @P0 R2UR UR10, R0 ;  /* 0x00000000000a02ca */ /* 0x002fda00000e0000 */
[----:B------:R-:W-:-:S07]  /*0600*/  @UP1 UIADD3 UR10, UPT, UPT, UR10, -UR43, URZ ;  /* 0x8000002b0a0a1290 */ /* 0x000fce000fffe0ff */
[----:B--2---:R-:W-:-:S15]  /*0610*/  @!P0 R2UR UR10, R2 ;  /* 0x00000000020a82ca */ /* 0x004fde00000e0000 */
.L_x_7:
[----:B-1----:R-:W-:Y:S01]  /*0620*/  @!UP0 UIADD3 UR41, UPT, UPT, UR9, UR10, -UR42 ;  /* 0x0000000a09298290 */ /* 0x002fe2000fffe82a */
[----:B------:R-:W-:Y:S01]  /*0630*/  @!UP3 UMOV UR46, UR26 ;  /* 0x0000001a002ebc82 */ /* 0x000fe20008000000 */
[----:B------:R-:W-:Y:S02]  /*0640*/  @UP3 UIADD3 UR46, UPT, UPT, UR8, -UR19, URZ ;  /* 0x80000013082e3290 */ /* 0x000fe4000fffe0ff */
[----:B------:R-:W-:-:S09]  /*0650*/  UISETP.GT.AND UP0, UPT, UR41, UR33, UPT ;  /* 0x000000212900728c */ /* 0x000fd2000bf04270 */
[----:B------:R-:W-:Y:S05]  /*0660*/  BRA.U !UP0, `(.L_x_8) ;  /* 0x0000006508607547 */ /* 0x000fea000b800000 */
[----:B------:R-:W-:Y:S02]  /*0670*/  UISETP.NE.AND UP1, UPT, UR19, -0x1, UPT ;  /* 0xffffffff1300788c */ /* 0x000fe4000bf25270 */
[----:B------:R-:W-:Y:S02]  /*0680*/  UIADD3 UR12, UPT, UPT, UR46, 0x3f, URZ ;  /* 0x0000003f2e0c7890 */ /* 0x000fe4000fffe0ff */
[----:B------:R-:W-:Y:S02]  /*0690*/  UISETP.NE.AND UP2, UPT, UR43, -0x1, UPT ;  /* 0xffffffff2b00788c */ /* 0x000fe4000bf45270 */
[----:B------:R-:W-:-:S04]  /*06a0*/  USHF.R.S32.HI UR45, URZ, 0x1f, UR12 ;  /* 0x0000001fff2d7899 */ /* 0x000fc8000801140c */
[----:B------:R-:W-:Y:S01]  /*06b0*/  ULEA.HI UR45, UR45, UR12, URZ, 0x6 ;  /* 0x0000000c2d2d7291 */ /* 0x000fe2000f8f30ff */
[----:B------:R-:W1:Y:S01]  /*06c0*/  @!UP1 LDCU.64 UR10, c[0x0][0x398] ;  /* 0x00007300ff0a97ac */ /* 0x000e620008000a00 */
[----:B------:R-:W2:Y:S02]  /*06d0*/  @UP1 LDCU.64 UR8, c[0x0][0x3b0] ;  /* 0x00007600ff0817ac */ /* 0x000ea40008000a00 */
[----:B------:R-:W-:-:S04]  /*06e0*/  USHF.R.S32.HI UR45, URZ, 0x6, UR45 ;  /* 0x00000006ff2d7899 */ /* 0x000fc8000801142d */
[----:B------:R-:W-:-:S04]  /*06f0*/  USHF.L.U32 UR44, UR45, 0x6, URZ ;  /* 0x000000062d2c7899 */ /* 0x000fc800080006ff */
[----:B------:R-:W-:Y:S02]  /*0700*/  UIADD3 UR47, UPT, UPT, UR44, -0x40, URZ ;  /* 0xffffffc02c2f7890 */ /* 0x000fe4000fffe0ff */
[----:B-1----:R-:W-:Y:S02]  /*0710*/  @!UP1 UIMAD.WIDE.U32 UR16, UR40, UR10, URZ ;  /* 0x0000000a281092a5 */ /* 0x002fe4000f8e00ff */
[----:B--2---:R-:W-:Y:S02]  /*0720*/  @UP1 UIMAD.WIDE.U32 UR12, UR19, UR8, URZ ;  /* 0x00000008130c12a5 */ /* 0x004fe4000f8e00ff */
[----:B------:R-:W-:Y:S02]  /*0730*/  @!UP1 UIMAD UR18, UR40, UR11, UR17 ;  /* 0x0000000b281292a4 */ /* 0x000fe4000f8e0211 */
[----:B------:R-:W-:Y:S02]  /*0740*/  @UP1 UIMAD UR18, UR19, UR9, UR13 ;  /* 0x00000009131212a4 */ /* 0x000fe4000f8e020d */
[----:B------:R-:W-:Y:S01]  /*0750*/  USHF.R.S32.HI UR17, URZ, 0x1f, UR47 ;  /* 0x0000001fff117899 */ /* 0x000fe2000801142f */
[----:B------:R-:W-:Y:S01]  /*0760*/  @UP1 UMOV UR16, UR12 ;  /* 0x0000000c00101c82 */ /* 0x000fe20008000000 */
[----:B------:R-:W-:Y:S10]  /*0770*/  BRA.U UP2, `(.L_x_9) ;  /* 0x0000000102307547 */ /* 0x000ff4000b800000 */
[----:B------:R-:W1:Y:S01]  /*0780*/  LDCU.64 UR14, c[0x0][0x3b8] ;  /* 0x00007700ff0e77ac */ /* 0x000e620008000a00 */
[----:B------:R-:W2:Y:S01]  /*0790*/  LDCU.64 UR8, c[0x0][0x3a0] ;  /* 0x00007400ff0877ac */ /* 0x000ea20008000a00 */
[----:B------:R-:W-:-:S04]  /*07a0*/  USHF.R.S32.HI UR10, URZ, 0x1f, UR42 ;  /* 0x0000001fff0a7899 */ /* 0x000fc8000801142a */
[----:B-1----:R-:W-:Y:S02]  /*07b0*/  UIMAD UR10, UR10, UR14, URZ ;  /* 0x0000000e0a0a72a4 */ /* 0x002fe4000f8e02ff */
[----:B------:R-:W-:Y:S02]  /*07c0*/  UIMAD.WIDE.U32 UR12, UR42, UR14, URZ ;  /* 0x0000000e2a0c72a5 */ /* 0x000fe4000f8e00ff */
[----:B------:R-:W-:-:S04]  /*07d0*/  UIMAD UR10, UR42, UR15, UR10 ;  /* 0x0000000f2a0a72a4 */ /* 0x000fc8000f8e020a */
[----:B------:R-:W-:-:S03]  /*07e0*/  UIADD3 UR11, UPT, UPT, UR13, UR10, URZ ;  /* 0x0000000a0d0b7290 */ /* 0x000fc6000fffe0ff */
[----:B------:R-:W-:Y:S02]  /*07f0*/  UMOV UR10, UR12 ;  /* 0x0000000c000a7c82 */ /* 0x000fe40008000000 */
[----:B--2---:R-:W-:-:S04]  /*0800*/  UIMAD.WIDE.U32 UR48, UR40, UR8, UR10 ;  /* 0x00000008283072a5 */ /* 0x004fc8000f8e000a */
[----:B------:R-:W-:-:S06]  /*0810*/  UIMAD UR9, UR40, UR9, UR49 ;  /* 0x00000009280972a4 */ /* 0x000fcc000f8e0231 */
[----:B------:R-:W-:Y:S01]  /*0820*/  MOV R5, UR9 ;  /* 0x0000000900057c02 */ /* 0x000fe20008000f00 */
[----:B------:R-:W-:Y:S05]  /*0830*/  BRA `(.L_x_10) ;  /* 0x0000000000187947 */ /* 0x000fea0003800000 */
.L_x_9:
[----:B------:R-:W1:Y:S01]  /*0840*/  LDCU.64 UR14, c[0x0][0x3b8] ;  /* 0x00007700ff0e77ac */ /* 0x000e620008000a00 */
[----:B------:R-:W-:-:S04]  /*0850*/  UIADD3 UR8, UPT, UPT, UR42, UR43, URZ ;  /* 0x0000002b2a087290 */ /* 0x000fc8000fffe0ff */
[----:B-1----:R-:W-:Y:S02]  /*0860*/  UIMAD.WIDE.U32 UR48, UR8, UR14, URZ ;  /* 0x0000000e083072a5 */ /* 0x002fe4000f8e00ff */
[----:B------:R-:W-:-:S04]  /*0870*/  UIMAD UR8, UR8, UR15, URZ ;  /* 0x0000000f080872a4 */ /* 0x000fc8000f8e02ff */
[----:B------:R-:W-:-:S06]  /*0880*/  UIADD3 UR8, UPT, UPT, UR49, UR8, URZ ;  /* 0x0000000831087290 */ /* 0x000fcc000fffe0ff */
[----:B------:R-:W-:Y:S02]  /*0890*/  MOV R5, UR8 ;  /* 0x0000000800057c02 */ /* 0x000fe40008000f00 */
.L_x_10:
[----:B------:R-:W1:Y:S01]  /*08a0*/  LDC R0, c[0x0][0x3e8] ;  /* 0x0000fa00ff007b82 */ /* 0x000e620000000800 */
[----:B------:R-:W2:Y:S01]  /*08b0*/  S2R R2, SR_CTAID.Z ;  /* 0x0000000000027919 */ /* 0x000ea20000002700 */
[----:B------:R-:W-:Y:S01]  /*08c0*/  IMAD.MOV.U32 R6, RZ, RZ, RZ ;  /* 0x000000ffff067224 */ /* 0x000fe200078e00ff */
[----:B------:R-:W-:Y:S01]  /*08d0*/  USHF.R.S32.HI UR32, URZ, 0x1f, UR33 ;  /* 0x0000001fff207899 */ /* 0x000fe20008011421 */
[----:B-1----:R-:W-:-:S04]  /*08e0*/  IABS R4, R0 ;  /* 0x0000000000047213 */ /* 0x002fc80000000000 */
[----:B------:R-:W1:Y:S01]  /*08f0*/  I2F.RP R8, R4 ;  /* 0x0000000400087306 */ /* 0x000e620000209400 */
[----:B--2---:R-:W-:-:S07]  /*0900*/  IABS R2, R2 ;  /* 0x0000000200027213 */ /* 0x004fce0000000000 */
[----:B-1----:R-:W1:Y:S02]  /*0910*/  MUFU.RCP R7, R8 ;  /* 0x0000000800077308 */ /* 0x002e640000001000 */
[----:B-1----:R-:W-:-:S06]  /*0920*/  VIADD R7, R7, 0xffffffe ;  /* 0x0ffffffe07077836 */ /* 0x002fcc0000000000 */
[----:B------:R-:W1:Y:S02]  /*0930*/  F2I.FTZ.U32.TRUNC.NTZ R7, R7 ;  /* 0x0000000700077305 */ /* 0x000e64000021f000 */
[----:B-1----:R-:W-:-:S04]  /*0940*/  IMAD.MOV R3, RZ, RZ, -R7 ;  /* 0x000000ffff037224 */ /* 0x002fc800078e0a07 */
[----:B------:R-:W-:-:S04]  /*0950*/  IMAD R3, R3, R4, RZ ;  /* 0x0000000403037224 */ /* 0x000fc800078e02ff */
[----:B------:R-:W-:-:S06]  /*0960*/  IMAD.HI.U32 R3, R7, R3, R6 ;  /* 0x0000000307037227 */ /* 0x000fcc00078e0006 */
[----:B------:R-:W-:-:S05]  /*0970*/  IMAD.HI.U32 R6, R3, R2, RZ ;  /* 0x0000000203067227 */ /* 0x000fca00078e00ff */
[----:B------:R-:W-:-:S05]  /*0980*/  IADD3 R3, PT, PT, -R6, RZ, RZ ;  /* 0x000000ff06037210 */ /* 0x000fca0007ffe1ff */
[----:B------:R-:W-:Y:S01]  /*0990*/  IMAD R3, R4, R3, R2 ;  /* 0x0000000304037224 */ /* 0x000fe200078e0202 */
[----:B------:R-:W-:-:S04]  /*09a0*/  LOP3.LUT R2, R0, UR27, RZ, 0x3c, !PT ;  /* 0x0000001b00027c12 */ /* 0x000fc8000f8e3cff */
[----:B------:R-:W-:Y:S02]  /*09b0*/  ISETP.GT.U32.AND P1, PT, R4, R3, PT ;  /* 0x000000030400720c */ /* 0x000fe40003f24070 */
[----:B------:R-:W-:-:S11]  /*09c0*/  ISETP.GE.AND P0, PT, R2, RZ, PT ;  /* 0x000000ff0200720c */ /* 0x000fd60003f06270 */
[----:B------:R-:W-:Y:S02]  /*09d0*/  @!P1 IMAD.IADD R3, R3, 0x1, -R4 ;  /* 0x0000000103039824 */ /* 0x000fe400078e0a04 */
[----:B------:R-:W-:Y:S01]  /*09e0*/  @!P1 VIADD R6, R6, 0x1 ;  /* 0x0000000106069836 */ /* 0x000fe20000000000 */
[----:B------:R-:W-:Y:S02]  /*09f0*/  ISETP.NE.AND P1, PT, R0, RZ, PT ;  /* 0x000000ff0000720c */ /* 0x000fe40003f25270 */
[----:B------:R-:W-:-:S13]  /*0a00*/  ISETP.GE.U32.AND P2, PT, R3, R4, PT ;  /* 0x000000040300720c */ /* 0x000fda0003f46070 */
[----:B------:R-:W-:-:S05]  /*0a10*/  @P2 IADD3 R6, PT, PT, R6, 0x1, RZ ;  /* 0x0000000106062810 */ /* 0x000fca0007ffe0ff */
[----:B------:R-:W-:-:S05]  /*0a20*/  IMAD.MOV.U32 R4, RZ, RZ, R6 ;  /* 0x000000ffff047224 */ /* 0x000fca00078e0006 */
[----:B------:R-:W-:Y:S02]  /*0a30*/  @!P0 IADD3 R4, PT, PT, -R4, RZ, RZ ;  /* 0x000000ff04048210 */ /* 0x000fe40007ffe1ff */
[----:B------:R-:W-:-:S04]  /*0a40*/  @!P1 LOP3.LUT R4, RZ, R0, RZ, 0x33, !PT ;  /* 0x00000000ff049212 */ /* 0x000fc800078e33ff */
[----:B------:R-:W-:Y:S01]  /*0a50*/  SHF.R.S32.HI R0, RZ, 0x1f, R4 ;  /* 0x0000001fff007819 */ /* 0x000fe20000011404 */
[----:B------:R-:W-:Y:S05]  /*0a60*/  BRA.U UP2, `(.L_x_11) ;  /* 0x0000000102307547 */ /* 0x000fea000b800000 */
        /* <DEDUP_REMOVED lines=11> */
[----:B------:R-:W-:Y:S06]  /*0b20*/  BRA `(.L_x_12) ;  /* 0x0000000000187947 */ /* 0x000fec0003800000 */
.L_x_11:
[----:B------:R-:W1:Y:S01]  /*0b30*/  LDCU.64 UR12, c[0x0][0x3c0] ;  /* 0x00007800ff0c77ac */ /* 0x000e620008000a00 */
[----:B------:R-:W-:-:S04]  /*0b40*/  UIADD3 UR8, UPT, UPT, UR42, UR43, URZ ;  /* 0x0000002b2a087290 */ /* 0x000fc8000fffe0ff */
[----:B-1----:R-:W-:Y:S02]  /*0b50*/  UIMAD.WIDE.U32 UR52, UR8, UR12, URZ ;  /* 0x0000000c083472a5 */ /* 0x002fe4000f8e00ff */
[----:B------:R-:W-:-:S04]  /*0b60*/  UIMAD UR8, UR8, UR13, URZ ;  /* 0x0000000d080872a4 */ /* 0x000fc8000f8e02ff */
[----:B------:R-:W-:-:S06]  /*0b70*/  UIADD3 UR8, UPT, UPT, UR53, UR8, URZ ;  /* 0x0000000835087290 */ /* 0x000fcc000fffe0ff */
[----:B------:R-:W-:-:S07]  /*0b80*/  MOV R12, UR8 ;  /* 0x00000008000c7c02 */ /* 0x000fce0008000f00 */
.L_x_12:
[----:B------:R-:W1:Y:S01]  /*0b90*/  @!UP1 LDCU.64 UR10, c[0x0][0x588] ;  /* 0x0000b100ff0a97ac */ /* 0x000e620008000a00 */
[----:B------:R-:W2:Y:S01]  /*0ba0*/  LDC R11, c[0x0][0x44c] ;  /* 0x00011300ff0b7b82 */ /* 0x000ea20000000800 */
[----:B------:R-:W3:Y:S01]  /*0bb0*/  @UP1 LDCU.64 UR8, c[0x0][0x590] ;  /* 0x0000b200ff0817ac */ /* 0x000ee20008000a00 */
[----:B------:R-:W2:Y:S01]  /*0bc0*/  LDCU UR20, c[0x0][0x3e0] ;  /* 0x00007c00ff1477ac */ /* 0x000ea20008000800 */
[----:B-1----:R-:W-:-:S04]  /*0bd0*/  @!UP1 UIMAD.WIDE.U32 UR54, UR40, UR10, URZ ;  /* 0x0000000a283692a5 */ /* 0x002fc8000f8e00ff */
[----:B------:R-:W-:Y:S02]  /*0be0*/  @!UP1 UIMAD UR21, UR40, UR11, UR55 ;  /* 0x0000000b281592a4 */ /* 0x000fe4000f8e0237 */
[----:B---3--:R-:W-:Y:S01]  /*0bf0*/  @UP1 UIMAD.WIDE.U32 UR10, UR19, UR8, URZ ;  /* 0x00000008130a12a5 */ /* 0x008fe2000f8e00ff */
[----:B--2---:R-:W-:-:S03]  /*0c00*/  IMAD.WIDE R24, R11, UR20, RZ ;  /* 0x000000140b187c25 */ /* 0x004fc6000f8e02ff */
[----:B------:R-:W-:-:S03]  /*0c10*/  @UP1 UIMAD UR21, UR19, UR9, UR11 ;  /* 0x00000009131512a4 */ /* 0x000fc6000f8e020b */
[----:B------:R-:W-:Y:S01]  /*0c20*/  @UP1 UMOV UR54, UR10 ;  /* 0x0000000a00361c82 */ /* 0x000fe20008000000 */
[----:B------:R-:W-:Y:S08]  /*0c30*/  BRA.U UP1, `(.L_x_13) ;  /* 0x0000000101447547 */ /* 0x000ff0000b800000 */
[----:B------:R-:W1:Y:S01]  /*0c40*/  LDCU UR50, c[0x0][0x444] ;  /* 0x00008880ff3277ac */ /* 0x000e620008000800 */
[----:B------:R-:W-:Y:S01]  /*0c50*/  SHF.R.S32.HI R2, RZ, 0x1f, R11 ;  /* 0x0000001fff027819 */ /* 0x000fe2000001140b */
[----:B------:R-:W-:Y:S02]  /*0c60*/  USHF.R.S32.HI UR9, URZ, 0x1f, UR20 ;  /* 0x0000001fff097899 */ /* 0x000fe40008011414 */
[----:B-1----:R-:W-:Y:S02]  /*0c70*/  USHF.R.S32.HI UR8, URZ, 0x1f, UR50 ;  /* 0x0000001fff087899 */ /* 0x002fe40008011432 */
[----:B------:R-:W-:Y:S02]  /*0c80*/  UIMAD.WIDE.U32 UR50, UR40, UR50, URZ ;  /* 0x00000032283272a5 */ /* 0x000fe4000f8e00ff */
[----:B------:R-:W-:Y:S02]  /*0c90*/  UIMAD UR8, UR8, UR40, URZ ;  /* 0x00000028080872a4 */ /* 0x000fe4000f8e02ff */
[----:B------:R-:W-:-:S02]  /*0ca0*/  UIMAD.WIDE.U32 UR10, UR50, UR20, URZ ;  /* 0x00000014320a72a5 */ /* 0x000fc4000f8e00ff */
[----:B------:R-:W-:-:S04]  /*0cb0*/  UIADD3 UR8, UPT, UPT, UR51, UR8, URZ ;  /* 0x0000000833087290 */ /* 0x000fc8000fffe0ff */
[----:B------:R-:W-:Y:S01]  /*0cc0*/  UIMAD UR8, UR8, UR20, URZ ;  /* 0x00000014080872a4 */ /* 0x000fe2000f8e02ff */
[----:B------:R-:W-:-:S03]  /*0cd0*/  IMAD.WIDE.U32 R6, R11, UR10, RZ ;  /* 0x0000000a0b067c25 */ /* 0x000fc6000f8e00ff */
[----:B------:R-:W-:Y:S01]  /*0ce0*/  UIMAD UR8, UR9, UR50, UR8 ;  /* 0x00000032090872a4 */ /* 0x000fe2000f8e0208 */
[----:B------:R-:W-:-:S03]  /*0cf0*/  MOV R16, R6 ;  /* 0x0000000600107202 */ /* 0x000fc60000000f00 */
[----:B------:R-:W-:-:S06]  /*0d00*/  UIADD3 UR8, UPT, UPT, UR11, UR8, URZ ;  /* 0x000000080b087290 */ /* 0x000fcc000fffe0ff */
[----:B------:R-:W-:-:S04]  /*0d10*/  IMAD R17, R11, UR8, RZ ;  /* 0x000000080b117c24 */ /* 0x000fc8000f8e02ff */
[----:B------:R-:W-:-:S05]  /*0d20*/  IMAD R17, R2, UR10, R17 ;  /* 0x0000000a02117c24 */ /* 0x000fca000f8e0211 */
[----:B------:R-:W-:Y:S01]  /*0d30*/  IADD3 R17, PT, PT, R7, R17, RZ ;  /* 0x0000001107117210 */ /* 0x000fe20007ffe0ff */
[----:B------:R-:W-:Y:S06]  /*0d40*/  BRA `(.L_x_14) ;  /* 0x0000000000107947 */ /* 0x000fec0003800000 */
.L_x_13:
[----:B------:R-:W-:Y:S02]  /*0d50*/  IMAD R17, R25, UR19, RZ ;  /* 0x0000001319117c24 */ /* 0x000fe4000f8e02ff */
[----:B------:R-:W-:-:S05]  /*0d60*/  IMAD.WIDE.U32 R2, R24, UR19, RZ ;  /* 0x0000001318027c25 */ /* 0x000fca000f8e00ff */
[----:B------:R-:W-:Y:S02]  /*0d70*/  IADD3 R17, PT, PT, R3, R17, RZ ;  /* 0x0000001103117210 */ /* 0x000fe40007ffe0ff */
[----:B------:R-:W-:-:S07]  /*0d80*/  MOV R16, R2 ;  /* 0x0000000200107202 */ /* 0x000fce0000000f00 */
.L_x_14:
[----:B------:R-:W1:Y:S01]  /*0d90*/  LDCU.U8 UR8, c[0x0][0x548] ;  /* 0x0000a900ff0877ac */ /* 0x000e620008000000 */
[----:B------:R-:W-:Y:S01]  /*0da0*/  IMAD R18, R11, UR27, RZ ;  /* 0x0000001b0b127c24 */ /* 0x000fe2000f8e02ff */
[----:B------:R-:W-:Y:S01]  /*0db0*/  USHF.L.U32 UR10, UR40, 0x7, URZ ;  /* 0x00000007280a7899 */ /* 0x000fe200080006ff */
[----:B------:R-:W2:Y:S03]  /*0dc0*/  LDCU.U8 UR56, c[0x0][0x5f0] ;  /* 0x0000be00ff3877ac */ /* 0x000ea60008000000 */
[----:B------:R-:W-:-:S04]  /*0dd0*/  USEL UR9, UR10, URZ, UP5 ;  /* 0x000000ff0a097287 */ /* 0x000fc8000a800000 */
[----:B------:R-:W-:-:S04]  /*0de0*/  UIADD3 UR9, UP0, UPT, UR47, UR9, URZ ;  /* 0x000000092f097290 */ /* 0x000fc8000ff1e0ff */
[----:B------:R-:W-:Y:S02]  /*0df0*/  UIADD3.X UR11, UPT, UPT, URZ, UR17, URZ, UP0, !UPT ;  /* 0x00000011ff0b7290 */ /* 0x000fe400087fe4ff */
[----:B-1----:R-:W-:-:S04]  /*0e00*/  UISETP.NE.AND UP1, UPT, UR8, URZ, UPT ;  /* 0x000000ff0800728c */ /* 0x002fc8000bf25270 */
[----:B------:R-:W-:-:S04]  /*0e10*/  IMAD R3, R24, UR11, RZ ;  /* 0x0000000b18037c24 */ /* 0x000fc8000f8e02ff */
[----:B------:R-:W-:Y:S02]  /*0e20*/  IMAD R3, R25, UR9, R3 ;  /* 0x0000000919037c24 */ /* 0x000fe4000f8e0203 */
[----:B------:R-:W-:-:S05]  /*0e30*/  IMAD.WIDE.U32 R24, R24, UR9, RZ ;  /* 0x0000000918187c25 */ /* 0x000fca000f8e00ff */
[----:B------:R-:W-:Y:S01]  /*0e40*/  IADD3 R10, PT, PT, R25, R3, RZ ;  /* 0x00000003190a7210 */ /* 0x000fe20007ffe0ff */
[----:B--2---:R-:W-:Y:S06]  /*0e50*/  BRA.U !UP1, `(.L_x_15) ;  /* 0x00000001091c7547 */ /* 0x004fec000b800000 */
[----:B------:R-:W1:Y:S01]  /*0e60*/  LDCU UR8, c[0x0][0x434] ;  /* 0x00008680ff0877ac */ /* 0x000e620008000800 */
[----:B------:R-:W2:Y:S01]  /*0e70*/  LDCU UR53, c[0x0][0x454] ;  /* 0x00008a80ff3577ac */ /* 0x000ea20008000800 */
[----:B------:R-:W-:Y:S02]  /*0e80*/  UISETP.NE.AND UP0, UPT, UR19, -0x1, UPT ;  /* 0xffffffff1300788c */ /* 0x000fe4000bf05270 */
[----:B-1----:R-:W-:-:S04]  /*0e90*/  UIMAD UR8, UR40, UR8, URZ ;  /* 0x00000008280872a4 */ /* 0x002fc8000f8e02ff */
[----:B------:R-:W-:-:S04]  /*0ea0*/  USEL UR8, UR8, UR19, !UP0 ;  /* 0x0000001308087287 */ /* 0x000fc8000c000000 */
[----:B--2---:R-:W-:Y:S01]  /*0eb0*/  UIMAD UR53, UR27, UR53, UR8 ;  /* 0x000000351b3572a4 */ /* 0x004fe2000f8e0208 */
[----:B------:R-:W-:Y:S11]  /*0ec0*/  BRA `(.L_x_16) ;  /* 0x00000000000c7947 */ /* 0x000ff60003800000 */
.L_x_15:
[----:B------:R-:W1:Y:S01]  /*0ed0*/  LDCU UR53, c[0x0][0x434] ;  /* 0x00008680ff3577ac */ /* 0x000e620008000800 */
[----:B------:R-:W-:-:S04]  /*0ee0*/  UIMAD UR8, UR40, UR20, UR27 ;  /* 0x00000014280872a4 */ /* 0x000fc8000f8e021b */
[----:B-1----:R-:W-:-:S12]  /*0ef0*/  UIMAD UR53, UR8, UR53, URZ ;  /* 0x00000035083572a4 */ /* 0x002fd8000f8e02ff */
.L_x_16:
[----:B------:R-:W-:Y:S05]  /*0f00*/  BRA.U !UP1, `(.L_x_17) ;  /* 0x0000000109247547 */ /* 0x000fea000b800000 */
[----:B------:R-:W1:Y:S01]  /*0f10*/  LDCU UR8, c[0x0][0x444] ;  /* 0x00008880ff0877ac */ /* 0x000e620008000800 */
[----:B------:R-:W-:Y:S01]  /*0f20*/  UISETP.NE.AND UP0, UPT, UR19, -0x1, UPT ;  /* 0xffffffff1300788c */ /* 0x000fe2000bf05270 */
[----:B------:R-:W2:Y:S10]  /*0f30*/  LDCU UR9, c[0x0][0x430] ;  /* 0x00008600ff0977ac */ /* 0x000eb40008000800 */
[----:B-1----:R-:W-:Y:S01]  /*0f40*/  @!UP0 UIMAD UR19, UR40, UR8, URZ ;  /* 0x00000008281382a4 */ /* 0x002fe2000f8e02ff */
[----:B------:R-:W2:Y:S03]  /*0f50*/  LDCU UR8, c[0x0][0x454] ;  /* 0x00008a80ff0877ac */ /* 0x000ea60008000800 */
[----:B------:R-:W-:-:S02]  /*0f60*/  UIADD3 UR10, UPT, UPT, UR10, UR19, URZ ;  /* 0x000000130a0a7290 */ /* 0x000fc4000fffe0ff */
[----:B--2---:R-:W-:-:S04]  /*0f70*/  ULEA UR8, UR9, UR8, 0x7 ;  /* 0x0000000809087291 */ /* 0x004fc8000f8e38ff */
[----:B------:R-:W-:Y:S01]  /*0f80*/  UIMAD UR51, UR8, UR27, UR10 ;  /* 0x0000001b083372a4 */ /* 0x000fe2000f8e020a */
[----:B------:R-:W-:Y:S11]  /*0f90*/  BRA `(.L_x_18) ;  /* 0x00000000000c7947 */ /* 0x000ff60003800000 */
.L_x_17:
[----:B------:R-:W1:Y:S01]  /*0fa0*/  LDCU UR51, c[0x0][0x444] ;  /* 0x00008880ff3377ac */ /* 0x000e620008000800 */
[----:B------:R-:W-:-:S04]  /*0fb0*/  UIMAD UR8, UR40, UR20, UR27 ;  /* 0x00000014280872a4 */ /* 0x000fc8000f8e021b */
[----:B-1----:R-:W-:-:S12]  /*0fc0*/  UIMAD UR51, UR8, UR51, URZ ;  /* 0x00000033083372a4 */ /* 0x002fd8000f8e02ff */
.L_x_18:
[----:B------:R-:W1:Y:S01]  /*0fd0*/  LDCU UR9, c[0x0][0x508] ;  /* 0x0000a100ff0977ac */ /* 0x000e620008000800 */
[----:B------:R-:W2:Y:S01]  /*0fe0*/  S2R R225, SR_TID.X ;  /* 0x0000000000e17919 */ /* 0x000ea20000002100 */
[----:B------:R-:W3:Y:S01]  /*0ff0*/  LDC.64 R2, c[0x0][0x3b0] ;  /* 0x0000ec00ff027b82 */ /* 0x000ee20000000a00 */
[----:B------:R-:W-:Y:S01]  /*1000*/  IMAD R11, R11, UR20, RZ ;  /* 0x000000140b0b7c24 */ /* 0x000fe2000f8e02ff */
[----:B------:R-:W-:Y:S01]  /*1010*/  UIADD3 UR50, UPT, UPT, UR33, UR46, URZ ;  /* 0x0000002e21327290 */ /* 0x000fe2000fffe0ff */
[----:B------:R-:W-:Y:S01]  /*1020*/  ISETP.NE.AND P3, PT, RZ, UR56, PT ;  /* 0x00000038ff007c0c */ /* 0x000fe2000bf65270 */
[----:B------:R-:W4:Y:S01]  /*1030*/  LDCU.64 UR56, c[0x0][0x5e8] ;  /* 0x0000bd00ff3877ac */ /* 0x000f220008000a00 */
[----:B------:R-:W-:Y:S03]  /*1040*/  BSSY.RECONVERGENT B1, `(.L_x_8) ;  /* 0x00005ba000017945 */ /* 0x000fe60003800200 */
[----:B------:R-:W5:Y:S01]  /*1050*/  LDC.64 R8, c[0x0][0x5f8] ;  /* 0x00017e00ff087b82 */ /* 0x000f620000000a00 */
[----:B------:R-:W-:-:S02]  /*1060*/  UIADD3 UR51, UPT, UPT, UR47, UR51, URZ ;  /* 0x000000332f337290 */ /* 0x000fc4000fffe0ff */
[----:B------:R-:W-:Y:S02]  /*1070*/  UIADD3 UR53, UPT, UPT, UR47, UR53, URZ ;  /* 0x000000352f357290 */ /* 0x000fe4000fffe0ff */
[----:B-1----:R-:W-:-:S04]  /*1080*/  UIADD3 UR9, UPT, UPT, UR50, -UR9, -UR41 ;  /* 0x8000000932097290 */ /* 0x002fc8000fffe829 */
[----:B------:R-:W-:Y:S02]  /*1090*/  USHF.R.S32.HI UR8, URZ, 0x1f, UR9 ;  /* 0x0000001fff087899 */ /* 0x000fe40008011409 */
[----:B----4-:R-:W-:Y:S02]  /*10a0*/  UIMAD.WIDE UR56, UR51, 0x4, UR56 ;  /* 0x00000004333878a5 */ /* 0x010fe4000f8e0238 */
[----:B------:R-:W-:-:S04]  /*10b0*/  ULEA.HI UR8, UR8, UR9, URZ, 0x6 ;  /* 0x0000000908087291 */ /* 0x000fc8000f8f30ff */
[----:B------:R-:W-:Y:S01]  /*10c0*/  USHF.R.S32.HI UR49, URZ, 0x6, UR8 ;  /* 0x00000006ff317899 */ /* 0x000fe20008011408 */
[----:B--2---:R-:W-:Y:S01]  /*10d0*/  IMAD.SHL.U32 R6, R225, 0x8, RZ ;  /* 0x00000008e1067824 */ /* 0x004fe200078e00ff */
[----:B------:R-:W-:Y:S02]  /*10e0*/  SHF.R.U32.HI R15, RZ, 0x5, R225 ;  /* 0x00000005ff0f7819 */ /* 0x000fe400000116e1 */
[----:B------:R-:W-:-:S03]  /*10f0*/  UISETP.LT.AND UP0, UPT, URZ, UR49, UPT ;  /* 0x00000031ff00728c */ /* 0x000fc6000bf01270 */
[----:B------:R-:W1:Y:S01]  /*1100*/  LDCU.128 UR8, c[0x0][0x590] ;  /* 0x0000b200ff0877ac */ /* 0x000e620008000c00 */
[----:B------:R-:W-:Y:S01]  /*1110*/  LOP3.LUT R14, R6, 0x38, RZ, 0xc0, !PT ;  /* 0x00000038060e7812 */ /* 0x000fe200078ec0ff */
[----:B------:R-:W-:-:S03]  /*1120*/  USEL UR49, URZ, UR49, !UP0 ;  /* 0x00000031ff317287 */ /* 0x000fc6000c000000 */
[----:B------:R-:W-:Y:S01]  /*1130*/  IADD3 R22, P0, PT, R14, UR54, RZ ;  /* 0x000000360e167c10 */ /* 0x000fe2000ff1e0ff */
[----:B------:R-:W2:Y:S04]  /*1140*/  LDCU.64 UR54, c[0x0][0x420] ;  /* 0x00008400ff3677ac */ /* 0x000ea80008000a00 */
[----:B------:R-:W-:Y:S01]  /*1150*/  IMAD.X R23, RZ, RZ, UR21, P0 ;  /* 0x00000015ff177e24 */ /* 0x000fe200080e06ff */
[--C-:B------:R-:W-:Y:S01]  /*1160*/  IADD3 R7, P1, P0, R24, R16, R18.reuse ;  /* 0x0000001018077210 */ /* 0x100fe2000783e012 */
[----:B------:R-:W4:Y:S01]  /*1170*/  LDCU.64 UR20, c[0x0][0x3c8] ;  /* 0x00007900ff1477ac */ /* 0x000f220008000a00 */
[----:B------:R-:W-:Y:S02]  /*1180*/  LOP3.LUT R16, R225, 0x1f, RZ, 0xc0, !PT ;  /* 0x0000001fe1107812 */ /* 0x000fe400078ec0ff */
[----:B------:R-:W-:Y:S01]  /*1190*/  SHF.R.S32.HI R18, RZ, 0x1f, R18 ;  /* 0x0000001fff127819 */ /* 0x000fe20000011412 */
[----:B------:R-:W-:-:S02]  /*11a0*/  UISETP.GT.AND UP0, UPT, UR45, UR49, UPT ;  /* 0x000000312d00728c */ /* 0x000fc4000bf04270 */
[----:B-1----:R-:W-:Y:S01]  /*11b0*/  UIMAD UR19, UR17, UR8, URZ ;  /* 0x00000008111372a4 */ /* 0x002fe2000f8e02ff */
[----:B------:R-:W-:Y:S01]  /*11c0*/  IMAD.U32 R20, RZ, RZ, UR8 ;  /* 0x00000008ff147e24 */ /* 0x000fe2000f8e00ff */
[----:B------:R-:W-:Y:S01]  /*11d0*/  IADD3.X R10, PT, PT, R10, R17, R18, P1, P0 ;  /* 0x000000110a0a7210 */ /* 0x000fe20000fe0412 */
[----:B------:R-:W-:Y:S01]  /*11e0*/  IMAD R16, R11, R15, R16 ;  /* 0x0000000f0b107224 */ /* 0x000fe200078e0210 */
[----:B------:R-:W-:Y:S01]  /*11f0*/  UIMAD UR19, UR47, UR9, UR19 ;  /* 0x000000092f1372a4 */ /* 0x000fe2000f8e0213 */
[----:B------:R-:W-:Y:S01]  /*1200*/  IMAD.WIDE.U32 R20, R20, UR47, R22 ;  /* 0x0000002f14147c25 */ /* 0x000fe2000f8e0016 */
[----:B--2---:R-:W-:-:S03]  /*1210*/  UIMAD.WIDE UR54, UR53, 0x4, UR54 ;  /* 0x00000004353678a5 */ /* 0x004fc6000f8e0236 */
[----:B------:R-:W-:Y:S02]  /*1220*/  IMAD.MOV.U32 R15, RZ, RZ, RZ ;  /* 0x000000ffff0f7224 */ /* 0x000fe400078e00ff */
[----:B------:R-:W-:Y:S02]  /*1230*/  VIADD R21, R21, UR19 ;  /* 0x0000001315157c36 */ /* 0x000fe40008000000 */
[----:B------:R-:W-:Y:S02]  /*1240*/  IMAD.U32 R13, RZ, RZ, UR10 ;  /* 0x0000000aff0d7e24 */ /* 0x000fe4000f8e00ff */
[C---:B---3--:R-:W-:Y:S02]  /*1250*/  IMAD R18, R2.reuse, UR17, RZ ;  /* 0x0000001102127c24 */ /* 0x048fe4000f8e02ff */
[----:B------:R-:W-:-:S04]  /*1260*/  IMAD.WIDE.U32 R22, R2, UR47, R14 ;  /* 0x0000002f02167c25 */ /* 0x000fc8000f8e000e */
[----:B------:R-:W-:Y:S01]  /*1270*/  IMAD.WIDE.U32 R24, R13, UR27, R20 ;  /* 0x0000001b0d187c25 */ /* 0x000fe2000f8e0014 */
[----:B------:R-:W-:Y:S01]  /*1280*/  IADD3 R22, P0, PT, R22, UR16, RZ ;  /* 0x0000001016167c10 */ /* 0x000fe2000ff1e0ff */
[----:B------:R-:W1:Y:S02]  /*1290*/  LDCU.64 UR16, c[0x0][0x550] ;  /* 0x0000aa00ff1077ac */ /* 0x000e640008000a00 */
[----:B-----5:R-:W-:-:S04]  /*12a0*/  IMAD.WIDE.U32 R20, R8, UR25, RZ ;  /* 0x0000001908147c25 */ /* 0x020fc8000f8e00ff */
[----:B------:R-:W-:Y:S02]  /*12b0*/  IMAD R8, R3, UR47, R18 ;  /* 0x0000002f03087c24 */ /* 0x000fe4000f8e0212 */
[----:B------:R-:W-:Y:S01]  /*12c0*/  IMAD.U32 R19, RZ, RZ, UR11 ;  /* 0x0000000bff137e24 */ /* 0x000fe2000f8e00ff */
[----:B------:R-:W2:Y:S01]  /*12d0*/  LDCU.64 UR10, c[0x0][0x570] ;  /* 0x0000ae00ff0a77ac */ /* 0x000ea20008000a00 */
[----:B------:R-:W-:Y:S01]  /*12e0*/  IMAD.MOV.U32 R18, RZ, RZ, R24 ;  /* 0x000000ffff127224 */ /* 0x000fe200078e0018 */
[----:B------:R-:W-:Y:S01]  /*12f0*/  IADD3.X R23, PT, PT, R23, UR18, R8, P0, !PT ;  /* 0x0000001217177c10 */ /* 0x000fe200087fe408 */
[----:B------:R-:W-:Y:S01]  /*1300*/  IMAD R19, R19, UR27, R25 ;  /* 0x0000001b13137c24 */ /* 0x000fe2000f8e0219 */
[----:B------:R-:W-:Y:S01]  /*1310*/  SEL R8, R20, RZ, P3 ;  /* 0x000000ff14087207 */ /* 0x000fe20001800000 */
[----:B------:R-:W3:Y:S01]  /*1320*/  LDCU.64 UR18, c[0x0][0x380] ;  /* 0x00007000ff1277ac */ /* 0x000ee20008000a00 */
[----:B----4-:R-:W-:Y:S02]  /*1330*/  IMAD.U32 R20, RZ, RZ, UR20 ;  /* 0x00000014ff147e24 */ /* 0x010fe4000f8e00ff */
[----:B------:R-:W-:Y:S01]  /*1340*/  IADD3 R8, P1, P0, R16, R7, R8 ;  /* 0x0000000710087210 */ /* 0x000fe2000783e008 */
[----:B------:R-:W-:Y:S01]  /*1350*/  IMAD R13, R9, UR25, R21 ;  /* 0x00000019090d7c24 */ /* 0x000fe2000f8e0215 */
[----:B------:R-:W-:Y:S01]  /*1360*/  SHF.R.U32.HI R7, RZ, 0x3, R225 ;  /* 0x00000003ff077819 */ /* 0x000fe200000116e1 */
[----:B------:R-:W-:Y:S01]  /*1370*/  IMAD.WIDE.U32 R20, R20, UR27, R22 ;  /* 0x0000001b14147c25 */ /* 0x000fe2000f8e0016 */
[----:B------:R-:W-:Y:S01]  /*1380*/  SHF.R.S32.HI R16, RZ, 0x1f, R16 ;  /* 0x0000001fff107819 */ /* 0x000fe20000011410 */
[----:B------:R-:W-:Y:S01]  /*1390*/  USHF.L.U64.HI UR20, UR8, 0x5, UR9 ;  /* 0x0000000508147899 */ /* 0x000fe20008010209 */
[----:B------:R-:W-:Y:S01]  /*13a0*/  SEL R13, R13, RZ, P3 ;  /* 0x000000ff0d0d7207 */ /* 0x000fe20001800000 */
[----:B------:R-:W-:-:S02]  /*13b0*/  IMAD.U32 R9, RZ, RZ, UR21 ;  /* 0x00000015ff097e24 */ /* 0x000fc4000f8e00ff */
[----:B------:R-:W-:Y:S01]  /*13c0*/  IMAD.WIDE.U32 R18, R7, UR8, R18 ;  /* 0x0000000807127c25 */ /* 0x000fe2000f8e0012 */
[----:B------:R-:W-:-:S03]  /*13d0*/  IADD3.X R10, PT, PT, R16, R10, R13, P1, P0 ;  /* 0x0000000a100a7210 */ /* 0x000fc60000fe040d */
[----:B------:R-:W-:Y:S01]  /*13e0*/  IMAD.SHL.U32 R11, R11, 0x40, RZ ;  /* 0x000000400b0b7824 */ /* 0x000fe200078e00ff */
[----:B-1----:R-:W-:Y:S01]  /*13f0*/  LEA R236, P2, R18, UR16, 0x1 ;  /* 0x0000001012ec7c11 */ /* 0x002fe2000f8408ff */
[----:B------:R-:W-:Y:S01]  /*1400*/  IMAD R21, R9, UR27, R21 ;  /* 0x0000001b09157c24 */ /* 0x000fe2000f8e0215 */
[----:B------:R-:W-:Y:S01]  /*1410*/  USHF.L.U32 UR16, UR8, 0x5, URZ ;  /* 0x0000000508107899 */ /* 0x000fe200080006ff */
[----:B------:R-:W-:Y:S01]  /*1420*/  IMAD R9, R7, UR9, R19 ;  /* 0x0000000907097c24 */ /* 0x000fe2000f8e0213 */
[----:B------:R-:W-:Y:S01]  /*1430*/  IADD3 R8, P0, PT, R11, R8, RZ ;  /* 0x000000080b087210 */ /* 0x000fe20007f1e0ff */
[----:B------:R-:W-:-:S03]  /*1440*/  IMAD.WIDE.U32 R20, R7, R2, R20 ;  /* 0x0000000207147225 */ /* 0x000fc600078e0014 */
[----:B------:R-:W-:Y:S01]  /*1450*/  LEA.HI.X R237, R18, UR17, R9, 0x1, P2 ;  /* 0x0000001112ed7c11 */ /* 0x000fe200090f0c09 */
[----:B------:R-:W-:Y:S01]  /*1460*/  IMAD R9, R7, R3, R21 ;  /* 0x0000000307097224 */ /* 0x000fe200078e0215 */
[----:B------:R-:W-:Y:S01]  /*1470*/  LEA.HI.X.SX32 R11, R11, R10, 0x1, P0 ;  /* 0x0000000a0b0b7211 */ /* 0x000fe200000f0eff */
[----:B------:R-:W-:Y:S01]  /*1480*/  UMOV UR17, UR57 ;  /* 0x0000003900117c82 */ /* 0x000fe20008000000 */
[----:B---3--:R-:W-:Y:S01]  /*1490*/  LEA R240, P1, R20, UR18, 0x1 ;  /* 0x0000001214f07c11 */ /* 0x008fe2000f8208ff */
[----:B------:R-:W-:Y:S01]  /*14a0*/  UMOV UR18, UR56 ;  /* 0x0000003800127c82 */ /* 0x000fe20008000000 */
[----:B--2---:R-:W-:Y:S02]  /*14b0*/  LEA R234, P0, R8, UR10, 0x2 ;  /* 0x0000000a08ea7c11 */ /* 0x004fe4000f8010ff */
[----:B------:R-:W-:Y:S01]  /*14c0*/  LEA.HI.X R241, R20, UR19, R9, 0x1, P1 ;  /* 0x0000001314f17c11 */ /* 0x000fe200088f0c09 */
[----:B------:R-:W-:Y:S01]  /*14d0*/  IMAD.SHL.U32 R9, R2, 0x20, RZ ;  /* 0x0000002002097824 */ /* 0x000fe200078e00ff */
[----:B------:R-:W-:-:S02]  /*14e0*/  LEA.HI.X R235, R8, UR11, R11, 0x2, P0 ;  /* 0x0000000b08eb7c11 */ /* 0x000fc400080f140b */
[----:B------:R-:W-:Y:S02]  /*14f0*/  SHF.L.U64.HI R3, R2, 0x5, R3 ;  /* 0x0000000502037819 */ /* 0x000fe40000010203 */
[C---:B------:R-:W-:Y:S02]  /*1500*/  LOP3.LUT R10, R14.reuse, 0x80, RZ, 0xfc, !PT ;  /* 0x000000800e0a7812 */ /* 0x040fe400078efcff */
[C---:B------:R-:W-:Y:S02]  /*1510*/  LOP3.LUT R8, R14.reuse, 0xc0, RZ, 0xfc, !PT ;  /* 0x000000c00e087812 */ /* 0x040fe400078efcff */
[----:B------:R-:W-:Y:S01]  /*1520*/  LOP3.LUT R2, R14, 0x40, RZ, 0xfc, !PT ;  /* 0x000000400e027812 */ /* 0x000fe200078efcff */
[----:B------:R-:W-:Y:S06]  /*1530*/  BRA.U UP0, `(.L_x_19) ;  /* 0x0000000500607547 */ /* 0x000fec000b800000 */
        /* <DEDUP_REMOVED lines=13> */
.L_x_20:
[----:B------:R-:W1:Y:S01]  /*1610*/  LDCU.64 UR14, c[0x0][0x5c0] ;  /* 0x0000b800ff0e77ac */ /* 0x000e620008000a00 */
[----:B------:R-:W-:-:S04]  /*1620*/  UIADD3 UR8, UPT, UPT, UR42, UR43, URZ ;  /* 0x0000002b2a087290 */ /* 0x000fc8000fffe0ff */
[----:B-1----:R-:W-:Y:S02]  /*1630*/  UIMAD.WIDE.U32 UR18, UR8, UR14, URZ ;  /* 0x0000000e081272a5 */ /* 0x002fe4000f8e00ff */
[----:B------:R-:W-:-:S04]  /*1640*/  UIMAD UR8, UR8, UR15, URZ ;  /* 0x0000000f080872a4 */ /* 0x000fc8000f8e02ff */
[----:B------:R-:W-:-:S06]  /*1650*/  UIADD3 UR8, UPT, UPT, UR19, UR8, URZ ;  /* 0x0000000813087290 */ /* 0x000fcc000fffe0ff */
[----:B------:R-:W-:Y:S02]  /*1660*/  MOV R0, UR8 ;  /* 0x0000000800007c02 */ /* 0x000fe40008000f00 */
.L_x_21:
        /* <DEDUP_REMOVED lines=13> */
.L_x_22:
[----:B------:R-:W1:Y:S01]  /*1740*/  LDCU.64 UR12, c[0x0][0x5c8] ;  /* 0x0000b900ff0c77ac */ /* 0x000e620008000a00 */
[----:B------:R-:W-:-:S04]  /*1750*/  UIADD3 UR42, UPT, UPT, UR42, UR43, URZ ;  /* 0x0000002b2a2a7290 */ /* 0x000fc8000fffe0ff */
[----:B-1----:R-:W-:Y:S02]  /*1760*/  UIMAD.WIDE.U32 UR20, UR42, UR12, URZ ;  /* 0x0000000c2a1472a5 */ /* 0x002fe4000f8e00ff */
[----:B------:R-:W-:-:S04]  /*1770*/  UIMAD UR42, UR42, UR13, URZ ;  /* 0x0000000d2a2a72a4 */ /* 0x000fc8000f8e02ff */
[----:B------:R-:W-:-:S06]  /*1780*/  UIADD3 UR42, UPT, UPT, UR21, UR42, URZ ;  /* 0x0000002a152a7290 */ /* 0x000fcc000fffe0ff */
[----:B------:R-:W-:Y:S02]  /*1790*/  MOV R4, UR42 ;  /* 0x0000002a00047c02 */ /* 0x000fe40008000f00 */
.L_x_23:
[----:B------:R-:W-:-:S06]  /*17a0*/  UIADD3 UR41, UPT, UPT, -UR33, UR41, URZ ;  /* 0x0000002921297290 */ /* 0x000fcc000fffe1ff */
[----:B------:R-:W-:-:S13]  /*17b0*/  ISETP.GE.AND P0, PT, R7, UR41, PT ;  /* 0x0000002907007c0c */ /* 0x000fda000bf06270 */
[----:B------:R-:W-:Y:S05]  /*17c0*/  @P0 BRA `(.L_x_24) ;  /* 0x0000005400040947 */ /* 0x000fea0003800000 */
[----:B------:R-:W1:Y:S01]  /*17d0*/  LDCU.64 UR16, c[0x0][0x5d8] ;  /* 0x0000bb00ff1077ac */ /* 0x000e620008000a00 */
[----:B------:R-:W-:Y:S02]  /*17e0*/  IMAD.U32 R5, RZ, RZ, UR14 ;  /* 0x0000000eff057e24 */ /* 0x000fe4000f8e00ff */
[----:B------:R-:W-:Y:S01]  /*17f0*/  IMAD.U32 R3, RZ, RZ, UR12 ;  /* 0x0000000cff037e24 */ /* 0x000fe2000f8e00ff */
[----:B------:R-:W2:Y:S01]  /*1800*/  LDCU.64 UR8, c[0x0][0x5e0] ;  /* 0x0000bc00ff0877ac */ /* 0x000ea20008000a00 */
[----:B------:R-:W-:Y:S01]  /*1810*/  IMAD.WIDE.U32 R16, R5, UR33, R14 ;  /* 0x0000002105107c25 */ /* 0x000fe2000f8e000e */
[----:B------:R-:W-:-:S03]  /*1820*/  UIMAD UR11, UR32, UR14, URZ ;  /* 0x0000000e200b72a4 */ /* 0x000fc6000f8e02ff */
[----:B------:R-:W-:Y:S01]  /*1830*/  IMAD.WIDE.U32 R12, R3, UR33, R14 ;  /* 0x00000021030c7c25 */ /* 0x000fe2000f8e000e */
[----:B------:R-:W-:Y:S01]  /*1840*/  UIMAD UR10, UR32, UR12, URZ ;  /* 0x0000000c200a72a4 */ /* 0x000fe2000f8e02ff */
[----:B------:R-:W-:Y:S01]  /*1850*/  IADD3 R16, P1, PT, R16, UR18, RZ ;  /* 0x0000001210107c10 */ /* 0x000fe2000ff3e0ff */
[----:B------:R-:W-:Y:S02]  /*1860*/  UIMAD UR11, UR33, UR15, UR11 ;  /* 0x0000000f210b72a4 */ /* 0x000fe4000f8e020b */
[----:B------:R-:W-:Y:S01]  /*1870*/  UIMAD UR10, UR33, UR13, UR10 ;  /* 0x0000000d210a72a4 */ /* 0x000fe2000f8e020a */
[----:B------:R-:W-:Y:S01]  /*1880*/  IADD3 R12, P0, PT, R12, UR20, RZ ;  /* 0x000000140c0c7c10 */ /* 0x000fe2000ff1e0ff */
[----:B------:R-:W3:Y:S02]  /*1890*/  LDCU UR19, c[0x0][0x440] ;  /* 0x00008800ff1377ac */ /* 0x000ee40008000800 */
[----:B------:R-:W-:Y:S02]  /*18a0*/  IADD3.X R17, PT, PT, R0, UR11, R17, P1, !PT ;  /* 0x0000000b00117c10 */ /* 0x000fe40008ffe411 */
[----:B-1----:R-:W-:-:S02]  /*18b0*/  MOV R0, UR16 ;  /* 0x0000001000007c02 */ /* 0x002fc40008000f00 */
[----:B------:R-:W-:Y:S01]  /*18c0*/  IADD3.X R13, PT, PT, R4, UR10, R13, P0, !PT ;  /* 0x0000000a040d7c10 */ /* 0x000fe200087fe40d */
[----:B--2---:R-:W-:Y:S02]  /*18d0*/  IMAD.U32 R3, RZ, RZ, UR8 ;  /* 0x00000008ff037e24 */ /* 0x004fe4000f8e00ff */
[----:B------:R-:W1:Y:S01]  /*18e0*/  LDCU.64 UR10, c[0x0][0x560] ;  /* 0x0000ac00ff0a77ac */ /* 0x000e620008000a00 */
[----:B------:R-:W-:Y:S01]  /*18f0*/  IMAD.WIDE.U32 R16, R0, UR27, R16 ;  /* 0x0000001b00107c25 */ /* 0x000fe2000f8e0010 */
[----:B------:R-:W-:-:S03]  /*1900*/  MOV R0, UR17 ;  /* 0x0000001100007c02 */ /* 0x000fc60008000f00 */
[----:B------:R-:W-:-:S04]  /*1910*/  IMAD.WIDE.U32 R12, R3, UR27, R12 ;  /* 0x0000001b030c7c25 */ /* 0x000fc8000f8e000c */
[----:B------:R-:W-:Y:S01]  /*1920*/  IMAD.U32 R3, RZ, RZ, UR9 ;  /* 0x00000009ff037e24 */ /* 0x000fe2000f8e00ff */
[----:B------:R-:W2:Y:S01]  /*1930*/  LDCU.64 UR8, c[0x0][0x568] ;  /* 0x0000ad00ff0877ac */ /* 0x000ea20008000a00 */
[----:B------:R-:W-:Y:S01]  /*1940*/  IMAD R17, R0, UR27, R17 ;  /* 0x0000001b00117c24 */ /* 0x000fe2000f8e0211 */
[----:B---3--:R-:W-:Y:S01]  /*1950*/  ISETP.GE.AND P3, PT, R2, UR19, PT ;  /* 0x0000001302007c0c */ /* 0x008fe2000bf66270 */
[----:B------:R-:W-:Y:S01]  /*1960*/  IMAD R13, R3, UR27, R13 ;  /* 0x0000001b030d7c24 */ /* 0x000fe2000f8e020d */
[----:B------:R-:W-:Y:S01]  /*1970*/  ISETP.GE.AND P4, PT, R14, UR19, PT ;  /* 0x000000130e007c0c */ /* 0x000fe2000bf86270 */
[C---:B------:R-:W-:Y:S01]  /*1980*/  IMAD.WIDE.U32 R16, R7.reuse, UR14, R16 ;  /* 0x0000000e07107c25 */ /* 0x040fe2000f8e0010 */
[----:B------:R-:W-:Y:S02]  /*1990*/  ISETP.GE.AND P2, PT, R10, UR19, PT ;  /* 0x000000130a007c0c */ /* 0x000fe4000bf46270 */
[----:B------:R-:W-:Y:S01]  /*19a0*/  ISETP.GE.AND P1, PT, R8, UR19, PT ;  /* 0x0000001308007c0c */ /* 0x000fe2000bf26270 */
[C---:B------:R-:W-:Y:S01]  /*19b0*/  IMAD R3, R7.reuse, UR15, R17 ;  /* 0x0000000f07037c24 */ /* 0x040fe2000f8e0211 */
[----:B-1----:R-:W-:Y:S01]  /*19c0*/  LEA R2, P0, R16, UR10, 0x1 ;  /* 0x0000000a10027c11 */ /* 0x002fe2000f8008ff */
[----:B------:R-:W-:-:S03]  /*19d0*/  IMAD.WIDE.U32 R12, R7, UR12, R12 ;  /* 0x0000000c070c7c25 */ /* 0x000fc6000f8e000c */
[----:B------:R-:W-:Y:S01]  /*19e0*/  LEA.HI.X R3, R16, UR11, R3, 0x1, P0 ;  /* 0x0000000b10037c11 */ /* 0x000fe200080f0c03 */
[----:B------:R-:W-:Y:S01]  /*19f0*/  IMAD R7, R7, UR13, R13 ;  /* 0x0000000d07077c24 */ /* 0x000fe2000f8e020d */
[----:B--2---:R-:W-:-:S03]  /*1a00*/  LEA R4, P0, R12, UR8, 0x1 ;  /* 0x000000080c047c11 */ /* 0x004fc6000f8008ff */
[----:B------:R4:W-:Y:S01]  /*1a10*/  @!P4 STG.E.128 desc[UR36][R2.64], RZ ;  /* 0x000000ff0200c986 */ /* 0x0009e2000c101d24 */
[----:B------:R-:W-:-:S03]  /*1a20*/  LEA.HI.X R5, R12, UR9, R7, 0x1, P0 ;  /* 0x000000090c057c11 */ /* 0x000fc600080f0c07 */
[----:B------:R4:W-:Y:S04]  /*1a30*/  @!P3 STG.E.128 desc[UR36][R2.64+0x80], RZ ;  /* 0x000080ff0200b986 */ /* 0x0009e8000c101d24 */
[----:B------:R4:W-:Y:S04]  /*1a40*/  @!P2 STG.E.128 desc[UR36][R2.64+0x100], RZ ;  /* 0x000100ff0200a986 */ /* 0x0009e8000c101d24 */
[----:B------:R4:W-:Y:S04]  /*1a50*/  @!P1 STG.E.128 desc[UR36][R2.64+0x180], RZ ;  /* 0x000180ff02009986 */ /* 0x0009e8000c101d24 */
[----:B------:R4:W-:Y:S04]  /*1a60*/  @!P4 STG.E.128 desc[UR36][R4.64], RZ ;  /* 0x000000ff0400c986 */ /* 0x0009e8000c101d24 */
[----:B------:R4:W-:Y:S04]  /*1a70*/  @!P3 STG.E.128 desc[UR36][R4.64+0x80], RZ ;  /* 0x000080ff0400b986 */ /* 0x0009e8000c101d24 */
[----:B------:R4:W-:Y:S01]  /*1a80*/  @!P2 STG.E.128 desc[UR36][R4.64+0x100], RZ ;  /* 0x000100ff0400a986 */ /* 0x0009e2000c101d24 */
[----:B------:R-:W-:Y:S05]  /*1a90*/  @P1 BRA `(.L_x_24) ;  /* 0x0000005000501947 */ /* 0x000fea0003800000 */
[----:B------:R1:W-:Y:S01]  /*1aa0*/  STG.E.128 desc[UR36][R4.64+0x180], RZ ;  /* 0x000180ff04007986 */ /* 0x0003e2000c101d24 */
[----:B------:R-:W-:Y:S05]  /*1ab0*/  BRA `(.L_x_24) ;  /* 0x0000005000487947 */ /* 0x000fea0003800000 */
.L_x_19:
[----:B------:R-:W-:Y:S01]  /*1ac0*/  UIADD3 UR8, UPT, UPT, -UR33, UR41, URZ ;  /* 0x0000002921087290 */ /* 0x000fe2000fffe1ff */
[----:B------:R-:W-:Y:S01]  /*1ad0*/  LOP3.LUT R16, R6, 0x1f8, RZ, 0xc0, !PT ;  /* 0x000001f806107812 */ /* 0x000fe200078ec0ff */
[----:B------:R-:W-:Y:S03]  /*1ae0*/  @P3 BAR.SYNC.DEFER_BLOCKING 0x0 ;  /* 0x0000000000003b1d */ /* 0x000fe60000010000 */
[----:B------:R-:W-:Y:S02]  /*1af0*/  LOP3.LUT R11, R16, 0x38, R225, 0x78, !PT ;  /* 0x00000038100b7812 */ /* 0x000fe400078e78e1 */
[----:B------:R-:W-:Y:S01]  /*1b00*/  ISETP.GE.AND P6, PT, R7, UR8, PT ;  /* 0x0000000807007c0c */ /* 0x000fe2000bfc6270 */
[----:B------:R-:W-:Y:S01]  /*1b10*/  BSSY.RECONVERGENT B0, `(.L_x_25) ;  /* 0x0000032000007945 */ /* 0x000fe20003800200 */
[----:B------:R-:W-:-:S04]  /*1b20*/  LOP3.LUT R11, R11, 0x1e00, R6, 0xf8, !PT ;  /* 0x00001e000b0b7812 */ /* 0x000fc800078ef806 */
[----:B------:R-:W-:-:S07]  /*1b30*/  LEA R11, R11, UR5, 0x1 ;  /* 0x000000050b0b7c11 */ /* 0x000fce000f8e08ff */
[----:B------:R-:W-:Y:S05]  /*1b40*/  @P6 BRA `(.L_x_26) ;  /* 0x0000000000a86947 */ /* 0x000fea0003800000 */
[----:B------:R-:W1:Y:S01]  /*1b50*/  LDCU.64 UR10, c[0x0][0x3d8] ;  /* 0x00007b00ff0a77ac */ /* 0x000e620008000a00 */
[----:B------:R-:W-:Y:S01]  /*1b60*/  IMAD.U32 R13, RZ, RZ, UR12 ;  /* 0x0000000cff0d7e24 */ /* 0x000fe2000f8e00ff */
[----:B------:R-:W-:-:S03]  /*1b70*/  UIMAD UR8, UR32, UR12, URZ ;  /* 0x0000000c200872a4 */ /* 0x000fc6000f8e02ff */
[----:B------:R-:W-:Y:S01]  /*1b80*/  IMAD.WIDE.U32 R16, R13, UR33, R14 ;  /* 0x000000210d107c25 */ /* 0x000fe2000f8e000e */
[----:B------:R-:W2:Y:S01]  /*1b90*/  LDCU UR19, c[0x0][0x440] ;  /* 0x00008800ff1377ac */ /* 0x000ea20008000800 */
[----:B------:R-:W-:Y:S01]  /*1ba0*/  UIMAD UR8, UR33, UR13, UR8 ;  /* 0x0000000d210872a4 */ /* 0x000fe2000f8e0208 */
[----:B------:R-:W-:-:S05]  /*1bb0*/  IADD3 R16, P0, PT, R16, UR52, RZ ;  /* 0x0000003410107c10 */ /* 0x000fca000ff1e0ff */
[----:B------:R-:W-:Y:S01]  /*1bc0*/  IADD3.X R17, PT, PT, R12, UR8, R17, P0, !PT ;  /* 0x000000080c117c10 */ /* 0x000fe200087fe411 */
[----:B-1----:R-:W-:-:S04]  /*1bd0*/  IMAD R13, R0, UR10, RZ ;  /* 0x0000000a000d7c24 */ /* 0x002fc8000f8e02ff */
[----:B------:R-:W1:Y:S01]  /*1be0*/  LDCU.64 UR8, c[0x0][0x390] ;  /* 0x00007200ff0877ac */ /* 0x000e620008000a00 */
[C---:B------:R-:W-:Y:S02]  /*1bf0*/  IMAD R13, R4.reuse, UR11, R13 ;  /* 0x0000000b040d7c24 */ /* 0x040fe4000f8e020d */
[----:B------:R-:W-:Y:S01]  /*1c00*/  IMAD.WIDE.U32 R16, R4, UR10, R16 ;  /* 0x0000000a04107c25 */ /* 0x000fe2000f8e0010 */
[----:B--2---:R-:W-:Y:S02]  /*1c10*/  ISETP.GE.AND P3, PT, R14, UR19, PT ;  /* 0x000000130e007c0c */ /* 0x004fe4000bf66270 */
[----:B------:R-:W-:Y:S01]  /*1c20*/  ISETP.GE.AND P2, PT, R2, UR19, PT ;  /* 0x0000001302007c0c */ /* 0x000fe2000bf46270 */
[----:B------:R-:W-:Y:S01]  /*1c30*/  IMAD.IADD R17, R17, 0x1, R13 ;  /* 0x0000000111117824 */ /* 0x000fe200078e020d */
[----:B------:R-:W-:Y:S02]  /*1c40*/  ISETP.GE.AND P1, PT, R10, UR19, PT ;  /* 0x000000130a007c0c */ /* 0x000fe4000bf26270 */
[----:B------:R-:W-:Y:S01]  /*1c50*/  ISETP.GE.AND P0, PT, R8, UR19, PT ;  /* 0x0000001308007c0c */ /* 0x000fe2000bf06270 */
[----:B------:R-:W-:-:S04]  /*1c60*/  IMAD.WIDE.U32 R18, R7, UR12, R16 ;  /* 0x0000000c07127c25 */ /* 0x000fc8000f8e0010 */
[----:B------:R-:W-:Y:S01]  /*1c70*/  IMAD R12, R7, UR13, R19 ;  /* 0x0000000d070c7c24 */ /* 0x000fe2000f8e0213 */
[----:B-1----:R-:W-:-:S04]  /*1c80*/  LEA R16, P4, R18, UR8, 0x1 ;  /* 0x0000000812107c11 */ /* 0x002fc8000f8808ff */
[----:B------:R-:W-:-:S05]  /*1c90*/  LEA.HI.X R17, R18, UR9, R12, 0x1, P4 ;  /* 0x0000000912117c11 */ /* 0x000fca000a0f0c0c */
[----:B------:R-:W-:Y:S01]  /*1ca0*/  @!PT LDS RZ, [RZ] ;  /* 0x00000000fffff984 */ /* 0x000fe20000000800 */
[----:B------:R-:W-:Y:S01]  /*1cb0*/  @!PT LDS RZ, [RZ] ;  /* 0x00000000fffff984 */ /* 0x000fe20000000800 */
[----:B------:R-:W-:Y:S01]  /*1cc0*/  @!PT LDS RZ, [RZ] ;  /* 0x00000000fffff984 */ /* 0x000fe20000000800 */
[----:B------:R2:W-:Y:S04]  /*1cd0*/  @!P3 LDGSTS.E.BYPASS.LTC128B.128 [R11+0x14000], desc[UR36][R16.64] ;  /* 0x14000000100bbfae */ /* 0x0005e8000b981a24 */
[----:B------:R2:W-:Y:S04]  /*1ce0*/  @P3 STS.128 [R11+0x14000], RZ ;  /* 0x014000ff0b003388 */ /* 0x0005e80000000c00 */
        /* <DEDUP_REMOVED lines=14> */
[----:B------:R2:W-:Y:S01]  /*1dd0*/  @P0 STS.128 [R11+0x17000], RZ ;  /* 0x017000ff0b000388 */ /* 0x0005e20000000c00 */
[----:B------:R-:W-:Y:S05]  /*1de0*/  BRA `(.L_x_27) ;  /* 0x0000000000107947 */ /* 0x000fea0003800000 */
.L_x_26:
[----:B------:R1:W-:Y:S04]  /*1df0*/  STS.128 [R11+0x14000], RZ ;  /* 0x014000ff0b007388 */ /* 0x0003e80000000c00 */
[----:B------:R1:W-:Y:S04]  /*1e00*/  STS.128 [R11+0x15000], RZ ;  /* 0x015000ff0b007388 */ /* 0x0003e80000000c00 */
[----:B------:R1:W-:Y:S04]  /*1e10*/  STS.128 [R11+0x16000], RZ ;  /* 0x016000ff0b007388 */ /* 0x0003e80000000c00 */
[----:B------:R1:W-:Y:S02]  /*1e20*/  STS.128 [R11+0x17000], RZ ;  /* 0x017000ff0b007388 */ /* 0x0003e40000000c00 */
.L_x_27:
[----:B------:R-:W-:Y:S05]  /*1e30*/  BSYNC.RECONVERGENT B0 ;  /* 0x0000000000007941 */ /* 0x000fea0003800200 */
.L_x_25:
[----:B------:R-:W-:Y:S01]  /*1e40*/  UIADD3 UR47, UPT, UPT, -UR47, UR46, URZ ;  /* 0x0000002e2f2f7290 */ /* 0x000fe2000fffe1ff */
[----:B------:R-:W0:Y:S01]  /*1e50*/  LDGDEPBAR ;  /* 0x00000000000079af */ /* 0x000e220000000000 */
[----:B------:R-:W-:Y:S04]  /*1e60*/  BSSY.RECONVERGENT B0, `(.L_x_28) ;  /* 0x0000021000007945 */ /* 0x000fe80003800200 */
[----:B------:R-:W-:-:S13]  /*1e70*/  ISETP.GE.AND P5, PT, R7, UR47, PT ;  /* 0x0000002f07007c0c */ /* 0x000fda000bfa6270 */
[----:B------:R-:W-:Y:S05]  /*1e80*/  @P5 BRA `(.L_x_29) ;  /* 0x0000000000685947 */ /* 0x000fea0003800000 */
[----:B------:R-:W3:Y:S02]  /*1e90*/  LDCU UR8, c[0x0][0x440] ;  /* 0x00008800ff0877ac */ /* 0x000ee40008000800 */
[----:B---3--:R-:W-:Y:S02]  /*1ea0*/  ISETP.GE.AND P3, PT, R14, UR8, PT ;  /* 0x000000080e007c0c */ /* 0x008fe4000bf66270 */
[----:B------:R-:W-:Y:S02]  /*1eb0*/  ISETP.GE.AND P2, PT, R2, UR8, PT ;  /* 0x0000000802007c0c */ /* 0x000fe4000bf46270 */
[----:B------:R-:W-:Y:S02]  /*1ec0*/  ISETP.GE.AND P1, PT, R10, UR8, PT ;  /* 0x000000080a007c0c */ /* 0x000fe4000bf26270 */
[----:B------:R-:W-:-:S07]  /*1ed0*/  ISETP.GE.AND P0, PT, R8, UR8, PT ;  /* 0x0000000808007c0c */ /* 0x000fce000bf06270 */
        /* <DEDUP_REMOVED lines=21> */
.L_x_29:
[----:B------:R4:W-:Y:S04]  /*2030*/  STS.128 [R11+0x8000], RZ ;  /* 0x008000ff0b007388 */ /* 0x0009e80000000c00 */
[----:B------:R4:W-:Y:S04]  /*2040*/  STS.128 [R11+0xa000], RZ ;  /* 0x00a000ff0b007388 */ /* 0x0009e80000000c00 */
[----:B------:R4:W-:Y:S04]  /*2050*/  STS.128 [R11+0xc000], RZ ;  /* 0x00c000ff0b007388 */ /* 0x0009e80000000c00 */
[----:B------:R4:W-:Y:S02]  /*2060*/  STS.128 [R11+0xe000], RZ ;  /* 0x00e000ff0b007388 */ /* 0x0009e40000000c00 */
.L_x_30:
[----:B------:R-:W-:Y:S05]  /*2070*/  BSYNC.RECONVERGENT B0 ;  /* 0x0000000000007941 */ /* 0x000fea0003800200 */
.L_x_28:
[----:B------:R-:W-:Y:S01]  /*2080*/  IADD3 R12, PT, PT, R7, 0x20, RZ ;  /* 0x00000020070c7810 */ /* 0x000fe20007ffe0ff */
[----:B------:R-:W-:Y:S03]  /*2090*/  BSSY.RECONVERGENT B0, `(.L_x_31) ;  /* 0x0000025000007945 */ /* 0x000fe60003800200 */
[----:B------:R-:W-:-:S13]  /*20a0*/  ISETP.GE.AND P4, PT, R12, UR47, PT ;  /* 0x0000002f0c007c0c */ /* 0x000fda000bf86270 */
[----:B------:R1:W-:Y:S04]  /*20b0*/  @P4 STS.128 [R11+0x9000], RZ ;  /* 0x009000ff0b004388 */ /* 0x0003e80000000c00 */
[----:B------:R1:W-:Y:S04]  /*20c0*/  @P4 STS.128 [R11+0xb000], RZ ;  /* 0x00b000ff0b004388 */ /* 0x0003e80000000c00 */
[----:B------:R1:W-:Y:S04]  /*20d0*/  @P4 STS.128 [R11+0xd000], RZ ;  /* 0x00d000ff0b004388 */ /* 0x0003e80000000c00 */
[----:B------:R1:W-:Y:S01]  /*20e0*/  @P4 STS.128 [R11+0xf000], RZ ;  /* 0x00f000ff0b004388 */ /* 0x0003e20000000c00 */
[----:B------:R-:W-:Y:S05]  /*20f0*/  @P4 BRA `(.L_x_32) ;  /* 0x0000000000784947 */ /* 0x000fea0003800000 */
[----:B------:R-:W5:Y:S01]  /*2100*/  LDCU UR8, c[0x0][0x440] ;  /* 0x00008800ff0877ac */ /* 0x000f620008000800 */
[----:B--2---:R-:W-:Y:S02]  /*2110*/  IMAD.U32 R17, RZ, RZ, UR16 ;  /* 0x00000010ff117e24 */ /* 0x004fe4000f8e00ff */
[----:B------:R-:W-:Y:S02]  /*2120*/  IMAD.U32 R12, RZ, RZ, UR16 ;  /* 0x00000010ff0c7e24 */ /* 0x000fe4000f8e00ff */
[----:B------:R-:W-:Y:S01]  /*2130*/  IMAD.U32 R13, RZ, RZ, UR20 ;  /* 0x00000014ff0d7e24 */ /* 0x000fe2000f8e00ff */
[----:B------:R-:W-:-:S04]  /*2140*/  LEA R16, P0, R17, R236, 0x1 ;  /* 0x000000ec11107211 */ /* 0x000fc800078008ff */
[----:B------:R-:W-:Y:S02]  /*2150*/  LEA.HI.X R17, R12, R237, R13, 0x1, P0 ;  /* 0x000000ed0c117211 */ /* 0x000fe400000f0c0d */
[----:B-----5:R-:W-:Y:S02]  /*2160*/  ISETP.GE.AND P3, PT, R14, UR8, PT ;  /* 0x000000080e007c0c */ /* 0x020fe4000bf66270 */
        /* <DEDUP_REMOVED lines=22> */
[----:B------:R2:W-:Y:S02]  /*22d0*/  @P0 STS.128 [R11+0xf000], RZ ;  /* 0x00f000ff0b000388 */ /* 0x0005e40000000c00 */
.L_x_32:
[----:B------:R-:W-:Y:S05]  /*22e0*/  BSYNC.RECONVERGENT B0 ;  /* 0x0000000000007941 */ /* 0x000fea0003800200 */
.L_x_31:
[----:B------:R-:W-:Y:S04]  /*22f0*/  BSSY.RECONVERGENT B0, `(.L_x_33) ;  /* 0x0000020000007945 */ /* 0x000fe80003800200 */
[----:B------:R-:W-:Y:S05]  /*2300*/  @P5 BRA `(.L_x_34) ;  /* 0x0000000000685947 */ /* 0x000fea0003800000 */
[----:B------:R-:W5:Y:S02]  /*2310*/  LDCU UR8, c[0x0][0x440] ;  /* 0x00008800ff0877ac */ /* 0x000f640008000800 */
[----:B-----5:R-:W-:Y:S02]  /*2320*/  ISETP.GE.AND P3, PT, R14, UR8, PT ;  /* 0x000000080e007c0c */ /* 0x020fe4000bf66270 */
[----:B------:R-:W-:Y:S02]  /*2330*/  ISETP.GE.AND P2, PT, R2, UR8, PT ;  /* 0x0000000802007c0c */ /* 0x000fe4000bf46270 */
[----:B------:R-:W-:Y:S02]  /*2340*/  ISETP.GE.AND P1, PT, R10, UR8, PT ;  /* 0x000000080a007c0c */ /* 0x000fe4000bf26270 */
[----:B------:R-:W-:-:S07]  /*2350*/  ISETP.GE.AND P0, PT, R8, UR8, PT ;  /* 0x0000000808007c0c */ /* 0x000fce000bf06270 */
[----:B------:R-:W-:Y:S01]  /*2360*/  @!PT LDS RZ, [RZ] ;  /* 0x00000000fffff984 */ /* 0x000fe20000000800 */
[----:B------:R-:W-:Y:S01]  /*2370*/  @!PT LDS RZ, [RZ] ;  /* 0x00000000fffff984 */ /* 0x000fe20000000800 */
[----:B------:R-:W-:Y:S01]  /*2380*/  @!PT LDS RZ, [RZ] ;  /* 0x00000000fffff984 */ /* 0x000fe20000000800 */
[----:B------:R1:W-:Y:S04]  /*2390*/  @!P3 LDGSTS.E.BYPASS.LTC128B.128 [R11], desc[UR36][R240.64] ;  /* 0x00000000f00bbfae */ /* 0x0003e8000b981a24 */
[----:B------:R1:W-:Y:S04]  /*23a0*/  @P3 STS.128 [R11], RZ ;  /* 0x000000ff0b003388 */ /* 0x0003e80000000c00 */
        /* <DEDUP_REMOVED lines=16> */
.L_x_34:
[----:B------:R1:W-:Y:S04]  /*24b0*/  STS.128 [R11], RZ ;  /* 0x000000ff0b007388 */ /* 0x0003e80000000c00 */
[----:B------:R1:W-:Y:S04]  /*24c0*/  STS.128 [R11+0x2000], RZ ;  /* 0x002000ff0b007388 */ /* 0x0003e80000000c00 */
[----:B------:R1:W-:Y:S04]  /*24d0*/  STS.128 [R11+0x4000], RZ ;  /* 0x004000ff0b007388 */ /* 0x0003e80000000c00 */
[----:B------:R1:W-:Y:S02]  /*24e0*/  STS.128 [R11+0x6000], RZ ;  /* 0x006000ff0b007388 */ /* 0x0003e40000000c00 */
.L_x_35:
[----:B------:R-:W-:Y:S05]  /*24f0*/  BSYNC.RECONVERGENT B0 ;  /* 0x0000000000007941 */ /* 0x000fea0003800200 */
.L_x_33:
[--C-:B------:R-:W-:Y:S01]  /*2500*/  SHF.R.U32.HI R224, RZ, 0x1, R225.reuse ;  /* 0x00000001ffe07819 */ /* 0x100fe200000116e1 */
[----:B------:R-:W-:Y:S01]  /*2510*/  IMAD.MOV.U32 R232, RZ, RZ, 0x7f800000 ;  /* 0x7f800000ffe87424 */ /* 0x000fe200078e00ff */
[----:B------:R-:W-:Y:S01]  /*2520*/  SHF.R.U32.HI R233, RZ, 0x2, R225 ;  /* 0x00000002ffe97819 */ /* 0x000fe200000116e1 */
[----:B------:R-:W-:Y:S01]  /*2530*/  IMAD.MOV.U32 R231, RZ, RZ, 0x7f800000 ;  /* 0x7f800000ffe77424 */ /* 0x000fe200078e00ff */
[----:B------:R-:W-:-:S04]  /*2540*/  LOP3.LUT R12, R224, 0x30, RZ, 0xc0, !PT ;  /* 0x00000030e00c7812 */ /* 0x000fc800078ec0ff */
[----:B------:R-:W-:-:S04]  /*2550*/  LOP3.LUT R233, R12, 0x7, R233, 0xf8, !PT ;  /* 0x000000070ce97812 */ /* 0x000fc800078ef8e9 */
[C---:B------:R-:W-:Y:S01]  /*2560*/  ISETP.GE.AND P1, PT, R233.reuse, UR47, PT ;  /* 0x0000002fe9007c0c */ /* 0x040fe2000bf26270 */
[----:B------:R-:W-:-:S05]  /*2570*/  VIADD R12, R233, 0x8 ;  /* 0x00000008e90c7836 */ /* 0x000fca0000000000 */
[----:B------:R-:W-:Y:S01]  /*2580*/  ISETP.GE.AND P0, PT, R12, UR47, PT ;  /* 0x0000002f0c007c0c */ /* 0x000fe2000bf06270 */
[----:B------:R-:W-:-:S04]  /*2590*/  IMAD.MOV.U32 R12, RZ, RZ, 0x4 ;  /* 0x00000004ff0c7424 */ /* 0x000fc800078e00ff */
[----:B------:R-:W-:-:S05]  /*25a0*/  IMAD.WIDE.U32 R12, R233, R12, UR54 ;  /* 0x00000036e90c7e25 */ /* 0x000fca000f8e000c */
[----:B------:R1:W5:Y:S04]  /*25b0*/  @!P1 LDG.E R232, desc[UR36][R12.64] ;  /* 0x000000240ce89981 */ /* 0x000368000c1e1900 */
[----:B------:R1:W5:Y:S01]  /*25c0*/  @!P0 LDG.E R231, desc[UR36][R12.64+0x20] ;  /* 0x000020240ce78981 */ /* 0x000362000c1e1900 */
[----:B------:R-:W-:Y:S03]  /*25d0*/  BSSY.RECONVERGENT B0, `(.L_x_36) ;  /* 0x0000021000007945 */ /* 0x000fe60003800200 */
[----:B------:R1:W-:Y:S04]  /*25e0*/  @P4 STS.128 [R11+0x1000], RZ ;  /* 0x001000ff0b004388 */ /* 0x0003e80000000c00 */
[----:B------:R1:W-:Y:S04]  /*25f0*/  @P4 STS.128 [R11+0x3000], RZ ;  /* 0x003000ff0b004388 */ /* 0x0003e80000000c00 */
[----:B------:R1:W-:Y:S04]  /*2600*/  @P4 STS.128 [R11+0x5000], RZ ;  /* 0x005000ff0b004388 */ /* 0x0003e80000000c00 */
[----:B------:R1:W-:Y:S01]  /*2610*/  @P4 STS.128 [R11+0x7000], RZ ;  /* 0x007000ff0b004388 */ /* 0x0003e20000000c00 */
[----:B------:R-:W-:Y:S05]  /*2620*/  @P4 BRA `(.L_x_37) ;  /* 0x00000000006c4947 */ /* 0x000fea0003800000 */
[----:B------:R-:W2:Y:S01]  /*2630*/  LDCU UR8, c[0x0][0x440] ;  /* 0x00008800ff0877ac */ /* 0x000ea20008000800 */
[----:B-1----:R-:W-:-:S04]  /*2640*/  LEA R12, P4, R9, R240, 0x1 ;  /* 0x000000f0090c7211 */ /* 0x002fc800078808ff */
[----:B------:R-:W-:Y:S02]  /*2650*/  LEA.HI.X R13, R9, R241, R3, 0x1, P4 ;  /* 0x000000f1090d7211 */ /* 0x000fe400020f0c03 */
[----:B--2---:R-:W-:Y:S02]  /*2660*/  ISETP.GE.AND P3, PT, R14, UR8, PT ;  /* 0x000000080e007c0c */ /* 0x004fe4000bf66270 */
        /* <DEDUP_REMOVED lines=23> */
.L_x_37:
[----:B------:R-:W-:Y:S05]  /*27e0*/  BSYNC.RECONVERGENT B0 ;  /* 0x0000000000007941 */ /* 0x000fea0003800200 */
.L_x_36:
[----:B------:R-:W-:Y:S04]  /*27f0*/  BSSY.RECONVERGENT B0, `(.L_x_38) ;  /* 0x0000030000007945 */ /* 0x000fe80003800200 */
[----:B------:R-:W-:Y:S05]  /*2800*/  @P6 BRA `(.L_x_39) ;  /* 0x0000000000a86947 */ /* 0x000fea0003800000 */
[----:B------:R-:W2:Y:S01]  /*2810*/  LDCU.64 UR10, c[0x0][0x3d0] ;  /* 0x00007a00ff0a77ac */ /* 0x000ea20008000a00 */
[----:B------:R-:W-:Y:S01]  /*2820*/  IMAD.U32 R3, RZ, RZ, UR14 ;  /* 0x0000000eff037e24 */ /* 0x000fe2000f8e00ff */
[----:B------:R-:W-:-:S03]  /*2830*/  UIMAD UR8, UR32, UR14, URZ ;  /* 0x0000000e200872a4 */ /* 0x000fc6000f8e02ff */
[----:B-1----:R-:W-:Y:S01]  /*2840*/  IMAD.WIDE.U32 R12, R3, UR33, R14 ;  /* 0x00000021030c7c25 */ /* 0x002fe2000f8e000e */
[----:B------:R-:W1:Y:S01]  /*2850*/  LDCU UR12, c[0x0][0x440] ;  /* 0x00008800ff0c77ac */ /* 0x000e620008000800 */
[----:B------:R-:W-:Y:S01]  /*2860*/  UIMAD UR8, UR33, UR15, UR8 ;  /* 0x0000000f210872a4 */ /* 0x000fe2000f8e0208 */
[----:B------:R-:W-:-:S05]  /*2870*/  IADD3 R12, P0, PT, R12, UR48, RZ ;  /* 0x000000300c0c7c10 */ /* 0x000fca000ff1e0ff */
[----:B------:R-:W-:Y:S01]  /*2880*/  IADD3.X R13, PT, PT, R5, UR8, R13, P0, !PT ;  /* 0x00000008050d7c10 */ /* 0x000fe200087fe40d */
[----:B--2---:R-:W-:-:S04]  /*2890*/  IMAD R3, R0, UR10, RZ ;  /* 0x0000000a00037c24 */ /* 0x004fc8000f8e02ff */
[----:B------:R-:W2:Y:S01]  /*28a0*/  LDCU.64 UR8, c[0x0][0x388] ;  /* 0x00007100ff0877ac */ /* 0x000ea20008000a00 */
[C---:B------:R-:W-:Y:S02]  /*28b0*/  IMAD R3, R4.reuse, UR11, R3 ;  /* 0x0000000b04037c24 */ /* 0x040fe4000f8e0203 */
[----:B------:R-:W-:Y:S01]  /*28c0*/  IMAD.WIDE.U32 R12, R4, UR10, R12 ;  /* 0x0000000a040c7c25 */ /* 0x000fe2000f8e000c */
[----:B-1----:R-:W-:Y:S02]  /*28d0*/  ISETP.GE.AND P3, PT, R14, UR12, PT ;  /* 0x0000000c0e007c0c */ /* 0x002fe4000bf66270 */
[----:B------:R-:W-:Y:S01]  /*28e0*/  ISETP.GE.AND P2, PT, R2, UR12, PT ;  /* 0x0000000c02007c0c */ /* 0x000fe2000bf46270 */
[----:B------:R-:W-:Y:S01]  /*28f0*/  IMAD.IADD R13, R13, 0x1, R3 ;  /* 0x000000010d0d7824 */ /* 0x000fe200078e0203 */
[----:B------:R-:W-:Y:S02]  /*2900*/  ISETP.GE.AND P1, PT, R10, UR12, PT ;  /* 0x0000000c0a007c0c */ /* 0x000fe4000bf26270 */
[----:B------:R-:W-:Y:S01]  /*2910*/  ISETP.GE.AND P0, PT, R8, UR12, PT ;  /* 0x0000000c08007c0c */ /* 0x000fe2000bf06270 */
[----:B------:R-:W-:-:S04]  /*2920*/  IMAD.WIDE.U32 R4, R7, UR14, R12 ;  /* 0x0000000e07047c25 */ /* 0x000fc8000f8e000c */
[----:B------:R-:W-:Y:S01]  /*2930*/  IMAD R7, R7, UR15, R5 ;  /* 0x0000000f07077c24 */ /* 0x000fe2000f8e0205 */
[----:B--2---:R-:W-:-:S04]  /*2940*/  LEA R2, P4, R4, UR8, 0x1 ;  /* 0x0000000804027c11 */ /* 0x004fc8000f8808ff */
        /* <DEDUP_REMOVED lines=22> */
.L_x_39:
[----:B------:R1:W-:Y:S04]  /*2ab0*/  STS.128 [R11+0x10000], RZ ;  /* 0x010000ff0b007388 */ /* 0x0003e80000000c00 */
[----:B------:R1:W-:Y:S04]  /*2ac0*/  STS.128 [R11+0x11000], RZ ;  /* 0x011000ff0b007388 */ /* 0x0003e80000000c00 */
[----:B------:R1:W-:Y:S04]  /*2ad0*/  STS.128 [R11+0x12000], RZ ;  /* 0x012000ff0b007388 */ /* 0x0003e80000000c00 */
[----:B------:R1:W-:Y:S02]  /*2ae0*/  STS.128 [R11+0x13000], RZ ;  /* 0x013000ff0b007388 */ /* 0x0003e40000000c00 */
.L_x_40:
[----:B------:R-:W-:Y:S05]  /*2af0*/  BSYNC.RECONVERGENT B0 ;  /* 0x0000000000007941 */ /* 0x000fea0003800200 */
.L_x_38:
[----:B------:R-:W1:Y:S02]  /*2b00*/  S2R R213, SR_TID.X ;  /* 0x0000000000d57919 */ /* 0x000e640000002100 */
[C---:B-1234-:R-:W-:Y:S01]  /*2b10*/  IMAD.SHL.U32 R11, R225.reuse, 0x40, RZ ;  /* 0x00000040e10b7824 */ /* 0x05efe200078e00ff */
[C---:B------:R-:W-:Y:S01]  /*2b20*/  R2P PR, R225.reuse, 0x6 ;  /* 0x00000006e1007804 */ /* 0x040fe20000000000 */
[----:B------:R-:W-:Y:S01]  /*2b30*/  IMAD.SHL.U32 R2, R225, 0x20, RZ ;  /* 0x00000020e1027824 */ /* 0x000fe200078e00ff */
[----:B------:R-:W0:Y:S01]  /*2b40*/  LDGDEPBAR ;  /* 0x00000000000079af */ /* 0x000e220000000000 */
[----:B------:R-:W-:Y:S01]  /*2b50*/  IMAD.MOV.U32 R222, RZ, RZ, 0x20 ;  /* 0x00000020ffde7424 */ /* 0x000fe200078e00ff */
[----:B------:R-:W-:Y:S01]  /*2b60*/  LOP3.LUT R5, R11, 0x1c0, RZ, 0xc0, !PT ;  /* 0x000001c00b057812 */ /* 0x000fe200078ec0ff */
[----:B------:R-:W1:Y:S01]  /*2b70*/  LDC R245, c[0x0][0x44c] ;  /* 0x00011300fff57b82 */ /* 0x000e620000000800 */
[----:B------:R-:W-:Y:S01]  /*2b80*/  LOP3.LUT R3, R2, 0x200, RZ, 0xc0, !PT ;  /* 0x0000020002037812 */ /* 0x000fe200078ec0ff */
[----:B------:R-:W2:Y:S01]  /*2b90*/  LDCU UR11, c[0x0][0x590] ;  /* 0x0000b200ff0b77ac */ /* 0x000ea20008000800 */
[--C-:B------:R-:W-:Y:S01]  /*2ba0*/  LOP3.LUT R0, R5, 0x38, R6.reuse, 0xf8, !PT ;  /* 0x0000003805007812 */ /* 0x100fe200078ef806 */
[----:B------:R-:W-:Y:S01]  /*2bb0*/  IMAD.MOV.U32 R223, RZ, RZ, 0x40 ;  /* 0x00000040ffdf7424 */ /* 0x000fe200078e00ff */
[----:B------:R-:W-:Y:S01]  /*2bc0*/  LOP3.LUT R6, R3, 0x1c00, R6, 0xf8, !PT ;  /* 0x00001c0003067812 */ /* 0x000fe200078ef806 */
[----:B------:R-:W-:Y:S01]  /*2bd0*/  IMAD.MOV.U32 R246, RZ, RZ, 0x240 ;  /* 0x00000240fff67424 */ /* 0x000fe200078e00ff */
[C---:B------:R-:W-:Y:S01]  /*2be0*/  LOP3.LUT R225, R0.reuse, 0x8, R225, 0x78, !PT ;  /* 0x0000000800e17812 */ /* 0x040fe200078e78e1 */
[----:B------:R-:W-:Y:S01]  /*2bf0*/  IMAD.MOV.U32 R244, RZ, RZ, 0x3f ;  /* 0x0000003ffff47424 */ /* 0x000fe200078e00ff */
[----:B------:R-:W-:Y:S01]  /*2c00*/  LOP3.LUT R224, R0, 0x8, R224, 0x78, !PT ;  /* 0x0000000800e07812 */ /* 0x000fe200078e78e0 */
[----:B------:R-:W-:Y:S01]  /*2c10*/  IMAD.MOV.U32 R239, RZ, RZ, 0x37 ;  /* 0x00000037ffef7424 */ /* 0x000fe200078e00ff */
[----:B------:R-:W-:-:S02]  /*2c20*/  LOP3.LUT R11, R11, 0x200, RZ, 0xc0, !PT ;  /* 0x000002000b0b7812 */ /* 0x000fc400078ec0ff */
[----:B------:R-:W-:Y:S02]  /*2c30*/  CS2R R126, SRZ ;  /* 0x00000000007e7805 */ /* 0x000fe4000001ff00 */
[----:B------:R-:W-:Y:S01]  /*2c40*/  LOP3.LUT R225, R6, R225, RZ, 0xfc, !PT ;  /* 0x000000e106e17212 */ /* 0x000fe200078efcff */
[----:B------:R-:W-:Y:S01]  /*2c50*/  IMAD.U32 R6, RZ, RZ, UR44 ;  /* 0x0000002cff067e24 */ /* 0x000fe2000f8e00ff */
[----:B------:R-:W-:Y:S02]  /*2c60*/  LOP3.LUT R11, R11, 0xc00, R2, 0xf8, !PT ;  /* 0x00000c000b0b7812 */ /* 0x000fe400078ef802 */
[----:B------:R-:W-:Y:S02]  /*2c70*/  CS2R R124, SRZ ;  /* 0x00000000007c7805 */ /* 0x000fe4000001ff00 */
[----:B------:R-:W-:Y:S02]  /*2c80*/  LEA R225, R225, UR5, 0x1 ;  /* 0x00000005e1e17c11 */ /* 0x000fe4000f8e08ff */
[----:B------:R-:W-:-:S02]  /*2c90*/  CS2R R130, SRZ ;  /* 0x0000000000827805 */ /* 0x000fc4000001ff00 */
[----:B------:R-:W-:Y:S02]  /*2ca0*/  SEL R222, R222, 0xffffffe0, !P1 ;  /* 0xffffffe0dede7807 */ /* 0x000fe40004800000 */
[----:B------:R-:W-:Y:S01]  /*2cb0*/  CS2R R128, SRZ ;  /* 0x0000000000807805 */ /* 0x000fe2000001ff00 */
[----:B------:R-:W-:-:S04]  /*2cc0*/  DEPBAR.LE SB0, 0x1 ;  /* 0x000080400000791a */ /* 0x000fc80000000000 */
[C---:B------:R-:W-:Y:S01]  /*2cd0*/  IMAD.SHL.U32 R3, R213.reuse, 0x40, RZ ;  /* 0x00000040d5037824 */ /* 0x040fe200078e00ff */
[----:B------:R-:W-:Y:S01]  /*2ce0*/  SHF.R.U32.HI R230, RZ, 0x2, R213 ;  /* 0x00000002ffe67819 */ /* 0x000fe200000116d5 */
[C---:B------:R-:W-:Y:S01]  /*2cf0*/  IMAD.SHL.U32 R0, R213.reuse, 0x20, RZ ;  /* 0x00000020d5007824 */ /* 0x040fe200078e00ff */
[----:B------:R-:W-:Y:S01]  /*2d00*/  BAR.SYNC.DEFER_BLOCKING 0x0 ;  /* 0x0000000000007b1d */ /* 0x000fe20000010000 */
[----:B------:R-:W-:Y:S01]  /*2d10*/  IMAD.SHL.U32 R5, R213, 0x10, RZ ;  /* 0x00000010d5057824 */ /* 0x000fe200078e00ff */
[----:B------:R-:W-:Y:S01]  /*2d20*/  LOP3.LUT R219, R3, 0x1c0, RZ, 0xc0, !PT ;  /* 0x000001c003db7812 */ /* 0x000fe200078ec0ff */
[C---:B------:R-:W-:Y:S01]  /*2d30*/  IMAD.SHL.U32 R9, R213.reuse, 0x100, RZ ;  /* 0x00000100d5097824 */ /* 0x040fe200078e00ff */
[----:B------:R-:W-:Y:S01]  /*2d40*/  LOP3.LUT R8, R0, 0xe0, RZ, 0xc0, !PT ;  /* 0x000000e000087812 */ /* 0x000fe200078ec0ff */
[----:B------:R-:W-:Y:S01]  /*2d50*/  IMAD.SHL.U32 R2, R213, 0x8, RZ ;  /* 0x00000008d5027824 */ /* 0x000fe200078e00ff */
[----:B------:R-:W-:Y:S01]  /*2d60*/  LOP3.LUT R4, R3, 0x200, RZ, 0xc0, !PT ;  /* 0x0000020003047812 */ /* 0x000fe200078ec0ff */
[----:B------:R-:W-:Y:S01]  /*2d70*/  IMAD.IADD R216, R225, 0x1, R222 ;  /* 0x00000001e1d87824 */ /* 0x000fe200078e02de */
[----:B------:R-:W-:Y:S01]  /*2d80*/  LOP3.LUT R219, R219, 0x38, R230, 0xf8, !PT ;  /* 0x00000038dbdb7812 */ /* 0x000fe200078ef8e6 */
[C---:B------:R-:W-:Y:S01]  /*2d90*/  IMAD.SHL.U32 R220, R213.reuse, 0x2, RZ ;  /* 0x00000002d5dc7824 */ /* 0x040fe200078e00ff */
[----:B------:R-:W-:Y:S01]  /*2da0*/  LOP3.LUT R7, R8, 0x100, R5, 0xf8, !PT ;  /* 0x0000010008077812 */ /* 0x000fe200078ef805 */
[----:B------:R-:W-:Y:S01]  /*2db0*/  IMAD.SHL.U32 R217, R213, 0x4, RZ ;  /* 0x00000004d5d97824 */ /* 0x000fe200078e00ff */
[----:B------:R-:W-:-:S02]  /*2dc0*/  LOP3.LUT R4, R4, 0x1000, R9, 0xf8, !PT ;  /* 0x0000100004047812 */ /* 0x000fc400078ef809 */
[----:B------:R-:W-:Y:S02]  /*2dd0*/  CS2R R122, SRZ ;  /* 0x00000000007a7805 */ /* 0x000fe4000001ff00 */
[----:B------:R-:W-:Y:S02]  /*2de0*/  LOP3.LUT R219, R219, 0x38, R2, 0x78, !PT ;  /* 0x00000038dbdb7812 */ /* 0x000fe400078e7802 */
[----:B------:R-:W-:Y:S02]  /*2df0*/  CS2R R120, SRZ ;  /* 0x0000000000787805 */ /* 0x000fe4000001ff00 */
[----:B------:R-:W-:Y:S02]  /*2e00*/  LOP3.LUT R218, R213, 0x8, RZ, 0xc0, !PT ;  /* 0x00000008d5da7812 */ /* 0x000fe400078ec0ff */
[----:B------:R-:W-:Y:S02]  /*2e10*/  CS2R R118, SRZ ;  /* 0x0000000000767805 */ /* 0x000fe4000001ff00 */
[----:B------:R-:W-:-:S02]  /*2e20*/  SHF.R.U32.HI R9, RZ, 0x3, R7 ;  /* 0x00000003ff097819 */ /* 0x000fc40000011607 */
[----:B------:R-:W-:Y:S02]  /*2e30*/  CS2R R116, SRZ ;  /* 0x0000000000747805 */ /* 0x000fe4000001ff00 */
[----:B------:R-:W-:Y:S02]  /*2e40*/  LOP3.LUT R219, R4, R219, RZ, 0xfc, !PT ;  /* 0x000000db04db7212 */ /* 0x000fe400078efcff */
[----:B------:R-:W-:Y:S02]  /*2e50*/  CS2R R110, SRZ ;  /* 0x00000000006e7805 */ /* 0x000fe4000001ff00 */
[----:B------:R-:W-:Y:S02]  /*2e60*/  LOP3.LUT R4, R2, 0xe0, RZ, 0xc0, !PT ;  /* 0x000000e002047812 */ /* 0x000fe400078ec0ff */
[----:B------:R-:W-:Y:S02]  /*2e70*/  CS2R R108, SRZ ;  /* 0x00000000006c7805 */ /* 0x000fe4000001ff00 */
[----:B------:R-:W-:Y:S01]  /*2e80*/  LOP3.LUT R218, R218, 0x38, R9, 0x78, !PT ;  /* 0x00000038dada7812 */ /* 0x000fe200078e7809 */
[----:B------:R3:W4:Y:S01]  /*2e90*/  LDSM.16.M88.4 R132, [R225+0x14000] ;  /* 0x01400000e184783b */ /* 0x0007220000000200 */
[----:B------:R-:W-:-:S02]  /*2ea0*/  LOP3.LUT R9, R5, 0x600, RZ, 0xc0, !PT ;  /* 0x0000060005097812 */ /* 0x000fc400078ec0ff */
[----:B------:R-:W-:Y:S02]  /*2eb0*/  CS2R R114, SRZ ;  /* 0x0000000000727805 */ /* 0x000fe4000001ff00 */
[--C-:B------:R-:W-:Y:S01]  /*2ec0*/  SHF.R.U32.HI R212, RZ, 0x3, R213.reuse ;  /* 0x00000003ffd47819 */ /* 0x100fe200000116d5 */
[----:B------:R3:W1:Y:S01]  /*2ed0*/  LDSM.16.M88.4 R148, [R225+0x15000] ;  /* 0x01500000e194783b */ /* 0x0006620000000200 */
[----:B------:R-:W-:Y:S01]  /*2ee0*/  LOP3.LUT R5, R4, 0x18, R213, 0xf8, !PT ;  /* 0x0000001804057812 */ /* 0x000fe200078ef8d5 */
[----:B------:R-:W-:Y:S01]  /*2ef0*/  VIADD R4, R225, 0x14000 ;  /* 0x00014000e1047836 */ /* 0x000fe20000000000 */
[----:B------:R-:W-:Y:S01]  /*2f00*/  LOP3.LUT R224, R11, R224, RZ, 0xfc, !PT ;  /* 0x000000e00be07212 */ /* 0x000fe200078efcff */
[----:B------:R3:W1:Y:S01]  /*2f10*/  LDSM.16.M88.4 R164, [R225+0x16000] ;  /* 0x01600000e1a4783b */ /* 0x0006620000000200 */
[----:B------:R-:W-:Y:S01]  /*2f20*/  LOP3.LUT R238, R5, 0x10, R212, 0x78, !PT ;  /* 0x0000001005ee7812 */ /* 0x000fe200078e78d4 */
[----:B------:R-:W-:Y:S01]  /*2f30*/  VIADD R5, R225, 0x14040 ;  /* 0x00014040e1057836 */ /* 0x000fe20000000000 */
[----:B------:R-:W-:Y:S01]  /*2f40*/  SEL R223, R223, 0xffffffc0, !P2 ;  /* 0xffffffc0dfdf7807 */ /* 0x000fe20005000000 */
[----:B------:R-:W-:Y:S01]  /*2f50*/  @P2 VIADD R5, R4, 0xffffffc0 ;  /* 0xffffffc004052836 */ /* 0x000fe20000000000 */
[----:B------:R3:W1:Y:S01]  /*2f60*/  LDSM.16.M88.4 R180, [R225+0x17000] ;  /* 0x01700000e1b4783b */ /* 0x0006620000000200 */
[----:B------:R-:W-:-:S02]  /*2f70*/  LEA R224, R224, UR5, 0x1 ;  /* 0x00000005e0e07c11 */ /* 0x000fc4000f8e08ff */
[----:B------:R-:W-:Y:S01]  /*2f80*/  CS2R R112, SRZ ;  /* 0x0000000000707805 */ /* 0x000fe2000001ff00 */
[----:B------:R-:W-:Y:S01]  /*2f90*/  IMAD.IADD R4, R222, 0x1, R5 ;  /* 0x00000001de047824 */ /* 0x000fe200078e0205 */
[----:B------:R3:W1:Y:S01]  /*2fa0*/  LDSM.16.M88.4 R136, [R216+0x14000] ;  /* 0x01400000d888783b */ /* 0x0006620000000200 */
[----:B------:R-:W-:Y:S01]  /*2fb0*/  IADD3 R6, PT, PT, R6, UR41, R233 ;  /* 0x0000002906067c10 */ /* 0x000fe2000fffe0e9 */
[----:B------:R-:W-:Y:S01]  /*2fc0*/  IMAD.IADD R215, R225, 0x1, R223 ;  /* 0x00000001e1d77824 */ /* 0x000fe200078e02df */
[----:B------:R-:W-:Y:S01]  /*2fd0*/  LOP3.LUT R9, R9, 0x6, R220, 0xf8, !PT ;  /* 0x0000000609097812 */ /* 0x000fe200078ef8dc */
[----:B------:R3:W1:Y:S01]  /*2fe0*/  LDSM.16.M88.4 R152, [R216+0x15000] ;  /* 0x01500000d898783b */ /* 0x0006620000000200 */
[----:B------:R-:W-:Y:S01]  /*2ff0*/  LOP3.LUT P6, RZ, R213, 0x4, RZ, 0xc0, !PT ;  /* 0x00000004d5ff7812 */ /* 0x000fe200078cc0ff */
[--C-:B------:R-:W-:Y:S01]  /*3000*/  IMAD.IADD R223, R223, 0x1, R224.reuse ;  /* 0x00000001dfdf7824 */ /* 0x100fe200078e02e0 */
[----:B------:R-:W-:Y:S01]  /*3010*/  LOP3.LUT R238, R9, R238, RZ, 0xfc, !PT ;  /* 0x000000ee09ee7212 */ /* 0x000fe200078efcff */
[----:B------:R3:W1:Y:S01]  /*3020*/  LDSM.16.M88.4 R168, [R216+0x16000] ;  /* 0x01600000d8a8783b */ /* 0x0006620000000200 */
[----:B------:R-:W-:Y:S01]  /*3030*/  IMAD.IADD R221, R222, 0x1, R224 ;  /* 0x00000001dedd7824 */ /* 0x000fe200078e02e0 */
[----:B------:R-:W-:Y:S01]  /*3040*/  LOP3.LUT R218, R218, R7, RZ, 0x3c, !PT ;  /* 0x00000007dada7212 */ /* 0x000fe200078e3cff */
[----:B------:R-:W-:Y:S01]  /*3050*/  IMAD.IADD R214, R222, 0x1, R215 ;  /* 0x00000001ded67824 */ /* 0x000fe200078e02d7 */
[----:B------:R3:W1:Y:S01]  /*3060*/  LDSM.16.M88.4 R184, [R216+0x17000] ;  /* 0x01700000d8b8783b */ /* 0x0006620000000200 */
[----:B------:R-:W-:-:S02]  /*3070*/  CS2R R106, SRZ ;  /* 0x00000000006a7805 */ /* 0x000fc4000001ff00 */
[----:B------:R-:W-:Y:S02]  /*3080*/  CS2R R104, SRZ ;  /* 0x0000000000687805 */ /* 0x000fe4000001ff00 */
[----:B------:R-:W-:Y:S01]  /*3090*/  CS2R R102, SRZ ;  /* 0x0000000000667805 */ /* 0x000fe2000001ff00 */
[----:B------:R3:W1:Y:S01]  /*30a0*/  LDSM.16.M88.4 R140, [R5] ;  /* 0x00000000058c783b */ /* 0x0006620000000200 */
[----:B------:R-:W-:Y:S02]  /*30b0*/  CS2R R100, SRZ ;  /* 0x0000000000647805 */ /* 0x000fe4000001ff00 */
[----:B------:R-:W-:Y:S02]  /*30c0*/  CS2R R38, SRZ ;  /* 0x0000000000267805 */ /* 0x000fe4000001ff00 */
[----:B------:R-:W-:Y:S01]  /*30d0*/  CS2R R36, SRZ ;  /* 0x0000000000247805 */ /* 0x000fe2000001ff00 */
[----:B------:R3:W1:Y:S01]  /*30e0*/  LDSM.16.M88.4 R156, [R5+0x1000] ;  /* 0x00100000059c783b */ /* 0x0006620000000200 */
[----:B------:R-:W-:-:S02]  /*30f0*/  CS2R R42, SRZ ;  /* 0x00000000002a7805 */ /* 0x000fc4000001ff00 */
[----:B------:R-:W-:Y:S02]  /*3100*/  CS2R R40, SRZ ;  /* 0x0000000000287805 */ /* 0x000fe4000001ff00 */
[----:B------:R-:W-:Y:S01]  /*3110*/  CS2R R34, SRZ ;  /* 0x0000000000227805 */ /* 0x000fe2000001ff00 */
[----:B------:R3:W1:Y:S01]  /*3120*/  LDSM.16.M88.4 R172, [R5+0x2000] ;  /* 0x0020000005ac783b */ /* 0x0006620000000200 */
[----:B------:R-:W-:Y:S02]  /*3130*/  CS2R R32, SRZ ;  /* 0x0000000000207805 */ /* 0x000fe4000001ff00 */
[----:B------:R-:W-:Y:S02]  /*3140*/  CS2R R30, SRZ ;  /* 0x00000000001e7805 */ /* 0x000fe4000001ff00 */
[----:B------:R-:W-:Y:S01]  /*3150*/  CS2R R28, SRZ ;  /* 0x00000000001c7805 */ /* 0x000fe2000001ff00 */
        /* <DEDUP_REMOVED lines=11> */
[----:B------:R-:W-:Y:S01]  /*3210*/  LOP3.LUT P5, RZ, R213, 0x2, RZ, 0xc0, !PT ;  /* 0x00000002d5ff7812 */ /* 0x000fe200078ac0ff */
[----:B------:R3:W1:Y:S01]  /*3220*/  LDSM.16.M88.4 R176, [R4+0x2000] ;  /* 0x0020000004b0783b */ /* 0x0006620000000200 */
[----:B------:R-:W-:Y:S01]  /*3230*/  VIADD R247, R6, -UR46 ;  /* 0x8000002e06f77c36 */ /* 0x000fe20008000000 */
[----:B------:R-:W-:Y:S01]  /*3240*/  SEL R246, R246, 0x1c0, !P6 ;  /* 0x000001c0f6f67807 */ /* 0x000fe20007000000 */
[----:B------:R-:W-:Y:S01]  /*3250*/  IMAD.IADD R222, R222, 0x1, R223 ;  /* 0x00000001dede7824 */ /* 0x000fe200078e02df */
[----:B------:R3:W1:Y:S01]  /*3260*/  LDSM.16.M88.4 R192, [R4+0x3000] ;  /* 0x0030000004c0783b */ /* 0x0006620000000200 */
[----:B------:R-:W-:Y:S01]  /*3270*/  LOP3.LUT R248, R2, 0x38, RZ, 0xc0, !PT ;  /* 0x0000003802f87812 */ /* 0x000fe200078ec0ff */
[----:B------:R-:W-:Y:S01]  /*3280*/  UIADD3 UR50, UPT, UPT, UR50, 0x20, -UR41 ;  /* 0x0000002032327890 */ /* 0x000fe2000fffe829 */
[----:B------:R-:W-:Y:S01]  /*3290*/  LOP3.LUT R249, R217, 0x20, RZ, 0xc0, !PT ;  /* 0x00000020d9f97812 */ /* 0x000fe200078ec0ff */
[----:B------:R-:W1:Y:S01]  /*32a0*/  LDCU UR8, c[0x0][0x440] ;  /* 0x00008800ff0877ac */ /* 0x000e620008000800 */
[----:B------:R-:W1:Y:S01]  /*32b0*/  LDCU UR9, c[0x0][0x3e0] ;  /* 0x00007c00ff0977ac */ /* 0x000e620008000800 */
[----:B------:R-:W1:Y:S01]  /*32c0*/  LDCU UR10, c[0x0][0x45c] ;  /* 0x00008b80ff0a77ac */ /* 0x000e620008000800 */
[----:B--2-4-:R-:W-:-:S12]  /*32d0*/  USHF.L.U32 UR11, UR11, 0x6, URZ ;  /* 0x000000060b0b7899 */ /* 0x014fd800080006ff */
.L_x_43:
[----:B------:R-:W0:Y:S01]  /*32e0*/  LDGDEPBAR ;  /* 0x00000000000079af */ /* 0x000e220000000000 */
[----:B------:R-:W-:Y:S01]  /*32f0*/  UIADD3 UR44, UPT, UPT, UR44, -0x40, URZ ;  /* 0xffffffc02c2c7890 */ /* 0x000fe2000fffe0ff */
[----:B------:R-:W-:Y:S01]  /*3300*/  IMAD.U32 R73, RZ, RZ, UR39 ;  /* 0x00000027ff497e24 */ /* 0x000fe2000f8e00ff */
[----:B------:R-:W-:Y:S01]  /*3310*/  USHF.L.U32 UR12, UR39, 0x5, URZ ;  /* 0x00000005270c7899 */ /* 0x000fe200080006ff */
[C---:B-----5:R-:W-:Y:S01]  /*3320*/  FMUL.FTZ R75, R232.reuse, 1.4426950216293334961 ;  /* 0x3fb8aa3be84b7820 */ /* 0x060fe20000410000 */
[----:B------:R-:W-:Y:S01]  /*3330*/  UISETP.GE.AND UP0, UPT, UR44, UR50, UPT ;  /* 0x000000322c00728c */ /* 0x000fe2000bf06270 */
[----:B------:R-:W-:Y:S01]  /*3340*/  FSETP.NEU.FTZ.AND P1, PT, R232, -INF , PT ;  /* 0xff800000e800780b */ /* 0x000fe20003f3d000 */
[----:B------:R-:W-:Y:S01]  /*3350*/  UIADD3 UR12, UPT, UPT, UR12, 0x20, URZ ;  /* 0x000000200c0c7890 */ /* 0x000fe2000fffe0ff */
[----:B------:R-:W-:Y:S01]  /*3360*/  FMUL.FTZ R76, R231, 1.4426950216293334961 ;  /* 0x3fb8aa3be74c7820 */ /* 0x000fe20000410000 */
[----:B------:R-:W-:Y:S01]  /*3370*/  LEA R227, R218, UR4, 0x1 ;  /* 0x00000004dae37c11 */ /* 0x000fe2000f8e08ff */
[----:B------:R-:W-:Y:S01]  /*3380*/  IMAD.U32 R68, RZ, RZ, UR18 ;  /* 0x00000012ff447e24 */ /* 0x000fe2000f8e00ff */
[----:B------:R-:W-:Y:S01]  /*3390*/  UISETP.LT.AND UP0, UPT, UR12, UR41, UP0 ;  /* 0x000000290c00728c */ /* 0x000fe20008701270 */
[----:B------:R-:W-:Y:S01]  /*33a0*/  FSEL R75, R75, RZ, P1 ;  /* 0x000000ff4b4b7208 */ /* 0x000fe20000800000 */
[----:B------:R-:W-:Y:S01]  /*33b0*/  IMAD.U32 R69, RZ, RZ, UR17 ;  /* 0x00000011ff457e24 */ /* 0x000fe2000f8e00ff */
[----:B------:R-:W-:Y:S01]  /*33c0*/  LEA R226, R219, UR4, 0x1 ;  /* 0x00000004dbe27c11 */ /* 0x000fe2000f8e08ff */
[----:B------:R-:W-:Y:S01]  /*33d0*/  UIADD3 UR45, UPT, UPT, UR45, -0x1, URZ ;  /* 0xffffffff2d2d7890 */ /* 0x000fe2000fffe0ff */
[----:B------:R-:W-:Y:S02]  /*33e0*/  LEA R81, R238, UR38, 0x1 ;  /* 0x00000026ee517c11 */ /* 0x000fe4000f8e08ff */
[----:B------:R-:W-:Y:S01]  /*33f0*/  PLOP3.LUT P0, PT, PT, PT, UP0, 0x80, 0x8 ;  /* 0x000000000008781c */ /* 0x000fe20003f0f008 */
[----:B------:R-:W-:Y:S01]  /*3400*/  UISETP.GT.AND UP0, UPT, UR45, UR49, UPT ;  /* 0x000000312d00728c */ /* 0x000fe2000bf04270 */
[----:B------:R-:W-:Y:S01]  /*3410*/  LOP3.LUT R200, R0, 0x400, RZ, 0xc0, !PT ;  /* 0x0000040000c87812 */ /* 0x000fe200078ec0ff */
[----:B------:R-:W-:Y:S04]  /*3420*/  DEPBAR.LE SB0, 0x0 ;  /* 0x000080000000791a */ /* 0x000fe80000000000 */
[----:B------:R-:W-:Y:S05]  /*3430*/  BAR.SYNC.DEFER_BLOCKING 0x0 ;  /* 0x0000000000007b1d */ /* 0x000fea0000010000 */
[----:B------:R-:W-:Y:S01]  /*3440*/  @UP0 UIADD3 UR13, UP1, UPT, UR54, -0x100, URZ ;  /* 0xffffff00360d0890 */ /* 0x000fe2000ff3e0ff */
[----:B------:R-:W-:Y:S02]  /*3450*/  @!P0 LOP3.LUT R71, R220, 0x6, RZ, 0xc0, !PT ;  /* 0x00000006dc478812 */ /* 0x000fe400078ec0ff */
[----:B------:R-:W-:Y:S01]  /*3460*/  @!P0 VIADDMNMX R74, R247, -R244, UR41, PT ;  /* 0x00000029f74a8e46 */ /* 0x000fe2000b8009f4 */
[----:B------:R-:W-:Y:S01]  /*3470*/  @UP0 UIADD3.X UR12, UPT, UPT, UR55, -0x1, URZ, UP1, !UPT ;  /* 0xffffffff370c0890 */ /* 0x000fe20008ffe4ff */
[----:B------:R-:W-:Y:S01]  /*3480*/  @!P0 LOP3.LUT R70, R71, 0x70, R212, 0xf8, !PT ;  /* 0x0000007047468812 */ /* 0x000fe200078ef8d4 */
[----:B------:R-:W-:Y:S01]  /*3490*/  @UP0 UIADD3 UR18, UP1, UPT, UR18, -0x100, URZ ;  /* 0xffffff0012120890 */ /* 0x000fe2000ff3e0ff */
[----:B------:R-:W-:Y:S03]  /*34a0*/  @!P0 VIADDMNMX R78, R247, -R239, UR41, PT ;  /* 0x00000029f74e8e46 */ /* 0x000fe6000b8009ef */
[----:B------:R-:W-:Y:S01]  /*34b0*/  @!P0 IMAD R73, R73, 0x20, R70 ;  /* 0x0000002049498824 */ /* 0x000fe200078e0246 */
[----:B------:R-:W-:Y:S03]  /*34c0*/  @UP0 UIADD3.X UR17, UPT, UPT, UR17, -0x1, URZ, UP1, !UPT ;  /* 0xffffffff11110890 */ /* 0x000fe60008ffe4ff */
[C---:B------:R-:W-:Y:S01]  /*34d0*/  @!P0 VIADD R77, R73.reuse, 0x1 ;  /* 0x00000001494d8836 */ /* 0x040fe20000000000 */
[CC--:B------:R-:W-:Y:S01]  /*34e0*/  @!P0 ISETP.GE.AND P2, PT, R73.reuse, R74.reuse, PT ;  /* 0x0000004a4900820c */ /* 0x0c0fe20003f46270 */
[----:B------:R-:W-:Y:S03]  /*34f0*/  @!P0 VIADD R79, R73, 0x9 ;  /* 0x00000009494f8836 */ /* 0x000fe60000000000 */
[----:B------:R-:W-:Y:S01]  /*3500*/  @!P0 ISETP.GE.AND P1, PT, R77, R74, PT ;  /* 0x0000004a4d00820c */ /* 0x000fe20003f26270 */
[----:B------:R-:W-:Y:S05]  /*3510*/  LDSM.16.M88.4 R44, [R224] ;  /* 0x00000000e02c783b */ /* 0x000fea0000000200 */
[----:B------:R-:W3:Y:S05]  /*3520*/  LDSM.16.M88.4 R48, [R225+0x10000] ;  /* 0x01000000e130783b */ /* 0x000eea0000000200 */
[----:B------:R-:W-:Y:S05]  /*3530*/  LDSM.16.M88.4 R52, [R221] ;  /* 0x00000000dd34783b */ /* 0x000fea0000000200 */
[----:B------:R-:W2:Y:S05]  /*3540*/  LDSM.16.M88.4 R56, [R216+0x10000] ;  /* 0x01000000d838783b */ /* 0x000eaa0000000200 */
[----:B------:R-:W-:Y:S05]  /*3550*/  LDSM.16.M88.4 R60, [R223] ;  /* 0x00000000df3c783b */ /* 0x000fea0000000200 */
[----:B------:R-:W4:Y:S01]  /*3560*/  LDSM.16.M88.4 R64, [R215+0x10000] ;  /* 0x01000000d740783b */ /* 0x000f220000000200 */
[C---:B---3--:R-:W-:Y:S08]  /*3570*/  HMMA.16816.F32.BF16 R4, R44.reuse, R48, RZ ;  /* 0x000000302c04723c */ /* 0x048ff000000418ff */
[----:B-1----:R-:W-:Y:S01]  /*3580*/  HMMA.16816.F32.BF16 R8, R44, R50, RZ ;  /* 0x000000322c08723c */ /* 0x002fe200000418ff */
[----:B------:R-:W-:Y:S05]  /*3590*/  LDSM.16.M88.4 R44, [R222] ;  /* 0x00000000de2c783b */ /* 0x000fea0000000200 */
[----:B------:R-:W3:Y:S06]  /*35a0*/  LDSM.16.M88.4 R48, [R214+0x10000] ;  /* 0x01000000d630783b */ /* 0x000eec0000000200 */
[C---:B--2---:R-:W-:Y:S08]  /*35b0*/  HMMA.16816.F32.BF16 R4, R52.reuse, R56, R4 ;  /* 0x000000383404723c */ /* 0x044ff00000041804 */
[----:B------:R-:W-:Y:S01]  /*35c0*/  HMMA.16816.F32.BF16 R8, R52, R58, R8 ;  /* 0x0000003a3408723c */ /* 0x000fe20000041808 */
[----:B------:R-:W-:Y:S05]  /*35d0*/  LDSM.16.M88.4 R52, [R224+0x2000] ;  /* 0x00200000e034783b */ /* 0x000fea0000000200 */
[----:B------:R-:W2:Y:S06]  /*35e0*/  LDSM.16.M88.4 R56, [R225+0x11000] ;  /* 0x01100000e138783b */ /* 0x000eac0000000200 */
[C---:B----4-:R-:W-:Y:S08]  /*35f0*/  HMMA.16816.F32.BF16 R4, R60.reuse, R64, R4 ;  /* 0x000000403c04723c */ /* 0x050ff00000041804 */
[----:B------:R-:W-:Y:S01]  /*3600*/  HMMA.16816.F32.BF16 R8, R60, R66, R8 ;  /* 0x000000423c08723c */ /* 0x000fe20000041808 */
[----:B------:R-:W-:Y:S05]  /*3610*/  LDSM.16.M88.4 R60, [R221+0x2000] ;  /* 0x00200000dd3c783b */ /* 0x000fea0000000200 */
[----:B------:R-:W4:Y:S06]  /*3620*/  LDSM.16.M88.4 R64, [R216+0x11000] ;  /* 0x01100000d840783b */ /* 0x000f2c0000000200 */
[C---:B---3--:R-:W-:Y:S08]  /*3630*/  HMMA.16816.F32.BF16 R4, R44.reuse, R48, R4 ;  /* 0x000000302c04723c */ /* 0x048ff00000041804 */
[----:B------:R-:W-:Y:S01]  /*3640*/  HMMA.16816.F32.BF16 R8, R44, R50, R8 ;  /* 0x000000322c08723c */ /* 0x000fe20000041808 */
[----:B------:R-:W-:Y:S05]  /*3650*/  LDSM.16.M88.4 R44, [R223+0x2000] ;  /* 0x00200000df2c783b */ /* 0x000fea0000000200 */
        /* <DEDUP_REMOVED lines=37> */
[C---:B--2---:R-:W-:Y:S05]  /*38b0*/  HMMA.16816.F32.BF16 R4, R52.reuse, R56, R4 ;  /* 0x000000383404723c */ /* 0x044fea0000041804 */
[C---:B------:R-:W-:Y:S02]  /*38c0*/  VIADD R57, R224.reuse, 0x20 ;  /* 0x00000020e0397836 */ /* 0x040fe40000000000 */
[C---:B------:R-:W-:Y:S01]  /*38d0*/  @P5 VIADD R57, R224.reuse, 0xffffffe0 ;  /* 0xffffffe0e0395836 */ /* 0x040fe20000000000 */
[----:B------:R-:W-:Y:S03]  /*38e0*/  HMMA.16816.F32.BF16 R8, R52, R58, R8 ;  /* 0x0000003a3408723c */ /* 0x000fe60000041808 */
[C---:B------:R-:W-:Y:S02]  /*38f0*/  VIADD R56, R224.reuse, 0x40 ;  /* 0x00000040e0387836 */ /* 0x040fe40000000000 */
[----:B------:R-:W-:Y:S07]  /*3900*/  @P6 VIADD R56, R224, 0xffffffc0 ;  /* 0xffffffc0e0386836 */ /* 0x000fee0000000000 */
[C---:B----4-:R-:W-:Y:S08]  /*3910*/  HMMA.16816.F32.BF16 R4, R60.reuse, R64, R4 ;  /* 0x000000403c04723c */ /* 0x050ff00000041804 */
[----:B------:R-:W-:Y:S11]  /*3920*/  HMMA.16816.F32.BF16 R8, R60, R66, R8 ;  /* 0x000000423c08723c */ /* 0x000ff60000041808 */
[----:B------:R-:W-:Y:S01]  /*3930*/  @!UPT UIADD3 URZ, UPT, UPT, URZ, URZ, URZ ;  /* 0x000000fffffff290 */ /* 0x000fe2000fffe0ff */
[C---:B---3--:R-:W-:Y:S08]  /*3940*/  HMMA.16816.F32.BF16 R4, R44.reuse, R48, R4 ;  /* 0x000000302c04723c */ /* 0x048ff00000041804 */
[----:B------:R-:W-:Y:S11]  /*3950*/  HMMA.16816.F32.BF16 R8, R44, R50, R8 ;  /* 0x000000322c08723c */ /* 0x000ff60000041808 */
[----:B------:R-:W-:Y:S02]  /*3960*/  @!P0 FSEL R5, R5, -INF , !P1 ;  /* 0xff80000005058808 */ /* 0x000fe40004800000 */
[----:B------:R-:W-:Y:S02]  /*3970*/  FSETP.NEU.FTZ.AND P1, PT, R231, -INF , PT ;  /* 0xff800000e700780b */ /* 0x000fe40003f3d000 */
[----:B------:R-:W-:Y:S01]  /*3980*/  @!P0 FSEL R4, R4, -INF , !P2 ;  /* 0xff80000004048808 */ /* 0x000fe20005000000 */
[--C-:B-1----:R-:W-:Y:S01]  /*3990*/  FFMA.FTZ R71, R5, UR10, -R75.reuse ;  /* 0x0000000a05477c23 */ /* 0x102fe2000801084b */
[----:B------:R-:W-:Y:S02]  /*39a0*/  FSEL R76, R76, RZ, P1 ;  /* 0x000000ff4c4c7208 */ /* 0x000fe40000800000 */
[-C--:B------:R-:W-:Y:S01]  /*39b0*/  @!P0 ISETP.GE.AND P1, PT, R77, R78.reuse, PT ;  /* 0x0000004e4d00820c */ /* 0x080fe20003f26270 */
[C---:B------:R-:W-:Y:S01]  /*39c0*/  @!P0 VIADD R77, R73.reuse, 0x8 ;  /* 0x00000008494d8836 */ /* 0x040fe20000000000 */
[----:B------:R-:W-:Y:S01]  /*39d0*/  @!P0 ISETP.GE.AND P2, PT, R73, R78, PT ;  /* 0x0000004e4900820c */ /* 0x000fe20003f46270 */
[--C-:B------:R-:W-:Y:S01]  /*39e0*/  FFMA.FTZ R70, R4, UR10, -R75.reuse ;  /* 0x0000000a04467c23 */ /* 0x100fe2000801084b */
[----:B------:R-:W-:Y:S01]  /*39f0*/  @!P0 FSEL R7, R7, -INF , !P1 ;  /* 0xff80000007078808 */ /* 0x000fe20004800000 */
[----:B------:R-:W-:Y:S01]  /*3a00*/  MUFU.EX2 R71, R71 ;  /* 0x0000004700477308 */ /* 0x000fe20000000800 */
[-C--:B------:R-:W-:Y:S02]  /*3a10*/  @!P0 ISETP.GE.AND P1, PT, R77, R74.reuse, PT ;  /* 0x0000004a4d00820c */ /* 0x080fe40003f26270 */
[----:B------:R-:W-:Y:S01]  /*3a20*/  @!P0 FSEL R6, R6, -INF , !P2 ;  /* 0xff80000006068808 */ /* 0x000fe20005000000 */
[--C-:B------:R-:W-:Y:S01]  /*3a30*/  FFMA.FTZ R80, R7, UR10, -R76.reuse ;  /* 0x0000000a07507c23 */ /* 0x100fe2000801084c */
[----:B------:R-:W-:Y:S02]  /*3a40*/  @!P0 FSEL R8, R8, -INF , !P1 ;  /* 0xff80000008088808 */ /* 0x000fe40004800000 */
[----:B------:R-:W-:Y:S01]  /*3a50*/  @!P0 ISETP.GE.AND P1, PT, R79, R74, PT ;  /* 0x0000004a4f00820c */ /* 0x000fe20003f26270 */
[--C-:B------:R-:W-:Y:S01]  /*3a60*/  FFMA.FTZ R72, R6, UR10, -R76.reuse ;  /* 0x0000000a06487c23 */ /* 0x100fe2000801084c */
[-C--:B------:R-:W-:Y:S01]  /*3a70*/  @!P0 ISETP.GE.AND P2, PT, R77, R78.reuse, PT ;  /* 0x0000004e4d00820c */ /* 0x080fe20003f46270 */
[----:B------:R-:W1:Y:S01]  /*3a80*/  MUFU.EX2 R70, R70 ;  /* 0x0000004600467308 */ /* 0x000e620000000800 */
[----:B------:R-:W-:Y:S01]  /*3a90*/  @!P0 FSEL R9, R9, -INF , !P1 ;  /* 0xff80000009098808 */ /* 0x000fe20004800000 */
[----:B------:R-:W-:Y:S01]  /*3aa0*/  FFMA.FTZ R74, R8, UR10, -R75 ;  /* 0x0000000a084a7c23 */ /* 0x000fe2000801084b */
[----:B------:R-:W-:Y:S01]  /*3ab0*/  @!P0 ISETP.GE.AND P1, PT, R79, R78, PT ;  /* 0x0000004e4f00820c */ /* 0x000fe20003f26270 */
[----:B------:R-:W-:Y:S01]  /*3ac0*/  IMAD.IADD R77, R81, 0x1, -R249 ;  /* 0x00000001514d7824 */ /* 0x000fe200078e0af9 */
[----:B------:R-:W-:Y:S01]  /*3ad0*/  @!P0 FSEL R10, R10, -INF , !P2 ;  /* 0xff8000000a0a8808 */ /* 0x000fe20005000000 */
[----:B------:R-:W-:Y:S01]  /*3ae0*/  FFMA.FTZ R75, R9, UR10, -R75 ;  /* 0x0000000a094b7c23 */ /* 0x000fe2000801084b */
[----:B------:R-:W-:Y:S03]  /*3af0*/  @!P0 FSEL R11, R11, -INF , !P1 ;  /* 0xff8000000b0b8808 */ /* 0x000fe60004800000 */
[----:B------:R-:W-:Y:S01]  /*3b00*/  MUFU.EX2 R72, R72 ;  /* 0x0000004800487308 */ /* 0x000fe20000000800 */
[----:B------:R-:W-:Y:S01]  /*3b10*/  LEA R78, R238, UR4, 0x1 ;  /* 0x00000004ee4e7c11 */ /* 0x000fe2000f8e08ff */
[--C-:B------:R-:W-:Y:S01]  /*3b20*/  FFMA.FTZ R84, R10, UR10, -R76.reuse ;  /* 0x0000000a0a547c23 */ /* 0x100fe2000801084c */
[----:B------:R-:W-:Y:S07]  /*3b30*/  FFMA.FTZ R76, R11, UR10, -R76 ;  /* 0x0000000a0b4c7c23 */ /* 0x000fee000801084c */
[----:B------:R-:W2:Y:S01]  /*3b40*/  MUFU.EX2 R73, R80 ;  /* 0x0000005000497308 */ /* 0x000ea20000000800 */
[----:B-1----:R-:W-:Y:S05]  /*3b50*/  F2FP.BF16.F32.PACK_AB R85, R71, R70 ;  /* 0x000000464755723e */ /* 0x002fea00000010ff */
[----:B------:R1:W-:Y:S04]  /*3b60*/  STS [R78+0x15000], R85 ;  /* 0x015000554e007388 */ /* 0x0003e80000000800 */
[----:B------:R-:W-:Y:S10]  /*3b70*/  MUFU.EX2 R74, R74 ;  /* 0x0000004a004a7308 */ /* 0x000ff40000000800 */
[----:B------:R-:W3:Y:S01]  /*3b80*/  MUFU.EX2 R79, R75 ;  /* 0x0000004b004f7308 */ /* 0x000ee20000000800 */
[----:B--2---:R-:W-:Y:S01]  /*3b90*/  F2FP.BF16.F32.PACK_AB R83, R73, R72 ;  /* 0x000000484953723e */ /* 0x004fe200000010ff */
[----:B------:R-:W-:Y:S05]  /*3ba0*/  IMAD.IADD R80, R81, 0x1, R246 ;  /* 0x0000000151507824 */ /* 0x000fea00078e02f6 */
[----:B------:R-:W-:Y:S03]  /*3bb0*/  STS [R80], R83 ;  /* 0x0000005350007388 */ /* 0x000fe60000000800 */
[----:B------:R2:W-:Y:S10]  /*3bc0*/  MUFU.EX2 R75, R84 ;  /* 0x00000054004b7308 */ /* 0x0005f40000000800 */
[----:B------:R-:W4:Y:S01]  /*3bd0*/  MUFU.EX2 R82, R76 ;  /* 0x0000004c00527308 */ /* 0x000f220000000800 */
[----:B---3--:R-:W-:Y:S05]  /*3be0*/  F2FP.BF16.F32.PACK_AB R86, R79, R74 ;  /* 0x0000004a4f56723e */ /* 0x008fea00000010ff */
[----:B------:R-:W-:Y:S01]  /*3bf0*/  STS [R77+0x10], R86 ;  /* 0x000010564d007388 */ /* 0x000fe20000000800 */
[C---:B--2---:R-:W-:Y:S04]  /*3c00*/  LEA R84, P0, R233.reuse, R68, 0x2 ;  /* 0x00000044e9547211 */ /* 0x044fe800078010ff */
[----:B-1----:R-:W-:Y:S02]  /*3c10*/  LEA.HI.X R85, R233, R69, RZ, 0x2, P0 ;  /* 0x00000045e9557211 */ /* 0x002fe400000f14ff */
[----:B----4-:R-:W-:Y:S01]  /*3c20*/  F2FP.BF16.F32.PACK_AB R81, R82, R75 ;  /* 0x0000004b5251723e */ /* 0x010fe200000010ff */
[----:B------:R-:W-:Y:S02]  /*3c30*/  IMAD.IADD R76, R246, 0x1, R77 ;  /* 0x00000001f64c7824 */ /* 0x000fe400078e024d */
[----:B------:R-:W2:Y:S05]  /*3c40*/  LDG.E R68, desc[UR36][R84.64] ;  /* 0x0000002454447981 */ /* 0x000eaa000c1e1900 */
[----:B------:R-:W-:Y:S05]  /*3c50*/  STS [R76+0x10], R81 ;  /* 0x000010514c007388 */ /* 0x000fea0000000800 */
[----:B------:R-:W1:Y:S05]  /*3c60*/  LDSM.16.M88.4 R44, [R224+0x8000] ;  /* 0x00800000e02c783b */ /* 0x000e6a0000000200 */
[----:B------:R-:W3:Y:S05]  /*3c70*/  LDSM.16.M88.4 R48, [R57+0x8000] ;  /* 0x008000003930783b */ /* 0x000eea0000000200 */
[----:B------:R2:W4:Y:S05]  /*3c80*/  LDG.E R69, desc[UR36][R84.64+0x20] ;  /* 0x0000202454457981 */ /* 0x00052a000c1e1900 */
[----:B------:R-:W3:Y:S01]  /*3c90*/  LDSM.16.M88.4 R52, [R56+0x8000] ;  /* 0x008000003834783b */ /* 0x000ee20000000200 */
[C---:B-1----:R-:W-:Y:S08]  /*3ca0*/  HMMA.16816.F32.BF16 R4, R44.reuse, R132, RZ ;  /* 0x000000842c04723c */ /* 0x042ff000000418ff */
[----:B------:R-:W-:Y:S01]  /*3cb0*/  HMMA.16816.F32.BF16 R8, R44, R134, RZ ;  /* 0x000000862c08723c */ /* 0x000fe200000418ff */
[----:B------:R-:W1:Y:S11]  /*3cc0*/  LDSM.16.M88.4 R44, [R222+0x8000] ;  /* 0x00800000de2c783b */ /* 0x000e760000000200 */
[C---:B---3--:R-:W-:Y:S08]  /*3cd0*/  HMMA.16816.F32.BF16 R4, R48.reuse, R136, R4 ;  /* 0x000000883004723c */ /* 0x048ff00000041804 */
[----:B------:R-:W-:Y:S01]  /*3ce0*/  HMMA.16816.F32.BF16 R8, R48, R138, R8 ;  /* 0x0000008a3008723c */ /* 0x000fe20000041808 */
[----:B------:R-:W3:Y:S11]  /*3cf0*/  LDSM.16.M88.4 R48, [R224+0xa000] ;  /* 0x00a00000e030783b */ /* 0x000ef60000000200 */
[C---:B------:R-:W-:Y:S08]  /*3d00*/  HMMA.16816.F32.BF16 R4, R52.reuse, R140, R4 ;  /* 0x0000008c3404723c */ /* 0x040ff00000041804 */
[----:B------:R-:W-:Y:S01]  /*3d10*/  HMMA.16816.F32.BF16 R8, R52, R142, R8 ;  /* 0x0000008e3408723c */ /* 0x000fe20000041808 */
[----:B------:R-:W3:Y:S11]  /*3d20*/  LDSM.16.M88.4 R52, [R57+0xa000] ;  /* 0x00a000003934783b */ /* 0x000ef60000000200 */
[C---:B-1----:R-:W-:Y:S08]  /*3d30*/  HMMA.16816.F32.BF16 R4, R44.reuse, R144, R4 ;  /* 0x000000902c04723c */ /* 0x042ff00000041804 */
[----:B------:R-:W-:Y:S01]  /*3d40*/  HMMA.16816.F32.BF16 R8, R44, R146, R8 ;  /* 0x000000922c08723c */ /* 0x000fe20000041808 */
        /* <DEDUP_REMOVED lines=24> */
[----:B------:R-:W2:Y:S11]  /*3ed0*/  LDSM.16.M88.4 R52, [R56+0xe000] ;  /* 0x00e000003834783b */ /* 0x000eb60000000200 */
[C---:B-1----:R-:W-:Y:S08]  /*3ee0*/  HMMA.16816.F32.BF16 R4, R44.reuse, R180, R4 ;  /* 0x000000b42c04723c */ /* 0x042ff00000041804 */
[----:B------:R-:W-:Y:S01]  /*3ef0*/  HMMA.16816.F32.BF16 R8, R44, R182, R8 ;  /* 0x000000b62c08723c */ /* 0x000fe20000041808 */
[----:B------:R-:W1:Y:S11]  /*3f00*/  LDSM.16.M88.4 R44, [R222+0xe000] ;  /* 0x00e00000de2c783b */ /* 0x000e760000000200 */
[C---:B---3--:R-:W-:Y:S08]  /*3f10*/  HMMA.16816.F32.BF16 R4, R48.reuse, R184, R4 ;  /* 0x000000b83004723c */ /* 0x048ff00000041804 */
[----:B------:R-:W-:Y:S11]  /*3f20*/  HMMA.16816.F32.BF16 R8, R48, R186, R8 ;  /* 0x000000ba3008723c */ /* 0x000ff60000041808 */
[----:B------:R-:W-:Y:S01]  /*3f30*/  @!UPT UIADD3 URZ, UPT, UPT, URZ, URZ, URZ ;  /* 0x000000fffffff290 */ /* 0x000fe2000fffe0ff */
[C---:B--2---:R-:W-:Y:S08]  /*3f40*/  HMMA.16816.F32.BF16 R4, R52.reuse, R188, R4 ;  /* 0x000000bc3404723c */ /* 0x044ff00000041804 */
[----:B------:R-:W-:Y:S11]  /*3f50*/  HMMA.16816.F32.BF16 R8, R52, R190, R8 ;  /* 0x000000be3408723c */ /* 0x000ff60000041808 */
[----:B------:R-:W-:Y:S01]  /*3f60*/  @!UPT UIADD3 URZ, UPT, UPT, URZ, URZ, URZ ;  /* 0x000000fffffff290 */ /* 0x000fe2000fffe0ff */
[C---:B-1----:R-:W-:Y:S08]  /*3f70*/  HMMA.16816.F32.BF16 R4, R44.reuse, R192, R4 ;  /* 0x000000c02c04723c */ /* 0x042ff00000041804 */
[----:B------:R-:W-:Y:S11]  /*3f80*/  HMMA.16816.F32.BF16 R8, R44, R194, R8 ;  /* 0x000000c22c08723c */ /* 0x000ff60000041808 */
[C---:B------:R-:W-:Y:S01]  /*3f90*/  FADD.FTZ R84, -R68.reuse, R5 ;  /* 0x0000000544547221 */ /* 0x040fe20000010100 */
[----:B------:R-:W-:Y:S01]  /*3fa0*/  FADD.FTZ R81, -R68, R4 ;  /* 0x0000000444517221 */ /* 0x000fe20000010100 */
[----:B----4-:R-:W-:Y:S02]  /*3fb0*/  FADD.FTZ R83, -R69, R6 ;  /* 0x0000000645537221 */ /* 0x010fe40000010100 */
[----:B------:R-:W-:Y:S01]  /*3fc0*/  FMUL.FTZ R84, R71, R84 ;  /* 0x0000005447547220 */ /* 0x000fe20000410000 */
[----:B------:R-:W-:Y:S01]  /*3fd0*/  FMUL.FTZ R81, R70, R81 ;  /* 0x0000005146517220 */ /* 0x000fe20000410000 */
[----:B------:R-:W-:Y:S02]  /*3fe0*/  FMUL.FTZ R83, R72, R83 ;  /* 0x0000005348537220 */ /* 0x000fe40000410000 */
[C---:B------:R-:W-:Y:S01]  /*3ff0*/  FADD.FTZ R71, -R68.reuse, R8 ;  /* 0x0000000844477221 */ /* 0x040fe20000010100 */
[----:B------:R-:W-:Y:S01]  /*4000*/  FADD.FTZ R68, -R68, R9 ;  /* 0x0000000944447221 */ /* 0x000fe20000010100 */
[----:B------:R-:W-:Y:S01]  /*4010*/  F2FP.BF16.F32.PACK_AB R81, R84, R81 ;  /* 0x000000515451723e */ /* 0x000fe200000010ff */
[C---:B------:R-:W-:Y:S01]  /*4020*/  FADD.FTZ R70, -R69.reuse, R10 ;  /* 0x0000000a45467221 */ /* 0x040fe20000010100 */
[----:B------:R-:W-:Y:S01]  /*4030*/  FMUL.FTZ R71, R74, R71 ;  /* 0x000000474a477220 */ /* 0x000fe20000410000 */
[----:B------:R-:W-:Y:S01]  /*4040*/  FADD.FTZ R74, -R69, R7 ;  /* 0x00000007454a7221 */ /* 0x000fe20000010100 */
[----:B------:R-:W-:Y:S01]  /*4050*/  FMUL.FTZ R68, R79, R68 ;  /* 0x000000444f447220 */ /* 0x000fe20000410000 */
[----:B------:R-:W-:Y:S01]  /*4060*/  FADD.FTZ R69, -R69, R11 ;  /* 0x0000000b45457221 */ /* 0x000fe20000010100 */
[----:B------:R-:W-:Y:S01]  /*4070*/  STS [R78+0x14000], R81 ;  /* 0x014000514e007388 */ /* 0x000fe20000000800 */
[----:B------:R-:W-:Y:S01]  /*4080*/  FMUL.FTZ R74, R73, R74 ;  /* 0x0000004a494a7220 */ /* 0x000fe20000410000 */
[----:B------:R-:W-:Y:S01]  /*4090*/  FMUL.FTZ R70, R75, R70 ;  /* 0x000000464b467220 */ /* 0x000fe20000410000 */
[----:B------:R-:W-:Y:S01]  /*40a0*/  FMUL.FTZ R69, R82, R69 ;  /* 0x0000004552457220 */ /* 0x000fe20000410000 */
[----:B------:R-:W-:Y:S02]  /*40b0*/  F2FP.BF16.F32.PACK_AB R82, R68, R71 ;  /* 0x000000474452723e */ /* 0x000fe400000010ff */
[----:B------:R-:W-:Y:S02]  /*40c0*/  F2FP.BF16.F32.PACK_AB R83, R74, R83 ;  /* 0x000000534a53723e */ /* 0x000fe400000010ff */
[----:B------:R-:W-:Y:S02]  /*40d0*/  F2FP.BF16.F32.PACK_AB R79, R69, R70 ;  /* 0x00000046454f723e */ /* 0x000fe400000010ff */
[----:B------:R-:W-:Y:S01]  /*40e0*/  LEA R84, R218, UR38, 0x1 ;  /* 0x00000026da547c11 */ /* 0x000fe2000f8e08ff */
[----:B------:R-:W-:Y:S05]  /*40f0*/  STS [R80+-0x1000], R83 ;  /* 0xfff0005350007388 */ /* 0x000fea0000000800 */
[----:B------:R-:W-:Y:S01]  /*4100*/  STS [R77+-0xff0], R82 ;  /* 0xfff010524d007388 */ /* 0x000fe20000000800 */
[C---:B------:R-:W-:Y:S02]  /*4110*/  VIADD R88, R84.reuse, 0x20 ;  /* 0x0000002054587836 */ /* 0x040fe40000000000 */
[----:B------:R-:W-:Y:S02]  /*4120*/  @P6 VIADD R88, R84, 0xffffffe0 ;  /* 0xffffffe054586836 */ /* 0x000fe40000000000 */
[----:B------:R-:W-:Y:S01]  /*4130*/  STS [R76+-0xff0], R79 ;  /* 0xfff0104f4c007388 */ /* 0x000fe20000000800 */
[----:B------:R-:W-:Y:S06]  /*4140*/  BAR.SYNC.DEFER_BLOCKING 0x0 ;  /* 0x0000000000007b1d */ /* 0x000fec0000010000 */
[----:B------:R-:W-:Y:S05]  /*4150*/  LDSM.16.MT88.4 R44, [R227+0x15000] ;  /* 0x01500000e32c783b */ /* 0x000fea0000004200 */
[----:B------:R-:W1:Y:S05]  /*4160*/  LDSM.16.MT88.4 R48, [R226+0x8000] ;  /* 0x00800000e230783b */ /* 0x000e6a0000004200 */
[----:B------:R-:W2:Y:S05]  /*4170*/  LDSM.16.MT88.4 R52, [R88] ;  /* 0x000000005834783b */ /* 0x000eaa0000004200 */
[----:B------:R-:W3:Y:S05]  /*4180*/  LDSM.16.MT88.4 R56, [R226+0xc000] ;  /* 0x00c00000e238783b */ /* 0x000eea0000004200 */
[----:B------:R-:W-:Y:S05]  /*4190*/  LDSM.16.MT88.4 R60, [R227+0x15400] ;  /* 0x01540000e33c783b */ /* 0x000fea0000004200 */
[----:B------:R-:W4:Y:S05]  /*41a0*/  LDSM.16.MT88.4 R64, [R226+0x8800] ;  /* 0x00880000e240783b */ /* 0x000f2a0000004200 */
[----:B------:R-:W4:Y:S05]  /*41b0*/  LDSM.16.MT88.4 R68, [R88+0x400] ;  /* 0x000400005844783b */ /* 0x000f2a0000004200 */
[----:B------:R-:W4:Y:S05]  /*41c0*/  LDSM.16.MT88.4 R72, [R226+0xc800] ;  /* 0x00c80000e248783b */ /* 0x000f2a0000004200 */
[----:B------:R-:W-:Y:S01]  /*41d0*/  LDSM.16.MT88.4 R76, [R226+0x9000] ;  /* 0x00900000e24c783b */ /* 0x000fe20000004200 */
[-C--:B-1----:R-:W-:Y:S04]  /*41e0*/  HMMA.16816.F32.BF16 R12, R44, R48.reuse, R12 ;  /* 0x000000302c0c723c */ /* 0x082fe8000004180c */
[----:B------:R-:W-:Y:S05]  /*41f0*/  LDSM.16.MT88.4 R80, [R88+0x800] ;  /* 0x000800005850783b */ /* 0x000fea0000004200 */
[----:B------:R-:W-:Y:S01]  /*4200*/  LDSM.16.MT88.4 R84, [R226+0xd000] ;  /* 0x00d00000e254783b */ /* 0x000fe20000004200 */
[C---:B--2---:R-:W-:Y:S08]  /*4210*/  HMMA.16816.F32.BF16 R16, R52.reuse, R48, R16 ;  /* 0x000000303410723c */ /* 0x044ff00000041810 */
[-C--:B------:R-:W-:Y:S08]  /*4220*/  HMMA.16816.F32.BF16 R20, R52, R50.reuse, R20 ;  /* 0x000000323414723c */ /* 0x080ff00000041814 */
[C---:B------:R-:W-:Y:S01]  /*4230*/  HMMA.16816.F32.BF16 R24, R44.reuse, R50, R24 ;  /* 0x000000322c18723c */ /* 0x040fe20000041818 */
[----:B------:R-:W1:Y:S07]  /*4240*/  LDSM.16.MT88.4 R48, [R227+0x15800] ;  /* 0x01580000e330783b */ /* 0x000e6e0000004200 */
[-C--:B---3--:R-:W-:Y:S08]  /*4250*/  HMMA.16816.F32.BF16 R28, R44, R56.reuse, R28 ;  /* 0x000000382c1c723c */ /* 0x088ff0000004181c */
[C---:B------:R-:W-:Y:S08]  /*4260*/  HMMA.16816.F32.BF16 R32, R52.reuse, R56, R32 ;  /* 0x000000383420723c */ /* 0x040ff00000041820 */
[-C--:B------:R-:W-:Y:S01]  /*4270*/  HMMA.16816.F32.BF16 R36, R52, R58.reuse, R36 ;  /* 0x0000003a3424723c */ /* 0x080fe20000041824 */
[----:B------:R-:W-:Y:S07]  /*4280*/  LDSM.16.MT88.4 R52, [R226+0x9800] ;  /* 0x00980000e234783b */ /* 0x000fee0000004200 */
[----:B------:R-:W-:Y:S01]  /*4290*/  HMMA.16816.F32.BF16 R40, R44, R58, R40 ;  /* 0x0000003a2c28723c */ /* 0x000fe20000041828 */
[----:B------:R-:W2:Y:S05]  /*42a0*/  LDSM.16.MT88.4 R44, [R227+0x15c00] ;  /* 0x015c0000e32c783b */ /* 0x000eaa0000004200 */
[----:B------:R-:W3:Y:S02]  /*42b0*/  LDSM.16.MT88.4 R56, [R88+0xc00] ;  /* 0x000c00005838783b */ /* 0x000ee40000004200 */
[-C--:B----4-:R-:W-:Y:S08]  /*42c0*/  HMMA.16816.F32.BF16 R12, R60, R64.reuse, R12 ;  /* 0x000000403c0c723c */ /* 0x090ff0000004180c */
[C---:B------:R-:W-:Y:S08]  /*42d0*/  HMMA.16816.F32.BF16 R16, R68.reuse, R64, R16 ;  /* 0x000000404410723c */ /* 0x040ff00000041810 */
[-C--:B------:R-:W-:Y:S08]  /*42e0*/  HMMA.16816.F32.BF16 R20, R68, R66.reuse, R20 ;  /* 0x000000424414723c */ /* 0x080ff00000041814 */
[C---:B------:R-:W-:Y:S01]  /*42f0*/  HMMA.16816.F32.BF16 R24, R60.reuse, R66, R24 ;  /* 0x000000423c18723c */ /* 0x040fe20000041818 */
[----:B------:R-:W4:Y:S01]  /*4300*/  LDSM.16.MT88.4 R64, [R226+0xd800] ;  /* 0x00d80000e240783b */ /* 0x000f220000004200 */
[----:B------:R-:W-:Y:S06]  /*4310*/  BAR.SYNC.DEFER_BLOCKING 0x0 ;  /* 0x0000000000007b1d */ /* 0x000fec0000010000 */
[-C--:B------:R-:W-:Y:S08]  /*4320*/  HMMA.16816.F32.BF16 R28, R60, R72.reuse, R28 ;  /* 0x000000483c1c723c */ /* 0x080ff0000004181c */
[C---:B------:R-:W-:Y:S08]  /*4330*/  HMMA.16816.F32.BF16 R32, R68.reuse, R72, R32 ;  /* 0x000000484420723c */ /* 0x040ff00000041820 */
[-C--:B------:R-:W-:Y:S08]  /*4340*/  HMMA.16816.F32.BF16 R36, R68, R74.reuse, R36 ;  /* 0x0000004a4424723c */ /* 0x080ff00000041824 */
[----:B------:R-:W-:Y:S08]  /*4350*/  HMMA.16816.F32.BF16 R40, R60, R74, R40 ;  /* 0x0000004a3c28723c */ /* 0x000ff00000041828 */
[-C--:B-1----:R-:W-:Y:S08]  /*4360*/  HMMA.16816.F32.BF16 R12, R48, R76.reuse, R12 ;  /* 0x0000004c300c723c */ /* 0x082ff0000004180c */
[C---:B------:R-:W-:Y:S08]  /*4370*/  HMMA.16816.F32.BF16 R16, R80.reuse, R76, R16 ;  /* 0x0000004c5010723c */ /* 0x040ff00000041810 */
[-C--:B------:R-:W-:Y:S08]  /*4380*/  HMMA.16816.F32.BF16 R20, R80, R78.reuse, R20 ;  /* 0x0000004e5014723c */ /* 0x080ff00000041814 */
[C---:B------:R-:W-:Y:S08]  /*4390*/  HMMA.16816.F32.BF16 R24, R48.reuse, R78, R24 ;  /* 0x0000004e3018723c */ /* 0x040ff00000041818 */
[-C--:B------:R-:W-:Y:S08]  /*43a0*/  HMMA.16816.F32.BF16 R28, R48, R84.reuse, R28 ;  /* 0x00000054301c723c */ /* 0x080ff0000004181c */
[C---:B------:R-:W-:Y:S08]  /*43b0*/  HMMA.16816.F32.BF16 R32, R80.reuse, R84, R32 ;  /* 0x000000545020723c */ /* 0x040ff00000041820 */
[-C--:B------:R-:W-:Y:S08]  /*43c0*/  HMMA.16816.F32.BF16 R36, R80, R86.reuse, R36 ;  /* 0x000000565024723c */ /* 0x080ff00000041824 */
[----:B------:R-:W-:Y:S04]  /*43d0*/  HMMA.16816.F32.BF16 R40, R48, R86, R40 ;  /* 0x000000563028723c */ /* 0x000fe80000041828 */
[----:B------:R-:W-:Y:S02]  /*43e0*/  LOP3.LUT R49, R220, 0x20, RZ, 0xc0, !PT ;  /* 0x00000020dc317812 */ /* 0x000fe400078ec0ff */
[----:B------:R-:W-:Y:S02]  /*43f0*/  LOP3.LUT R50, R0, 0x1e0, RZ, 0xc0, !PT ;  /* 0x000001e000327812 */ /* 0x000fe400078ec0ff */
[-C--:B--2---:R-:W-:Y:S05]  /*4400*/  HMMA.16816.F32.BF16 R12, R44, R52.reuse, R12 ;  /* 0x000000342c0c723c */ /* 0x084fea000004180c */
[----:B------:R-:W-:Y:S03]  /*4410*/  SHF.R.U32.HI R48, RZ, 0x1, R213 ;  /* 0x00000001ff307819 */ /* 0x000fe600000116d5 */
[C---:B---3--:R-:W-:Y:S04]  /*4420*/  HMMA.16816.F32.BF16 R16, R56.reuse, R52, R16 ;  /* 0x000000343810723c */ /* 0x048fe80000041810 */
[----:B------:R-:W-:Y:S02]  /*4430*/  LOP3.LUT R52, R49, 0x18, R212, 0xf8, !PT ;  /* 0x0000001831347812 */ /* 0x000fe400078ef8d4 */
[----:B------:R-:W-:Y:S02]  /*4440*/  LOP3.LUT R49, R50, 0x38, R217, 0x78, !PT ;  /* 0x0000003832317812 */ /* 0x000fe400078e78d9 */
[-C--:B------:R-:W-:Y:S03]  /*4450*/  HMMA.16816.F32.BF16 R20, R56, R54.reuse, R20 ;  /* 0x000000363814723c */ /* 0x080fe60000041814 */
[--C-:B------:R-:W-:Y:S02]  /*4460*/  LOP3.LUT R51, R52, 0x1c0, R3.reuse, 0xf8, !PT ;  /* 0x000001c034337812 */ /* 0x100fe400078ef803 */
[----:B------:R-:W-:Y:S02]  /*4470*/  LOP3.LUT R49, R49, 0x8, R48, 0x78, !PT ;  /* 0x0000000831317812 */ /* 0x000fe400078e7830 */
[----:B------:R-:W-:Y:S01]  /*4480*/  LOP3.LUT R228, R51, 0x38, R2, 0x78, !PT ;  /* 0x0000003833e47812 */ /* 0x000fe200078e7802 */
[C---:B------:R-:W-:Y:S04]  /*4490*/  HMMA.16816.F32.BF16 R24, R44.reuse, R54, R24 ;  /* 0x000000362c18723c */ /* 0x040fe80000041818 */
[----:B------:R-:W-:Y:S01]  /*44a0*/  IMAD R200, R49, 0x2, R200 ;  /* 0x0000000231c87824 */ /* 0x000fe200078e02c8 */
[----:B------:R-:W-:Y:S03]  /*44b0*/  LOP3.LUT R228, R228, 0x200, R3, 0xf8, !PT ;  /* 0x00000200e4e47812 */ /* 0x000fe600078ef803 */
[-C--:B----4-:R-:W-:Y:S03]  /*44c0*/  HMMA.16816.F32.BF16 R28, R44, R64.reuse, R28 ;  /* 0x000000402c1c723c */ /* 0x090fe6000004181c */
[----:B------:R-:W-:Y:S05]  /*44d0*/  LEA R228, R228, UR4, 0x1 ;  /* 0x00000004e4e47c11 */ /* 0x000fea000f8e08ff */
[C---:B------:R-:W-:Y:S08]  /*44e0*/  HMMA.16816.F32.BF16 R32, R56.reuse, R64, R32 ;  /* 0x000000403820723c */ /* 0x040ff00000041820 */
[-C--:B------:R-:W-:Y:S08]  /*44f0*/  HMMA.16816.F32.BF16 R36, R56, R66.reuse, R36 ;  /* 0x000000423824723c */ /* 0x080ff00000041824 */
[----:B------:R-:W-:Y:S01]  /*4500*/  HMMA.16816.F32.BF16 R40, R44, R66, R40 ;  /* 0x000000422c28723c */ /* 0x000fe20000041828 */
[----:B------:R-:W-:Y:S08]  /*4510*/  @!UPT UIADD3 URZ, UPT, UPT, URZ, URZ, URZ ;  /* 0x000000fffffff290 */ /* 0x000ff0000fffe0ff */
[----:B------:R-:W-:Y:S11]  /*4520*/  BRA.U !UP0, `(.L_x_41) ;  /* 0x0000000108f87547 */ /* 0x000ff6000b800000 */
[----:B------:R-:W-:Y:S02]  /*4530*/  IADD3 R4, P0, PT, RZ, -UR34, RZ ;  /* 0x80000022ff047c10 */ /* 0x000fe4000ff1e0ff */
[C---:B------:R-:W-:Y:S02]  /*4540*/  ISETP.GE.AND P4, PT, R248.reuse, UR8, PT ;  /* 0x00000008f8007c0c */ /* 0x040fe4000bf86270 */
[----:B------:R-:W-:Y:S01]  /*4550*/  LOP3.LUT R6, R248, 0x40, RZ, 0xfc, !PT ;  /* 0x00000040f8067812 */ /* 0x000fe200078efcff */
[----:B------:R-:W-:Y:S03]  /*4560*/  IMAD.X R5, RZ, RZ, ~UR11, P0 ;  /* 0x8000000bff057e24 */ /* 0x000fe600080e06ff */
[----:B------:R-:W-:Y:S02]  /*4570*/  ISETP.GE.AND P3, PT, R6, UR8, PT ;  /* 0x0000000806007c0c */ /* 0x000fe4000bf66270 */
[----:B------:R-:W-:Y:S02]  /*4580*/  SHF.R.S64 R7, R4, 0x1f, R5 ;  /* 0x0000001f04077819 */ /* 0x000fe40000001005 */
[----:B------:R-:W-:Y:S02]  /*4590*/  LOP3.LUT R4, R248, 0x80, RZ, 0xfc, !PT ;  /* 0x00000080f8047812 */ /* 0x000fe400078efcff */
[----:B------:R-:W-:Y:S01]  /*45a0*/  IADD3 R236, P0, PT, R236, R7, RZ ;  /* 0x00000007ecec7210 */ /* 0x000fe20007f1e0ff */
[----:B------:R-:W-:Y:S01]  /*45b0*/  IMAD.U32 R7, RZ, RZ, UR16 ;  /* 0x00000010ff077e24 */ /* 0x000fe2000f8e00ff */
[----:B------:R-:W-:Y:S02]  /*45c0*/  ISETP.GE.AND P2, PT, R4, UR8, PT ;  /* 0x0000000804007c0c */ /* 0x000fe4000bf46270 */
[----:B------:R-:W-:Y:S02]  /*45d0*/  LOP3.LUT R4, R2, 0x1f8, RZ, 0xc0, !PT ;  /* 0x000001f802047812 */ /* 0x000fe400078ec0ff */
[----:B------:R-:W-:Y:S01]  /*45e0*/  LEA.HI.X.SX32 R237, R5, R237, 0x1, P0 ;  /* 0x000000ed05ed7211 */ /* 0x000fe200000f0eff */
[----:B------:R-:W-:Y:S01]  /*45f0*/  IMAD.U32 R5, RZ, RZ, UR20 ;  /* 0x00000014ff057e24 */ /* 0x000fe2000f8e00ff */
[----:B------:R-:W-:Y:S01]  /*4600*/  LOP3.LUT R9, R4, 0x38, R213, 0x78, !PT ;  /* 0x0000003804097812 */ /* 0x000fe200078e78d5 */
[----:B------:R-:W-:Y:S01]  /*4610*/  IMAD.U32 R4, RZ, RZ, UR16 ;  /* 0x00000010ff047e24 */ /* 0x000fe2000f8e00ff */
[----:B------:R-:W-:Y:S02]  /*4620*/  LEA R10, P0, R7, R236, 0x1 ;  /* 0x000000ec070a7211 */ /* 0x000fe400078008ff */
[----:B------:R-:W-:Y:S02]  /*4630*/  LOP3.LUT R8, R9, 0x1e00, R2, 0xf8, !PT ;  /* 0x00001e0009087812 */ /* 0x000fe400078ef802 */
[----:B------:R-:W-:Y:S02]  /*4640*/  LOP3.LUT R6, R248, 0xc0, RZ, 0xfc, !PT ;  /* 0x000000c0f8067812 */ /* 0x000fe400078efcff */
[----:B------:R-:W-:Y:S02]  /*4650*/  LEA R7, R8, UR4, 0x1 ;  /* 0x0000000408077c11 */ /* 0x000fe4000f8e08ff */
[----:B------:R-:W-:Y:S02]  /*4660*/  ISETP.GE.AND P1, PT, R6, UR8, PT ;  /* 0x0000000806007c0c */ /* 0x000fe4000bf26270 */
[----:B------:R-:W-:Y:S01]  /*4670*/  LEA.HI.X R11, R4, R237, R5, 0x1, P0 ;  /* 0x000000ed040b7211 */ /* 0x000fe200000f0c05 */
        /* <DEDUP_REMOVED lines=40> */
[----:B------:R-:W0:Y:S02]  /*4900*/  LDGDEPBAR ;  /* 0x00000000000079af */ /* 0x000e240000000000 */
.L_x_41:
[----:B------:R-:W-:Y:S01]  /*4910*/  LDSM.16.M88.4 R196, [R200+UR4+0x14000] ;  /* 0x01400004c8c4783b */ /* 0x000fe20008000200 */
[----:B------:R-:W-:Y:S01]  /*4920*/  PLOP3.LUT P1, PT, PT, PT, UP0, 0x80, 0x8 ;  /* 0x000000000008781c */ /* 0x000fe20003f2f008 */
[----:B------:R-:W-:Y:S01]  /*4930*/  UISETP.GT.AND UP1, UPT, UR45, UR49, UPT ;  /* 0x000000312d00728c */ /* 0x000fe2000bf24270 */
[----:B------:R-:W-:Y:S01]  /*4940*/  PLOP3.LUT P3, PT, PT, PT, UP0, 0x80, 0x8 ;  /* 0x000000000008781c */ /* 0x000fe20003f6f008 */
[----:B------:R-:W1:Y:S01]  /*4950*/  LDSM.16.MT88.4 R48, [R228+0x10000] ;  /* 0x01000000e430783b */ /* 0x000e620000004200 */
[----:B------:R-:W-:Y:S03]  /*4960*/  PLOP3.LUT P2, PT, PT, PT, UP0, 0x80, 0x8 ;  /* 0x000000000008781c */ /* 0x000fe60003f4f008 */
[----:B------:R-:W2:Y:S04]  /*4970*/  LDSM.16.M88.4 R92, [R200+UR4+0x14800] ;  /* 0x01480004c85c783b */ /* 0x000ea80008000200 */
[----:B------:R-:W3:Y:S04]  /*4980*/  LDSM.16.MT88.4 R64, [R228+0x11000] ;  /* 0x01100000e440783b */ /* 0x000ee80000004200 */
[----:B------:R-:W4:Y:S04]  /*4990*/  LDSM.16.MT88.4 R80, [R228+0x12000] ;  /* 0x01200000e450783b */ /* 0x000f280000004200 */
[----:B------:R-:W4:Y:S04]  /*49a0*/  LDSM.16.MT88.4 R96, [R228+0x13000] ;  /* 0x01300000e460783b */ /* 0x000f280000004200 */
[----:B------:R-:W-:Y:S01]  /*49b0*/  LDSM.16.MT88.4 R204, [R228+0x10800] ;  /* 0x01080000e4cc783b */ /* 0x000fe20000004200 */
[-C--:B-1----:R-:W-:Y:S08]  /*49c0*/  HMMA.16816.F32.BF16 R4, R196, R48.reuse, RZ ;  /* 0x00000030c404723c */ /* 0x082ff000000418ff */
[C---:B--2---:R-:W-:Y:S08]  /*49d0*/  HMMA.16816.F32.BF16 R8, R92.reuse, R48, RZ ;  /* 0x000000305c08723c */ /* 0x044ff000000418ff */
[-C--:B------:R-:W-:Y:S08]  /*49e0*/  HMMA.16816.F32.BF16 R44, R92, R50.reuse, RZ ;  /* 0x000000325c2c723c */ /* 0x080ff000000418ff */
[C---:B------:R-:W-:Y:S08]  /*49f0*/  HMMA.16816.F32.BF16 R48, R196.reuse, R50, RZ ;  /* 0x00000032c430723c */ /* 0x040ff000000418ff */
[-C--:B---3--:R-:W-:Y:S08]  /*4a00*/  HMMA.16816.F32.BF16 R52, R196, R64.reuse, RZ ;  /* 0x00000040c434723c */ /* 0x088ff000000418ff */
[C---:B------:R-:W-:Y:S08]  /*4a10*/  HMMA.16816.F32.BF16 R56, R92.reuse, R64, RZ ;  /* 0x000000405c38723c */ /* 0x040ff000000418ff */
[-C--:B------:R-:W-:Y:S08]  /*4a20*/  HMMA.16816.F32.BF16 R60, R92, R66.reuse, RZ ;  /* 0x000000425c3c723c */ /* 0x080ff000000418ff */
[C---:B------:R-:W-:Y:S08]  /*4a30*/  HMMA.16816.F32.BF16 R64, R196.reuse, R66, RZ ;  /* 0x00000042c440723c */ /* 0x040ff000000418ff */
[-C--:B----4-:R-:W-:Y:S08]  /*4a40*/  HMMA.16816.F32.BF16 R68, R196, R80.reuse, RZ ;  /* 0x00000050c444723c */ /* 0x090ff000000418ff */
[C---:B------:R-:W-:Y:S02]  /*4a50*/  HMMA.16816.F32.BF16 R72, R92.reuse, R80, RZ ;  /* 0x000000505c48723c */ /* 0x040fe400000418ff */
[----:B------:R-:W-:Y:S04]  /*4a60*/  VIADD R80, R200, UR4 ;  /* 0x00000004c8507c36 */ /* 0x000fe80008000000 */
[C---:B------:R-:W-:Y:S02]  /*4a70*/  VIADD R84, R80.reuse, 0x14000 ;  /* 0x0001400050547836 */ /* 0x040fe40000000000 */
[-C--:B------:R-:W-:Y:S01]  /*4a80*/  HMMA.16816.F32.BF16 R76, R92, R82.reuse, RZ ;  /* 0x000000525c4c723c */ /* 0x080fe200000418ff */
[----:B------:R-:W-:Y:S02]  /*4a90*/  VIADD R229, R80, 0x14020 ;  /* 0x0001402050e57836 */ /* 0x000fe40000000000 */
[----:B------:R-:W-:Y:S05]  /*4aa0*/  @P6 VIADD R229, R84, 0xffffffe0 ;  /* 0xffffffe054e56836 */ /* 0x000fea0000000000 */
[C---:B------:R-:W-:Y:S01]  /*4ab0*/  HMMA.16816.F32.BF16 R80, R196.reuse, R82, RZ ;  /* 0x00000052c450723c */ /* 0x040fe200000418ff */
[----:B------:R-:W1:Y:S04]  /*4ac0*/  LDSM.16.M88.4 R200, [R229] ;  /* 0x00000000e5c8783b */ /* 0x000e680000000200 */
[----:B------:R2:W3:Y:S03]  /*4ad0*/  LDSM.16.M88.4 R208, [R229+0x800] ;  /* 0x00080000e5d0783b */ /* 0x0004e60000000200 */
[-C--:B------:R-:W-:Y:S08]  /*4ae0*/  HMMA.16816.F32.BF16 R84, R196, R96.reuse, RZ ;  /* 0x00000060c454723c */ /* 0x080ff000000418ff */
[C---:B------:R-:W-:Y:S08]  /*4af0*/  HMMA.16816.F32.BF16 R88, R92.reuse, R96, RZ ;  /* 0x000000605c58723c */ /* 0x040ff000000418ff */
[-C--:B------:R-:W-:Y:S01]  /*4b00*/  HMMA.16816.F32.BF16 R92, R92, R98.reuse, RZ ;  /* 0x000000625c5c723c */ /* 0x080fe200000418ff */
[----:B--2---:R-:W-:Y:S07]  /*4b10*/  IMAD R229, R245, UR9, RZ ;  /* 0x00000009f5e57c24 */ /* 0x004fee000f8e02ff */
[----:B------:R-:W-:Y:S01]  /*4b20*/  HMMA.16816.F32.BF16 R96, R196, R98, RZ ;  /* 0x00000062c460723c */ /* 0x000fe200000418ff */
[----:B------:R-:W2:Y:S01]  /*4b30*/  LDSM.16.MT88.4 R196, [R228+0x11800] ;  /* 0x01180000e4c4783b */ /* 0x000ea20000004200 */
[----:B------:R-:W-:Y:S05]  /*4b40*/  IMAD.U32 R251, R229, -0x40, RZ ;  /* 0xffffffc0e5fb7824 */ /* 0x000fea00078e00ff */
[C---:B------:R-:W-:Y:S01]  /*4b50*/  LEA R234, P0, R251.reuse, R234, 0x2 ;  /* 0x000000eafbea7211 */ /* 0x040fe200078010ff */
[-C--:B-1----:R-:W-:Y:S05]  /*4b60*/  HMMA.16816.F32.BF16 R4, R200, R204.reuse, R4 ;  /* 0x000000ccc804723c */ /* 0x082fea0000041804 */
[----:B------:R-:W-:Y:S03]  /*4b70*/  LEA.HI.X.SX32 R235, R251, R235, 0x2, P0 ;  /* 0x000000ebfbeb7211 */ /* 0x000fe600000f16ff */
[C---:B---3--:R-:W-:Y:S08]  /*4b80*/  HMMA.16816.F32.BF16 R8, R208.reuse, R204, R8 ;  /* 0x000000ccd008723c */ /* 0x048ff00000041808 */
[-C--:B------:R-:W-:Y:S08]  /*4b90*/  HMMA.16816.F32.BF16 R44, R208, R206.reuse, R44 ;  /* 0x000000ced02c723c */ /* 0x080ff0000004182c */
[C---:B------:R-:W-:Y:S01]  /*4ba0*/  HMMA.16816.F32.BF16 R48, R200.reuse, R206, R48 ;  /* 0x000000cec830723c */ /* 0x040fe20000041830 */
[----:B------:R-:W1:Y:S07]  /*4bb0*/  LDSM.16.MT88.4 R204, [R228+0x12800] ;  /* 0x01280000e4cc783b */ /* 0x000e6e0000004200 */
[-C--:B--2---:R-:W-:Y:S08]  /*4bc0*/  HMMA.16816.F32.BF16 R52, R200, R196.reuse, R52 ;  /* 0x000000c4c834723c */ /* 0x084ff00000041834 */
[C---:B------:R-:W-:Y:S08]  /*4bd0*/  HMMA.16816.F32.BF16 R56, R208.reuse, R196, R56 ;  /* 0x000000c4d038723c */ /* 0x040ff00000041838 */
[-C--:B------:R-:W-:Y:S08]  /*4be0*/  HMMA.16816.F32.BF16 R60, R208, R198.reuse, R60 ;  /* 0x000000c6d03c723c */ /* 0x080ff0000004183c */
[C---:B------:R-:W-:Y:S01]  /*4bf0*/  HMMA.16816.F32.BF16 R64, R200.reuse, R198, R64 ;  /* 0x000000c6c840723c */ /* 0x040fe20000041840 */
[----:B------:R-:W2:Y:S07]  /*4c00*/  LDSM.16.MT88.4 R196, [R228+0x13800] ;  /* 0x01380000e4c4783b */ /* 0x000eae0000004200 */
[-C--:B-1----:R-:W-:Y:S08]  /*4c10*/  HMMA.16816.F32.BF16 R68, R200, R204.reuse, R68 ;  /* 0x000000ccc844723c */ /* 0x082ff00000041844 */
[C---:B------:R-:W-:Y:S04]  /*4c20*/  HMMA.16816.F32.BF16 R72, R208.reuse, R204, R72 ;  /* 0x000000ccd048723c */ /* 0x040fe80000041848 */
[----:B------:R-:W-:Y:S04]  /*4c30*/  IMAD.SHL.U32 R205, R229, 0x8, RZ ;  /* 0x00000008e5cd7824 */ /* 0x000fe800078e00ff */
[-C--:B------:R-:W-:Y:S03]  /*4c40*/  HMMA.16816.F32.BF16 R76, R208, R206.reuse, R76 ;  /* 0x000000ced04c723c */ /* 0x080fe6000004184c */
[C---:B------:R-:W-:Y:S04]  /*4c50*/  LEA R204, P0, R205.reuse, R234, 0x2 ;  /* 0x000000eacdcc7211 */ /* 0x040fe800078010ff */
[----:B------:R-:W-:Y:S01]  /*4c60*/  LEA.HI.X.SX32 R205, R205, R235, 0x2, P0 ;  /* 0x000000ebcdcd7211 */ /* 0x000fe200000f16ff */
[C---:B------:R-:W-:Y:S04]  /*4c70*/  HMMA.16816.F32.BF16 R80, R200.reuse, R206, R80 ;  /* 0x000000cec850723c */ /* 0x040fe80000041850 */
[C---:B------:R-:W-:Y:S04]  /*4c80*/  LEA R206, P0, R229.reuse, R204, 0x5 ;  /* 0x000000cce5ce7211 */ /* 0x040fe800078028ff */
[-C--:B--2---:R-:W-:Y:S03]  /*4c90*/  HMMA.16816.F32.BF16 R84, R200, R196.reuse, R84 ;  /* 0x000000c4c854723c */ /* 0x084fe60000041854 */
[C---:B------:R-:W-:Y:S02]  /*4ca0*/  LEA.HI.X.SX32 R207, R229.reuse, R205, 0x5, P0 ;  /* 0x000000cde5cf7211 */ /* 0x040fe400000f2eff */
[C---:B------:R-:W-:Y:S03]  /*4cb0*/  LEA R250, P0, R229.reuse, R206, 0x5 ;  /* 0x000000cee5fa7211 */ /* 0x040fe600078028ff */
[C---:B------:R-:W-:Y:S04]  /*4cc0*/  HMMA.16816.F32.BF16 R88, R208.reuse, R196, R88 ;  /* 0x000000c4d058723c */ /* 0x040fe80000041858 */
[C---:B------:R-:W-:Y:S02]  /*4cd0*/  LEA.HI.X.SX32 R251, R229.reuse, R207, 0x5, P0 ;  /* 0x000000cfe5fb7211 */ /* 0x040fe400000f2eff */
[C---:B------:R-:W-:Y:S02]  /*4ce0*/  LEA R196, P0, R229.reuse, R250, 0x5 ;  /* 0x000000fae5c47211 */ /* 0x040fe400078028ff */
[-C--:B------:R-:W-:Y:S03]  /*4cf0*/  HMMA.16816.F32.BF16 R92, R208, R198.reuse, R92 ;  /* 0x000000c6d05c723c */ /* 0x080fe6000004185c */
[C---:B------:R-:W-:Y:S02]  /*4d00*/  LEA.HI.X.SX32 R197, R229.reuse, R251, 0x5, P0 ;  /* 0x000000fbe5c57211 */ /* 0x040fe400000f2eff */
[C---:B------:R-:W-:Y:S03]  /*4d10*/  LEA R208, P0, R229.reuse, R196, 0x5 ;  /* 0x000000c4e5d07211 */ /* 0x040fe600078028ff */
[----:B------:R-:W-:Y:S01]  /*4d20*/  HMMA.16816.F32.BF16 R96, R200, R198, R96 ;  /* 0x000000c6c860723c */ /* 0x000fe20000041860 */
[----:B------:R-:W-:Y:S03]  /*4d30*/  IMAD.MOV.U32 R202, RZ, RZ, 0x4 ;  /* 0x00000004ffca7424 */ /* 0x000fe600078e00ff */
[C---:B------:R-:W-:Y:S02]  /*4d40*/  LEA.HI.X.SX32 R209, R229.reuse, R197, 0x5, P0 ;  /* 0x000000c5e5d17211 */ /* 0x040fe400000f2eff */
[C---:B------:R-:W-:Y:S02]  /*4d50*/  LEA R210, P0, R229.reuse, R208, 0x5 ;  /* 0x000000d0e5d27211 */ /* 0x040fe400078028ff */
[----:B------:R-:W-:Y:S02]  /*4d60*/  SHF.R.U32.HI R201, RZ, 0x1, R213 ;  /* 0x00000001ffc97819 */ /* 0x000fe400000116d5 */
[----:B------:R-:W-:Y:S02]  /*4d70*/  LEA.HI.X.SX32 R211, R229, R209, 0x5, P0 ;  /* 0x000000d1e5d37211 */ /* 0x000fe400000f2eff */
[----:B------:R-:W-:Y:S02]  /*4d80*/  @P1 LOP3.LUT R201, R201, 0x30, RZ, 0xc0, !PT ;  /* 0x00000030c9c91812 */ /* 0x000fe400078ec0ff */
[----:B------:R-:W-:Y:S02]  /*4d90*/  PLOP3.LUT P0, PT, PT, PT, UP0, 0x80, 0x8 ;  /* 0x000000000008781c */ /* 0x000fe40003f0f008 */
[----:B------:R-:W-:Y:S02]  /*4da0*/  PLOP3.LUT P1, PT, PT, PT, UP0, 0x80, 0x8 ;  /* 0x000000000008781c */ /* 0x000fe40003f2f008 */
[----:B------:R-:W-:Y:S02]  /*4db0*/  @P3 LOP3.LUT R233, R201, 0x7, R230, 0xf8, !PT ;  /* 0x00000007c9e93812 */ /* 0x000fe400078ef8e6 */
[----:B------:R-:W-:Y:S03]  /*4dc0*/  LEA R200, P3, R229, R210, 0x5 ;  /* 0x000000d2e5c87211 */ /* 0x000fe600078628ff */
[----:B------:R-:W-:Y:S01]  /*4dd0*/  @P2 IMAD.WIDE.U32 R198, R233, R202, UR54 ;  /* 0x00000036e9c62e25 */ /* 0x000fe2000f8e00ca */
[C---:B------:R-:W-:Y:S01]  /*4de0*/  LEA.HI.X.SX32 R201, R229.reuse, R211, 0x5, P3 ;  /* 0x000000d3e5c97211 */ /* 0x040fe200018f2eff */
[----:B------:R-:W-:Y:S01]  /*4df0*/  @UP0 UMOV UR54, UR13 ;  /* 0x0000000d00360c82 */ /* 0x000fe20008000000 */
[----:B------:R-:W-:Y:S02]  /*4e00*/  @UP0 UMOV UR55, UR12 ;  /* 0x0000000c00370c82 */ /* 0x000fe40008000000 */
[----:B------:R-:W5:Y:S04]  /*4e10*/  @P0 LDG.E R231, desc[UR36][R198.64+-0xe0] ;  /* 0xffff2024c6e70981 */ /* 0x000f68000c1e1900 */
[----:B------:R1:W5:Y:S04]  /*4e20*/  @P1 LDG.E R232, desc[UR36][R198.64+-0x100] ;  /* 0xffff0024c6e81981 */ /* 0x000368000c1e1900 */
[----:B------:R2:W-:Y:S04]  /*4e30*/  REDG.E.ADD.F32.FTZ.RN.STRONG.GPU desc[UR36][R234.64], R4 ;  /* 0x00000004ea0079a6 */ /* 0x0005e8000c12f324 */
[----:B------:R3:W-:Y:S04]  /*4e40*/  REDG.E.ADD.F32.FTZ.RN.STRONG.GPU desc[UR36][R204.64], R5 ;  /* 0x00000005cc0079a6 */ /* 0x0007e8000c12f324 */
[----:B------:R4:W-:Y:S04]  /*4e50*/  REDG.E.ADD.F32.FTZ.RN.STRONG.GPU desc[UR36][R206.64], R6 ;  /* 0x00000006ce0079a6 */ /* 0x0009e8000c12f324 */
[----:B------:R4:W-:Y:S04]  /*4e60*/  REDG.E.ADD.F32.FTZ.RN.STRONG.GPU desc[UR36][R250.64], R7 ;  /* 0x00000007fa0079a6 */ /* 0x0009e8000c12f324 */
[----:B------:R4:W-:Y:S04]  /*4e70*/  REDG.E.ADD.F32.FTZ.RN.STRONG.GPU desc[UR36][R196.64], R8 ;  /* 0x00000008c40079a6 */ /* 0x0009e8000c12f324 */
[----:B------:R4:W-:Y:S01]  /*4e80*/  REDG.E.ADD.F32.FTZ.RN.STRONG.GPU desc[UR36][R208.64], R9 ;  /* 0x00000009d00079a6 */ /* 0x0009e2000c12f324 */
[C---:B-1----:R-:W-:Y:S03]  /*4e90*/  IMAD.WIDE R198, R229.reuse, -0xc0, R200 ;  /* 0xffffff40e5c67825 */ /* 0x042fe600078e02c8 */
[----:B------:R1:W-:Y:S01]  /*4ea0*/  REDG.E.ADD.F32.FTZ.RN.STRONG.GPU desc[UR36][R210.64], R10 ;  /* 0x0000000ad20079a6 */ /* 0x0003e2000c12f324 */
[C---:B------:R-:W-:Y:S03]  /*4eb0*/  LEA R202, P0, R229.reuse, R198, 0x5 ;  /* 0x000000c6e5ca7211 */ /* 0x040fe600078028ff */
[----:B------:R1:W-:Y:S01]  /*4ec0*/  REDG.E.ADD.F32.FTZ.RN.STRONG.GPU desc[UR36][R200.64], R11 ;  /* 0x0000000bc80079a6 */ /* 0x0003e2000c12f324 */
[C---:B------:R-:W-:Y:S03]  /*4ed0*/  LEA.HI.X.SX32 R203, R229.reuse, R199, 0x5, P0 ;  /* 0x000000c7e5cb7211 */ /* 0x040fe600000f2eff */
[----:B------:R1:W-:Y:S01]  /*4ee0*/  REDG.E.ADD.F32.FTZ.RN.STRONG.GPU desc[UR36][R234.64+0x80], R48 ;  /* 0x00008030ea0079a6 */ /* 0x0003e2000c12f324 */
[C---:B--2---:R-:W-:Y:S03]  /*4ef0*/  LEA R4, P0, R229.reuse, R202, 0x5 ;  /* 0x000000cae5047211 */ /* 0x044fe600078028ff */
[----:B------:R2:W-:Y:S01]  /*4f00*/  REDG.E.ADD.F32.FTZ.RN.STRONG.GPU desc[UR36][R198.64+0x80], R49 ;  /* 0x00008031c60079a6 */ /* 0x0005e2000c12f324 */
[C---:B---3--:R-:W-:Y:S02]  /*4f10*/  LEA.HI.X.SX32 R5, R229.reuse, R203, 0x5, P0 ;  /* 0x000000cbe5057211 */ /* 0x048fe400000f2eff */
[C---:B------:R-:W-:Y:S01]  /*4f20*/  LEA R204, P0, R229.reuse, R4, 0x5 ;  /* 0x00000004e5cc7211 */ /* 0x040fe200078028ff */
[----:B------:R3:W-:Y:S03]  /*4f30*/  REDG.E.ADD.F32.FTZ.RN.STRONG.GPU desc[UR36][R202.64+0x80], R50 ;  /* 0x00008032ca0079a6 */ /* 0x0007e6000c12f324 */
[C---:B------:R-:W-:Y:S01]  /*4f40*/  LEA.HI.X.SX32 R205, R229.reuse, R5, 0x5, P0 ;  /* 0x00000005e5cd7211 */ /* 0x040fe200000f2eff */
[----:B------:R3:W-:Y:S01]  /*4f50*/  REDG.E.ADD.F32.FTZ.RN.STRONG.GPU desc[UR36][R4.64+0x80], R51 ;  /* 0x00008033040079a6 */ /* 0x0007e2000c12f324 */
[C---:B----4-:R-:W-:Y:S03]  /*4f60*/  LEA R206, P0, R229.reuse, R204, 0x5 ;  /* 0x000000cce5ce7211 */ /* 0x050fe600078028ff */
[----:B------:R4:W-:Y:S01]  /*4f70*/  REDG.E.ADD.F32.FTZ.RN.STRONG.GPU desc[UR36][R204.64+0x80], R44 ;  /* 0x0000802ccc0079a6 */ /* 0x0009e2000c12f324 */
[C---:B------:R-:W-:Y:S02]  /*4f80*/  LEA.HI.X.SX32 R207, R229.reuse, R205, 0x5, P0 ;  /* 0x000000cde5cf7211 */ /* 0x040fe400000f2eff */
[C---:B------:R-:W-:Y:S03]  /*4f90*/  LEA R6, P0, R229.reuse, R206, 0x5 ;  /* 0x000000cee5067211 */ /* 0x040fe600078028ff */
[----:B------:R4:W-:Y:S01]  /*4fa0*/  REDG.E.ADD.F32.FTZ.RN.STRONG.GPU desc[UR36][R206.64+0x80], R45 ;  /* 0x0000802dce0079a6 */ /* 0x0009e2000c12f324 */
[C---:B------:R-:W-:Y:S02]  /*4fb0*/  LEA.HI.X.SX32 R7, R229.reuse, R207, 0x5, P0 ;  /* 0x000000cfe5077211 */ /* 0x040fe400000f2eff */
[C---:B------:R-:W-:Y:S03]  /*4fc0*/  LEA R250, P0, R229.reuse, R6, 0x5 ;  /* 0x00000006e5fa7211 */ /* 0x040fe600078028ff */
[----:B------:R4:W-:Y:S01]  /*4fd0*/  REDG.E.ADD.F32.FTZ.RN.STRONG.GPU desc[UR36][R6.64+0x80], R46 ;  /* 0x0000802e060079a6 */ /* 0x0009e2000c12f324 */
[C---:B------:R-:W-:Y:S05]  /*4fe0*/  LEA.HI.X.SX32 R251, R229.reuse, R7, 0x5, P0 ;  /* 0x00000007e5fb7211 */ /* 0x040fea00000f2eff */
[----:B------:R4:W-:Y:S01]  /*4ff0*/  REDG.E.ADD.F32.FTZ.RN.STRONG.GPU desc[UR36][R250.64+0x80], R47 ;  /* 0x0000802ffa0079a6 */ /* 0x0009e2000c12f324 */
[C---:B------:R-:W-:Y:S03]  /*5000*/  IMAD.WIDE R196, R229.reuse, -0xc0, R250 ;  /* 0xffffff40e5c47825 */ /* 0x040fe600078e02fa */
[----:B------:R-:W-:Y:S01]  /*5010*/  REDG.E.ADD.F32.FTZ.RN.STRONG.GPU desc[UR36][R234.64+0x100], R52 ;  /* 0x00010034ea0079a6 */ /* 0x000fe2000c12f324 */
[C---:B------:R-:W-:Y:S03]  /*5020*/  LEA R8, P0, R229.reuse, R196, 0x5 ;  /* 0x000000c4e5087211 */ /* 0x040fe600078028ff */
[----:B------:R4:W-:Y:S01]  /*5030*/  REDG.E.ADD.F32.FTZ.RN.STRONG.GPU desc[UR36][R196.64+0x100], R53 ;  /* 0x00010035c40079a6 */ /* 0x0009e2000c12f324 */
[C---:B------:R-:W-:Y:S02]  /*5040*/  LEA.HI.X.SX32 R9, R229.reuse, R197, 0x5, P0 ;  /* 0x000000c5e5097211 */ /* 0x040fe400000f2eff */
[C---:B------:R-:W-:Y:S03]  /*5050*/  LEA R208, P0, R229.reuse, R8, 0x5 ;  /* 0x00000008e5d07211 */ /* 0x040fe600078028ff */
[----:B------:R4:W-:Y:S01]  /*5060*/  REDG.E.ADD.F32.FTZ.RN.STRONG.GPU desc[UR36][R8.64+0x100], R54 ;  /* 0x00010036080079a6 */ /* 0x0009e2000c12f324 */
[C---:B------:R-:W-:Y:S02]  /*5070*/  LEA.HI.X.SX32 R209, R229.reuse, R9, 0x5, P0 ;  /* 0x00000009e5d17211 */ /* 0x040fe400000f2eff */
[C---:B-1----:R-:W-:Y:S03]  /*5080*/  LEA R210, P0, R229.reuse, R208, 0x5 ;  /* 0x000000d0e5d27211 */ /* 0x042fe600078028ff */
[----:B------:R1:W-:Y:S01]  /*5090*/  REDG.E.ADD.F32.FTZ.RN.STRONG.GPU desc[UR36][R208.64+0x100], R55 ;  /* 0x00010037d00079a6 */ /* 0x0003e2000c12f324 */
[C---:B------:R-:W-:Y:S02]  /*50a0*/  LEA.HI.X.SX32 R211, R229.reuse, R209, 0x5, P0 ;  /* 0x000000d1e5d37211 */ /* 0x040fe400000f2eff */
[C---:B------:R-:W-:Y:S03]  /*50b0*/  LEA R10, P0, R229.reuse, R210, 0x5 ;  /* 0x000000d2e50a7211 */ /* 0x040fe600078028ff */
[----:B------:R1:W-:Y:S01]  /*50c0*/  REDG.E.ADD.F32.FTZ.RN.STRONG.GPU desc[UR36][R210.64+0x100], R56 ;  /* 0x00010038d20079a6 */ /* 0x0003e2000c12f324 */
[C---:B------:R-:W-:Y:S02]  /*50d0*/  LEA.HI.X.SX32 R11, R229.reuse, R211, 0x5, P0 ;  /* 0x000000d3e50b7211 */ /* 0x040fe400000f2eff */
[C---:B------:R-:W-:Y:S03]  /*50e0*/  LEA R200, P0, R229.reuse, R10, 0x5 ;  /* 0x0000000ae5c87211 */ /* 0x040fe600078028ff */
[----:B------:R1:W-:Y:S01]  /*50f0*/  REDG.E.ADD.F32.FTZ.RN.STRONG.GPU desc[UR36][R10.64+0x100], R57 ;  /* 0x000100390a0079a6 */ /* 0x0003e2000c12f324 */
[C---:B------:R-:W-:Y:S02]  /*5100*/  LEA.HI.X.SX32 R201, R229.reuse, R11, 0x5, P0 ;  /* 0x0000000be5c97211 */ /* 0x040fe400000f2eff */
[C---:B------:R-:W-:Y:S03]  /*5110*/  LEA R48, P0, R229.reuse, R200, 0x5 ;  /* 0x000000c8e5307211 */ /* 0x040fe600078028ff */
[----:B------:R1:W-:Y:S01]  /*5120*/  REDG.E.ADD.F32.FTZ.RN.STRONG.GPU desc[UR36][R200.64+0x100], R58 ;  /* 0x0001003ac80079a6 */ /* 0x0003e2000c12f324 */
[C---:B--2---:R-:W-:Y:S03]  /*5130*/  LEA.HI.X.SX32 R49, R229.reuse, R201, 0x5, P0 ;  /* 0x000000c9e5317211 */ /* 0x044fe600000f2eff */
[C---:B------:R-:W-:Y:S02]  /*5140*/  IMAD.WIDE R198, R229.reuse, -0xc0, R48 ;  /* 0xffffff40e5c67825 */ /* 0x040fe400078e0230 */
[----:B------:R2:W-:Y:S01]  /*5150*/  REDG.E.ADD.F32.FTZ.RN.STRONG.GPU desc[UR36][R48.64+0x100], R59 ;  /* 0x0001003b300079a6 */ /* 0x0005e2000c12f324 */
[C---:B---3--:R-:W-:Y:S03]  /*5160*/  LEA R202, P0, R229.reuse, R198, 0x5 ;  /* 0x000000c6e5ca7211 */ /* 0x048fe600078028ff */
[----:B------:R-:W-:Y:S01]  /*5170*/  REDG.E.ADD.F32.FTZ.RN.STRONG.GPU desc[UR36][R234.64+0x180], R64 ;  /* 0x00018040ea0079a6 */ /* 0x000fe2000c12f324 */
[C---:B------:R-:W-:Y:S03]  /*5180*/  LEA.HI.X.SX32 R203, R229.reuse, R199, 0x5, P0 ;  /* 0x000000c7e5cb7211 */ /* 0x040fe600000f2eff */
[----:B------:R3:W-:Y:S01]  /*5190*/  REDG.E.ADD.F32.FTZ.RN.STRONG.GPU desc[UR36][R198.64+0x180], R65 ;  /* 0x00018041c60079a6 */ /* 0x0007e2000c12f324 */
[C---:B------:R-:W-:Y:S03]  /*51a0*/  LEA R50, P0, R229.reuse, R202, 0x5 ;  /* 0x000000cae5327211 */ /* 0x040fe600078028ff */
[----:B------:R3:W-:Y:S01]  /*51b0*/  REDG.E.ADD.F32.FTZ.RN.STRONG.GPU desc[UR36][R202.64+0x180], R66 ;  /* 0x00018042ca0079a6 */ /* 0x0007e2000c12f324 */
[C---:B------:R-:W-:Y:S02]  /*51c0*/  LEA.HI.X.SX32 R51, R229.reuse, R203, 0x5, P0 ;  /* 0x000000cbe5337211 */ /* 0x040fe400000f2eff */
[C---:B------:R-:W-:Y:S03]  /*51d0*/  LEA R4, P0, R229.reuse, R50, 0x5 ;  /* 0x00000032e5047211 */ /* 0x040fe600078028ff */
[----:B------:R-:W-:Y:S01]  /*51e0*/  REDG.E.ADD.F32.FTZ.RN.STRONG.GPU desc[UR36][R50.64+0x180], R67 ;  /* 0x00018043320079a6 */ /* 0x000fe2000c12f324 */
[C---:B------:R-:W-:Y:S02]  /*51f0*/  LEA.HI.X.SX32 R5, R229.reuse, R51, 0x5, P0 ;  /* 0x00000033e5057211 */ /* 0x040fe400000f2eff */
[C---:B----4-:R-:W-:Y:S03]  /*5200*/  LEA R204, P0, R229.reuse, R4, 0x5 ;  /* 0x00000004e5cc7211 */ /* 0x050fe600078028ff */
[----:B------:R-:W-:Y:S01]  /*5210*/  REDG.E.ADD.F32.FTZ.RN.STRONG.GPU desc[UR36][R4.64+0x180], R60 ;  /* 0x0001803c040079a6 */ /* 0x000fe2000c12f324 */
[C---:B------:R-:W-:Y:S02]  /*5220*/  LEA.HI.X.SX32 R205, R229.reuse, R5, 0x5, P0 ;  /* 0x00000005e5cd7211 */ /* 0x040fe400000f2eff */
[C---:B------:R-:W-:Y:S03]  /*5230*/  LEA R44, P0, R229.reuse, R204, 0x5 ;  /* 0x000000cce52c7211 */ /* 0x040fe600078028ff */
[----:B------:R-:W-:Y:S01]  /*5240*/  REDG.E.ADD.F32.FTZ.RN.STRONG.GPU desc[UR36][R204.64+0x180], R61 ;  /* 0x0001803dcc0079a6 */ /* 0x000fe2000c12f324 */
[C---:B------:R-:W-:Y:S02]  /*5250*/  LEA.HI.X.SX32 R45, R229.reuse, R205, 0x5, P0 ;  /* 0x000000cde52d7211 */ /* 0x040fe400000f2eff */
[C---:B------:R-:W-:Y:S03]  /*5260*/  LEA R206, P0, R229.reuse, R44, 0x5 ;  /* 0x0000002ce5ce7211 */ /* 0x040fe600078028ff */
[----:B------:R-:W-:Y:S01]  /*5270*/  REDG.E.ADD.F32.FTZ.RN.STRONG.GPU desc[UR36][R44.64+0x180], R62 ;  /* 0x0001803e2c0079a6 */ /* 0x000fe2000c12f324 */
[C---:B------:R-:W-:Y:S03]  /*5280*/  LEA.HI.X.SX32 R207, R229.reuse, R45, 0x5, P0 ;  /* 0x0000002de5cf7211 */ /* 0x040fe600000f2eff */
[C---:B------:R-:W-:Y:S02]  /*5290*/  IMAD.WIDE R6, R229.reuse, -0xc0, R206 ;  /* 0xffffff40e5067825 */ /* 0x040fe400078e02ce */
[----:B------:R-:W-:Y:S01]  /*52a0*/  REDG.E.ADD.F32.FTZ.RN.STRONG.GPU desc[UR36][R206.64+0x180], R63 ;  /* 0x0001803fce0079a6 */ /* 0x000fe2000c12f324 */
[C---:B------:R-:W-:Y:S03]  /*52b0*/  LEA R46, P0, R229.reuse, R6, 0x5 ;  /* 0x00000006e52e7211 */ /* 0x040fe600078028ff */
[----:B------:R-:W-:Y:S01]  /*52c0*/  REDG.E.ADD.F32.FTZ.RN.STRONG.GPU desc[UR36][R234.64+0x200], R68 ;  /* 0x00020044ea0079a6 */ /* 0x000fe2000c12f324 */
[C---:B------:R-:W-:Y:S03]  /*52d0*/  LEA.HI.X.SX32 R47, R229.reuse, R7, 0x5, P0 ;  /* 0x00000007e52f7211 */ /* 0x040fe600000f2eff */
[----:B------:R-:W-:Y:S01]  /*52e0*/  REDG.E.ADD.F32.FTZ.RN.STRONG.GPU desc[UR36][R6.64+0x200], R69 ;  /* 0x00020045060079a6 */ /* 0x000fe2000c12f324 */
[C---:B------:R-:W-:Y:S03]  /*52f0*/  LEA R250, P0, R229.reuse, R46, 0x5 ;  /* 0x0000002ee5fa7211 */ /* 0x040fe600078028ff */
[----:B------:R-:W-:Y:S01]  /*5300*/  REDG.E.ADD.F32.FTZ.RN.STRONG.GPU desc[UR36][R46.64+0x200], R70 ;  /* 0x000200462e0079a6 */ /* 0x000fe2000c12f324 */
[C---:B------:R-:W-:Y:S02]  /*5310*/  LEA.HI.X.SX32 R251, R229.reuse, R47, 0x5, P0 ;  /* 0x0000002fe5fb7211 */ /* 0x040fe400000f2eff */
        /* <DEDUP_REMOVED lines=9> */
[C---:B-1----:R-:W-:Y:S03]  /*53b0*/  LEA R208, P0, R229.reuse, R8, 0x5 ;  /* 0x00000008e5d07211 */ /* 0x042fe600078028ff */
        /* <DEDUP_REMOVED lines=11> */
[C---:B------:R-:W-:Y:S01]  /*5470*/  LEA R10, P0, R229.reuse, R56, 0x5 ;  /* 0x00000038e50a7211 */ /* 0x040fe200078028ff */
[----:B------:R-:W-:Y:S03]  /*5480*/  LDSM.16.MT88.4 R52, [R227+0x14400] ;  /* 0x01440000e334783b */ /* 0x000fe60000004200 */
[C---:B------:R-:W-:Y:S01]  /*5490*/  LEA.HI.X.SX32 R11, R229.reuse, R57, 0x5, P0 ;  /* 0x00000039e50b7211 */ /* 0x040fe200000f2eff */
[----:B------:R-:W-:Y:S01]  /*54a0*/  REDG.E.ADD.F32.FTZ.RN.STRONG.GPU desc[UR36][R56.64+0x280], R83 ;  /* 0x00028053380079a6 */ /* 0x000fe2000c12f324 */
[C---:B------:R-:W-:Y:S03]  /*54b0*/  LEA R200, P0, R229.reuse, R10, 0x5 ;  /* 0x0000000ae5c87211 */ /* 0x040fe600078028ff */
[----:B------:R1:W-:Y:S01]  /*54c0*/  REDG.E.ADD.F32.FTZ.RN.STRONG.GPU desc[UR36][R10.64+0x280], R76 ;  /* 0x0002804c0a0079a6 */ /* 0x0003e2000c12f324 */
[C---:B------:R-:W-:Y:S02]  /*54d0*/  LEA.HI.X.SX32 R201, R229.reuse, R11, 0x5, P0 ;  /* 0x0000000be5c97211 */ /* 0x040fe400000f2eff */
[C---:B------:R-:W-:Y:S01]  /*54e0*/  LEA R58, P0, R229.reuse, R200, 0x5 ;  /* 0x000000c8e53a7211 */ /* 0x040fe200078028ff */
[----:B------:R-:W-:Y:S03]  /*54f0*/  LDSM.16.MT88.4 R8, [R226] ;  /* 0x00000000e208783b */ /* 0x000fe60000004200 */
[C---:B--2---:R-:W-:Y:S01]  /*5500*/  LEA.HI.X.SX32 R59, R229.reuse, R201, 0x5, P0 ;  /* 0x000000c9e53b7211 */ /* 0x044fe200000f2eff */
[----:B------:R-:W-:Y:S01]  /*5510*/  REDG.E.ADD.F32.FTZ.RN.STRONG.GPU desc[UR36][R200.64+0x280], R77 ;  /* 0x0002804dc80079a6 */ /* 0x000fe2000c12f324 */
[C---:B------:R-:W-:Y:S03]  /*5520*/  LEA R48, P0, R229.reuse, R58, 0x5 ;  /* 0x0000003ae5307211 */ /* 0x040fe600078028ff */
[----:B------:R-:W-:Y:S01]  /*5530*/  REDG.E.ADD.F32.FTZ.RN.STRONG.GPU desc[UR36][R58.64+0x280], R78 ;  /* 0x0002804e3a0079a6 */ /* 0x000fe2000c12f324 */
[C---:B------:R-:W-:Y:S03]  /*5540*/  LEA.HI.X.SX32 R49, R229.reuse, R59, 0x5, P0 ;  /* 0x0000003be5317211 */ /* 0x040fe600000f2eff */
[----:B------:R-:W-:Y:S01]  /*5550*/  LDSM.16.MT88.4 R56, [R226+0x800] ;  /* 0x00080000e238783b */ /* 0x000fe20000004200 */
[C---:B---3--:R-:W-:Y:S03]  /*5560*/  IMAD.WIDE R198, R229.reuse, -0xc0, R48 ;  /* 0xffffff40e5c67825 */ /* 0x048fe600078e0230 */
[----:B------:R-:W-:Y:S01]  /*5570*/  REDG.E.ADD.F32.FTZ.RN.STRONG.GPU desc[UR36][R48.64+0x280], R79 ;  /* 0x0002804f300079a6 */ /* 0x000fe2000c12f324 */
[C---:B------:R-:W-:Y:S03]  /*5580*/  LEA R64, P0, R229.reuse, R198, 0x5 ;  /* 0x000000c6e5407211 */ /* 0x040fe600078028ff */
[----:B------:R-:W-:Y:S01]  /*5590*/  REDG.E.ADD.F32.FTZ.RN.STRONG.GPU desc[UR36][R234.64+0x300], R84 ;  /* 0x00030054ea0079a6 */ /* 0x000fe2000c12f324 */
[C---:B------:R-:W-:Y:S03]  /*55a0*/  LEA.HI.X.SX32 R65, R229.reuse, R199, 0x5, P0 ;  /* 0x000000c7e5417211 */ /* 0x040fe600000f2eff */
[----:B------:R-:W-:Y:S01]  /*55b0*/  REDG.E.ADD.F32.FTZ.RN.STRONG.GPU desc[UR36][R198.64+0x300], R85 ;  /* 0x00030055c60079a6 */ /* 0x000fe2000c12f324 */
[----:B------:R-:W-:Y:S01]  /*55c0*/  LEA R202, P0, R229, R64, 0x5 ;  /* 0x00000040e5ca7211 */ /* 0x000fe200078028ff */
[----:B-1----:R-:W-:Y:S02]  /*55d0*/  VIADD R76, R227, 0x20 ;  /* 0x00000020e34c7836 */ /* 0x002fe40000000000 */
[----:B------:R-:W-:Y:S01]  /*55e0*/  REDG.E.ADD.F32.FTZ.RN.STRONG.GPU desc[UR36][R64.64+0x300], R86 ;  /* 0x00030056400079a6 */ /* 0x000fe2000c12f324 */
[----:B------:R-:W-:Y:S01]  /*55f0*/  LEA.HI.X.SX32 R203, R229, R65, 0x5, P0 ;  /* 0x00000041e5cb7211 */ /* 0x000fe200000f2eff */
[----:B------:R-:W-:Y:S01]  /*5600*/  @P6 VIADD R76, R227, 0xffffffe0 ;  /* 0xffffffe0e34c6836 */ /* 0x000fe20000000000 */
[C---:B------:R-:W-:Y:S03]  /*5610*/  LEA R66, P0, R229.reuse, R202, 0x5 ;  /* 0x000000cae5427211 */ /* 0x040fe600078028ff */
[----:B------:R-:W-:Y:S01]  /*5620*/  REDG.E.ADD.F32.FTZ.RN.STRONG.GPU desc[UR36][R202.64+0x300], R87 ;  /* 0x00030057ca0079a6 */ /* 0x000fe2000c12f324 */
[C---:B------:R-:W-:Y:S02]  /*5630*/  LEA.HI.X.SX32 R67, R229.reuse, R203, 0x5, P0 ;  /* 0x000000cbe5437211 */ /* 0x040fe400000f2eff */
        /* <DEDUP_REMOVED lines=8> */
[----:B------:R-:W-:Y:S01]  /*56c0*/  REDG.E.ADD.F32.FTZ.RN.STRONG.GPU desc[UR36][R4.64+0x300], R90 ;  /* 0x0003005a040079a6 */ /* 0x000fe2000c12f324 */
[C---:B------:R-:W-:Y:S03]  /*56d0*/  LEA.HI.X.SX32 R205, R229.reuse, R5, 0x5, P0 ;  /* 0x00000005e5cd7211 */ /* 0x040fe600000f2eff */
[----:B------:R-:W1:Y:S01]  /*56e0*/  LDSM.16.MT88.4 R4, [R227+0x14000] ;  /* 0x01400000e304783b */ /* 0x000e620000004200 */
[C---:B------:R-:W-:Y:S03]  /*56f0*/  IMAD.WIDE R60, R229.reuse, -0xc0, R204 ;  /* 0xffffff40e53c7825 */ /* 0x040fe600078e02cc */
        /* <DEDUP_REMOVED lines=9> */
[----:B------:R-:W2:Y:S03]  /*5790*/  LDSM.16.MT88.4 R44, [R76+0x14000] ;  /* 0x014000004c2c783b */ /* 0x000ea60000004200 */
[C---:B------:R-:W-:Y:S01]  /*57a0*/  LEA.HI.X.SX32 R63, R229.reuse, R207, 0x5, P0 ;  /* 0x000000cfe53f7211 */ /* 0x040fe200000f2eff */
[----:B------:R-:W-:Y:S01]  /*57b0*/  REDG.E.ADD.F32.FTZ.RN.STRONG.GPU desc[UR36][R206.64+0x380], R99 ;  /* 0x00038063ce0079a6 */ /* 0x000fe2000c12f324 */
[C---:B------:R-:W-:Y:S03]  /*57c0*/  LEA R68, P0, R229.reuse, R62, 0x5 ;  /* 0x0000003ee5447211 */ /* 0x040fe600078028ff */
[----:B------:R-:W-:Y:S01]  /*57d0*/  REDG.E.ADD.F32.FTZ.RN.STRONG.GPU desc[UR36][R62.64+0x380], R92 ;  /* 0x0003805c3e0079a6 */ /* 0x000fe2000c12f324 */
[C---:B------:R-:W-:Y:S02]  /*57e0*/  LEA.HI.X.SX32 R69, R229.reuse, R63, 0x5, P0 ;  /* 0x0000003fe5457211 */ /* 0x040fe400000f2eff */
[C---:B------:R-:W-:Y:S01]  /*57f0*/  LEA R70, P0, R229.reuse, R68, 0x5 ;  /* 0x00000044e5467211 */ /* 0x040fe200078028ff */
[----:B------:R-:W3:Y:S03]  /*5800*/  LDSM.16.MT88.4 R48, [R226+0x4000] ;  /* 0x00400000e230783b */ /* 0x000ee60000004200 */
[C---:B------:R-:W-:Y:S01]  /*5810*/  LEA.HI.X.SX32 R71, R229.reuse, R69, 0x5, P0 ;  /* 0x00000045e5477211 */ /* 0x040fe200000f2eff */
[----:B------:R-:W-:Y:S01]  /*5820*/  REDG.E.ADD.F32.FTZ.RN.STRONG.GPU desc[UR36][R68.64+0x380], R93 ;  /* 0x0003805d440079a6 */ /* 0x000fe2000c12f324 */
[C---:B------:R-:W-:Y:S01]  /*5830*/  LEA R72, P0, R229.reuse, R70, 0x5 ;  /* 0x00000046e5487211 */ /* 0x040fe200078028ff */
[-C--:B-1----:R-:W-:Y:S02]  /*5840*/  HMMA.16816.F32.BF16 R100, R4, R8.reuse, R100 ;  /* 0x000000080464723c */ /* 0x082fe40000041864 */
[----:B------:R-:W-:Y:S03]  /*5850*/  REDG.E.ADD.F32.FTZ.RN.STRONG.GPU desc[UR36][R70.64+0x380], R94 ;  /* 0x0003805e460079a6 */ /* 0x000fe6000c12f324 */
[----:B------:R-:W-:Y:S01]  /*5860*/  LEA.HI.X.SX32 R73, R229, R71, 0x5, P0 ;  /* 0x00000047e5497211 */ /* 0x000fe200000f2eff */
[----:B------:R-:W1:Y:S04]  /*5870*/  LDSM.16.MT88.4 R60, [R76+0x14400] ;  /* 0x014400004c3c783b */ /* 0x000e680000004200 */
[----:B------:R-:W-:Y:S04]  /*5880*/  REDG.E.ADD.F32.FTZ.RN.STRONG.GPU desc[UR36][R72.64+0x380], R95 ;  /* 0x0003805f480079a6 */ /* 0x000fe8000c12f324 */
[----:B------:R-:W-:Y:S04]  /*5890*/  LDSM.16.MT88.4 R68, [R226+0x1000] ;  /* 0x00100000e244783b */ /* 0x000fe80000004200 */
[----:B------:R-:W-:Y:S01]  /*58a0*/  LDSM.16.MT88.4 R72, [R76+0x14800] ;  /* 0x014800004c48783b */ /* 0x000fe20000004200 */
[C---:B--2---:R-:W-:Y:S08]  /*58b0*/  HMMA.16816.F32.BF16 R104, R44.reuse, R8, R104 ;  /* 0x000000082c68723c */ /* 0x044ff00000041868 */
[-C--:B------:R-:W-:Y:S08]  /*58c0*/  HMMA.16816.F32.BF16 R108, R44, R10.reuse, R108 ;  /* 0x0000000a2c6c723c */ /* 0x080ff0000004186c */
[C---:B------:R-:W-:Y:S01]  /*58d0*/  HMMA.16816.F32.BF16 R112, R4.reuse, R10, R112 ;  /* 0x0000000a0470723c */ /* 0x040fe20000041870 */
[----:B------:R-:W2:Y:S07]  /*58e0*/  LDSM.16.MT88.4 R8, [R227+0x14800] ;  /* 0x01480000e308783b */ /* 0x000eae0000004200 */
[-C--:B---3--:R-:W-:Y:S08]  /*58f0*/  HMMA.16816.F32.BF16 R116, R4, R48.reuse, R116 ;  /* 0x000000300474723c */ /* 0x088ff00000041874 */
[C---:B------:R-:W-:Y:S08]  /*5900*/  HMMA.16816.F32.BF16 R120, R44.reuse, R48, R120 ;  /* 0x000000302c78723c */ /* 0x040ff00000041878 */
[-C--:B------:R-:W-:Y:S01]  /*5910*/  HMMA.16816.F32.BF16 R124, R44, R50.reuse, R124 ;  /* 0x000000322c7c723c */ /* 0x080fe2000004187c */
[----:B------:R-:W3:Y:S07]  /*5920*/  LDSM.16.MT88.4 R44, [R226+0x5000] ;  /* 0x00500000e22c783b */ /* 0x000eee0000004200 */
[----:B------:R-:W-:Y:S01]  /*5930*/  HMMA.16816.F32.BF16 R128, R4, R50, R128 ;  /* 0x000000320480723c */ /* 0x000fe20000041880 */
[----:B------:R-:W-:Y:S04]  /*5940*/  LDSM.16.MT88.4 R4, [R227+0x14c00] ;  /* 0x014c0000e304783b */ /* 0x000fe80000004200 */
[----:B------:R-:W4:Y:S03]  /*5950*/  LDSM.16.MT88.4 R48, [R226+0x1800] ;  /* 0x00180000e230783b */ /* 0x000f260000004200 */
[-C--:B------:R-:W-:Y:S08]  /*5960*/  HMMA.16816.F32.BF16 R100, R52, R56.reuse, R100 ;  /* 0x000000383464723c */ /* 0x080ff00000041864 */
[C---:B-1----:R-:W-:Y:S08]  /*5970*/  HMMA.16816.F32.BF16 R104, R60.reuse, R56, R104 ;  /* 0x000000383c68723c */ /* 0x042ff00000041868 */
[-C--:B------:R-:W-:Y:S08]  /*5980*/  HMMA.16816.F32.BF16 R108, R60, R58.reuse, R108 ;  /* 0x0000003a3c6c723c */ /* 0x080ff0000004186c */
[C---:B------:R-:W-:Y:S01]  /*5990*/  HMMA.16816.F32.BF16 R112, R52.reuse, R58, R112 ;  /* 0x0000003a3470723c */ /* 0x040fe20000041870 */
[----:B------:R-:W1:Y:S07]  /*59a0*/  LDSM.16.MT88.4 R56, [R76+0x14c00] ;  /* 0x014c00004c38783b */ /* 0x000e6e0000004200 */
[-C--:B------:R-:W-:Y:S08]  /*59b0*/  HMMA.16816.F32.BF16 R116, R52, R64.reuse, R116 ;  /* 0x000000403474723c */ /* 0x080ff00000041874 */
[C---:B------:R-:W-:Y:S08]  /*59c0*/  HMMA.16816.F32.BF16 R120, R60.reuse, R64, R120 ;  /* 0x000000403c78723c */ /* 0x040ff00000041878 */
[-C--:B------:R-:W-:Y:S01]  /*59d0*/  HMMA.16816.F32.BF16 R124, R60, R66.reuse, R124 ;  /* 0x000000423c7c723c */ /* 0x080fe2000004187c */
[----:B------:R-:W1:Y:S07]  /*59e0*/  LDSM.16.MT88.4 R60, [R226+0x5800] ;  /* 0x00580000e23c783b */ /* 0x000e6e0000004200 */
[----:B------:R-:W-:Y:S08]  /*59f0*/  HMMA.16816.F32.BF16 R128, R52, R66, R128 ;  /* 0x000000423480723c */ /* 0x000ff00000041880 */
[-C--:B--2---:R-:W-:Y:S08]  /*5a00*/  HMMA.16816.F32.BF16 R100, R8, R68.reuse, R100 ;  /* 0x000000440864723c */ /* 0x084ff00000041864 */
[C---:B------:R-:W-:Y:S08]  /*5a10*/  HMMA.16816.F32.BF16 R104, R72.reuse, R68, R104 ;  /* 0x000000444868723c */ /* 0x040ff00000041868 */
[-C--:B------:R-:W-:Y:S08]  /*5a20*/  HMMA.16816.F32.BF16 R108, R72, R70.reuse, R108 ;  /* 0x00000046486c723c */ /* 0x080ff0000004186c */
[C---:B------:R-:W-:Y:S08]  /*5a30*/  HMMA.16816.F32.BF16 R112, R8.reuse, R70, R112 ;  /* 0x000000460870723c */ /* 0x040ff00000041870 */
[-C--:B---3--:R-:W-:Y:S08]  /*5a40*/  HMMA.16816.F32.BF16 R116, R8, R44.reuse, R116 ;  /* 0x0000002c0874723c */ /* 0x088ff00000041874 */
[C---:B------:R-:W-:Y:S08]  /*5a50*/  HMMA.16816.F32.BF16 R120, R72.reuse, R44, R120 ;  /* 0x0000002c4878723c */ /* 0x040ff00000041878 */
[-C--:B------:R-:W-:Y:S08]  /*5a60*/  HMMA.16816.F32.BF16 R124, R72, R46.reuse, R124 ;  /* 0x0000002e487c723c */ /* 0x080ff0000004187c */
[----:B------:R-:W-:Y:S04]  /*5a70*/  HMMA.16816.F32.BF16 R128, R8, R46, R128 ;  /* 0x0000002e0880723c */ /* 0x000fe80000041880 */
[----:B------:R-:W-:Y:S04]  /*5a80*/  LOP3.LUT R8, R2, 0x1f8, RZ, 0xc0, !PT ;  /* 0x000001f802087812 */ /* 0x000fe800078ec0ff */
[-C--:B----4-:R-:W-:Y:S05]  /*5a90*/  HMMA.16816.F32.BF16 R100, R4, R48.reuse, R100 ;  /* 0x000000300464723c */ /* 0x090fea0000041864 */
[----:B------:R-:W-:Y:S02]  /*5aa0*/  LOP3.LUT R9, R8, 0x38, R213, 0x78, !PT ;  /* 0x0000003808097812 */ /* 0x000fe400078e78d5 */
[C---:B------:R-:W-:Y:S01]  /*5ab0*/  LOP3.LUT R8, R248.reuse, 0x80, RZ, 0xfc, !PT ;  /* 0x00000080f8087812 */ /* 0x040fe200078efcff */
[C---:B-1----:R-:W-:Y:S04]  /*5ac0*/  HMMA.16816.F32.BF16 R104, R56.reuse, R48, R104 ;  /* 0x000000303868723c */ /* 0x042fe80000041868 */
[----:B------:R-:W-:Y:S04]  /*5ad0*/  LOP3.LUT R9, R9, 0x1e00, R2, 0xf8, !PT ;  /* 0x00001e0009097812 */ /* 0x000fe800078ef802 */
[-C--:B------:R-:W-:Y:S03]  /*5ae0*/  HMMA.16816.F32.BF16 R108, R56, R50.reuse, R108 ;  /* 0x00000032386c723c */ /* 0x080fe6000004186c */
[----:B------:R-:W-:Y:S05]  /*5af0*/  LEA R9, R9, UR4, 0x1 ;  /* 0x0000000409097c11 */ /* 0x000fea000f8e08ff */
[C---:B------:R-:W-:Y:S08]  /*5b00*/  HMMA.16816.F32.BF16 R112, R4.reuse, R50, R112 ;  /* 0x000000320470723c */ /* 0x040ff00000041870 */
[-C--:B------:R-:W-:Y:S08]  /*5b10*/  HMMA.16816.F32.BF16 R116, R4, R60.reuse, R116 ;  /* 0x0000003c0474723c */ /* 0x080ff00000041874 */
[C---:B------:R-:W-:Y:S08]  /*5b20*/  HMMA.16816.F32.BF16 R120, R56.reuse, R60, R120 ;  /* 0x0000003c3878723c */ /* 0x040ff00000041878 */
[-C--:B------:R-:W-:Y:S08]  /*5b30*/  HMMA.16816.F32.BF16 R124, R56, R62.reuse, R124 ;  /* 0x0000003e387c723c */ /* 0x080ff0000004187c */
[----:B------:R-:W-:Y:S04]  /*5b40*/  HMMA.16816.F32.BF16 R128, R4, R62, R128 ;  /* 0x0000003e0480723c */ /* 0x000fe80000041880 */
[C---:B------:R-:W-:Y:S02]  /*5b50*/  LOP3.LUT R6, R248.reuse, 0xc0, RZ, 0xfc, !PT ;  /* 0x000000c0f8067812 */ /* 0x040fe400078efcff */
[----:B------:R-:W-:Y:S02]  /*5b60*/  LOP3.LUT R4, R248, 0x40, RZ, 0xfc, !PT ;  /* 0x00000040f8047812 */ /* 0x000fe400078efcff */
[----:B------:R-:W-:Y:S01]  /*5b70*/  @!UPT UIADD3 URZ, UPT, UPT, URZ, URZ, URZ ;  /* 0x000000fffffff290 */ /* 0x000fe2000fffe0ff */
[----:B------:R-:W-:Y:S11]  /*5b80*/  BRA.U !UP0, `(.L_x_42) ;  /* 0x0000000108e07547 */ /* 0x000ff6000b800000 */
[----:B------:R-:W-:Y:S01]  /*5b90*/  BAR.SYNC.DEFER_BLOCKING 0x0 ;  /* 0x0000000000007b1d */ /* 0x000fe20000010000 */
[----:B------:R-:W-:Y:S02]  /*5ba0*/  IADD3 R10, P0, PT, RZ, -UR35, RZ ;  /* 0x80000023ff0a7c10 */ /* 0x000fe4000ff1e0ff */
[----:B------:R-:W-:Y:S02]  /*5bb0*/  ISETP.GE.AND P3, PT, R248, UR8, PT ;  /* 0x00000008f8007c0c */ /* 0x000fe4000bf66270 */
[----:B------:R-:W-:Y:S02]  /*5bc0*/  ISETP.GE.AND P2, PT, R4, UR8, PT ;  /* 0x0000000804007c0c */ /* 0x000fe4000bf46270 */
[----:B------:R-:W-:Y:S01]  /*5bd0*/  ISETP.GE.AND P1, PT, R8, UR8, PT ;  /* 0x0000000808007c0c */ /* 0x000fe2000bf26270 */
[----:B------:R-:W1:Y:S08]  /*5be0*/  LDC R7, c[0x0][0x3b0] ;  /* 0x0000ec00ff077b82 */ /* 0x000e700000000800 */
[----:B------:R-:W2:Y:S01]  /*5bf0*/  LDC R5, c[0x0][0x3b4] ;  /* 0x0000ed00ff057b82 */ /* 0x000ea20000000800 */
[----:B-1----:R-:W-:Y:S04]  /*5c00*/  IMAD.SHL.U32 R11, R7, 0x40, RZ ;  /* 0x00000040070b7824 */ /* 0x002fe800078e00ff */
[----:B------:R-:W-:Y:S05]  /*5c10*/  IMAD.X R11, RZ, RZ, ~R11, P0 ;  /* 0x000000ffff0b7224 */ /* 0x000fea00000e0e0b */
[----:B------:R-:W-:Y:S04]  /*5c20*/  SHF.R.S64 R45, R10, 0x1f, R11 ;  /* 0x0000001f0a2d7819 */ /* 0x000fe8000000100b */
[----:B------:R-:W-:Y:S04]  /*5c30*/  IADD3 R240, P0, PT, R240, R45, RZ ;  /* 0x0000002df0f07210 */ /* 0x000fe80007f1e0ff */
[----:B------:R-:W-:Y:S02]  /*5c40*/  LEA.HI.X.SX32 R241, R11, R241, 0x1, P0 ;  /* 0x000000f10bf17211 */ /* 0x000fe400000f0eff */
[----:B------:R-:W-:Y:S02]  /*5c50*/  ISETP.GE.AND P0, PT, R6, UR8, PT ;  /* 0x0000000806007c0c */ /* 0x000fe4000bf06270 */
[C---:B------:R-:W-:Y:S01]  /*5c60*/  LEA R10, P4, R7.reuse, R240, 0x6 ;  /* 0x000000f0070a7211 */ /* 0x040fe200078830ff */
[----:B------:R-:W-:Y:S01]  /*5c70*/  @!PT LDS RZ, [RZ] ;  /* 0x00000000fffff984 */ /* 0x000fe20000000800 */
[----:B------:R-:W-:Y:S01]  /*5c80*/  @!PT LDS RZ, [RZ] ;  /* 0x00000000fffff984 */ /* 0x000fe20000000800 */
[----:B------:R-:W-:Y:S01]  /*5c90*/  @!PT LDS RZ, [RZ] ;  /* 0x00000000fffff984 */ /* 0x000fe20000000800 */
[----:B------:R1:W-:Y:S03]  /*5ca0*/  @!P3 LDGSTS.E.BYPASS.LTC128B.128 [R9], desc[UR36][R240.64] ;  /* 0x00000000f009bfae */ /* 0x0003e6000b981a24 */
[----:B--2---:R-:W-:Y:S01]  /*5cb0*/  LEA.HI.X R11, R7, R241, R5, 0x6, P4 ;  /* 0x000000f1070b7211 */ /* 0x004fe200020f3405 */
        /* <DEDUP_REMOVED lines=37> */
.L_x_42:
[----:B------:R-:W-:Y:S01]  /*5f10*/  IADD3 R247, PT, PT, R247, -0x40, RZ ;  /* 0xffffffc0f7f77810 */ /* 0x000fe20007ffe0ff */
[----:B------:R-:W-:Y:S06]  /*5f20*/  BRA.U UP1, `(.L_x_43) ;  /* 0xffffffd101ec7547 */ /* 0x000fec000b83ffff */
[----:B------:R-:W2:Y:S01]  /*5f30*/  S2R R0, SR_TID.X ;  /* 0x0000000000007919 */ /* 0x000ea20000002100 */
[----:B------:R-:W3:Y:S01]  /*5f40*/  LDCU UR8, c[0x0][0x500] ;  /* 0x0000a000ff0877ac */ /* 0x000ee20008000800 */
[----:B------:R-:W-:Y:S02]  /*5f50*/  F2FP.BF16.F32.PACK_AB R12, R13, R12 ;  /* 0x0000000c0d0c723e */ /* 0x000fe400000010ff */
[----:B------:R-:W-:Y:S01]  /*5f60*/  F2FP.BF16.F32.PACK_AB R14, R15, R14 ;  /* 0x0000000e0f0e723e */ /* 0x000fe200000010ff */
[----:B------:R-:W-:Y:S01]  /*5f70*/  UISETP.NE.AND UP0, UPT, UR43, -0x1, UPT ;  /* 0xffffffff2b00788c */ /* 0x000fe2000bf05270 */
[----:B------:R-:W-:Y:S01]  /*5f80*/  F2FP.BF16.F32.PACK_AB R16, R17, R16 ;  /* 0x000000101110723e */ /* 0x000fe200000010ff */
[----:B------:R-:W-:Y:S01]  /*5f90*/  UMOV UR40, UR22 ;  /* 0x0000001600287c82 */ /* 0x000fe20008000000 */
[----:B------:R-:W-:Y:S02]  /*5fa0*/  F2FP.BF16.F32.PACK_AB R18, R19, R18 ;  /* 0x000000121312723e */ /* 0x000fe400000010ff */
[----:B------:R-:W-:-:S02]  /*5fb0*/  F2FP.BF16.F32.PACK_AB R24, R25, R24 ;  /* 0x000000181918723e */ /* 0x000fc400000010ff */
[----:B------:R-:W-:Y:S02]  /*5fc0*/  F2FP.BF16.F32.PACK_AB R26, R27, R26 ;  /* 0x0000001a1b1a723e */ /* 0x000fe400000010ff */
[----:B------:R-:W-:Y:S02]  /*5fd0*/  F2FP.BF16.F32.PACK_AB R20, R21, R20 ;  /* 0x000000141514723e */ /* 0x000fe400000010ff */
[----:B------:R-:W-:Y:S02]  /*5fe0*/  F2FP.BF16.F32.PACK_AB R22, R23, R22 ;  /* 0x000000161716723e */ /* 0x000fe400000010ff */
[----:B------:R-:W-:Y:S01]  /*5ff0*/  F2FP.BF16.F32.PACK_AB R28, R29, R28 ;  /* 0x0000001c1d1c723e */ /* 0x000fe200000010ff */
[----:B---3--:R-:W-:Y:S01]  /*6000*/  FMUL.FTZ R100, R100, UR8 ;  /* 0x0000000864647c20 */ /* 0x008fe20008410000 */
        /* <DEDUP_REMOVED lines=12> */
[----:B--2---:R-:W-:-:S02]  /*60d0*/  IMAD.SHL.U32 R2, R0, 0x10, RZ ;  /* 0x0000001000027824 */ /* 0x004fc400078e00ff */
[----:B------:R-:W-:Y:S01]  /*60e0*/  FMUL.FTZ R109, R109, UR8 ;  /* 0x000000086d6d7c20 */ /* 0x000fe20008410000 */
[----:B------:R-:W-:Y:S02]  /*60f0*/  IMAD.SHL.U32 R3, R0, 0x2, RZ ;  /* 0x0000000200037824 */ /* 0x000fe400078e00ff */
[----:B------:R-:W-:Y:S01]  /*6100*/  FMUL.FTZ R110, R110, UR8 ;  /* 0x000000086e6e7c20 */ /* 0x000fe20008410000 */
[----:B------:R-:W-:Y:S01]  /*6110*/  FMUL.FTZ R111, R111, UR8 ;  /* 0x000000086f6f7c20 */ /* 0x000fe20008410000 */
[----:B------:R-:W-:Y:S01]  /*6120*/  LOP3.LUT R2, R2, 0x1c0, RZ, 0xc0, !PT ;  /* 0x000001c002027812 */ /* 0x000fe200078ec0ff */
[----:B------:R-:W-:Y:S01]  /*6130*/  FMUL.FTZ R116, R116, UR8 ;  /* 0x0000000874747c20 */ /* 0x000fe20008410000 */
[----:B------:R-:W-:Y:S01]  /*6140*/  FMUL.FTZ R117, R117, UR8 ;  /* 0x0000000875757c20 */ /* 0x000fe20008410000 */
[----:B------:R-:W-:Y:S01]  /*6150*/  FMUL.FTZ R118, R118, UR8 ;  /* 0x0000000876767c20 */ /* 0x000fe20008410000 */
[--C-:B------:R-:W-:Y:S01]  /*6160*/  LOP3.LUT R5, R2, 0x38, R3.reuse, 0xf8, !PT ;  /* 0x0000003802057812 */ /* 0x100fe200078ef803 */
[----:B------:R-:W-:Y:S01]  /*6170*/  FMUL.FTZ R119, R119, UR8 ;  /* 0x0000000877777c20 */ /* 0x000fe20008410000 */
[----:B------:R-:W-:Y:S01]  /*6180*/  FMUL.FTZ R120, R120, UR8 ;  /* 0x0000000878787c20 */ /* 0x000fe20008410000 */
[----:B------:R-:W-:Y:S01]  /*6190*/  FMUL.FTZ R121, R121, UR8 ;  /* 0x0000000879797c20 */ /* 0x000fe20008410000 */
[----:B------:R-:W-:Y:S01]  /*61a0*/  LOP3.LUT R230, R5, 0x38, R230, 0x78, !PT ;  /* 0x0000003805e67812 */ /* 0x000fe200078e78e6 */
        /* <DEDUP_REMOVED lines=10> */
[----:B------:R-:W-:-:S02]  /*6250*/  LOP3.LUT R230, R230, 0x6, R3, 0xf8, !PT ;  /* 0x00000006e6e67812 */ /* 0x000fc400078ef803 */
[----:B------:R-:W-:Y:S02]  /*6260*/  F2FP.BF16.F32.PACK_AB R30, R31, R30 ;  /* 0x0000001e1f1e723e */ /* 0x000fe400000010ff */
[----:B------:R-:W-:Y:S02]  /*6270*/  F2FP.BF16.F32.PACK_AB R32, R33, R32 ;  /* 0x000000202120723e */ /* 0x000fe400000010ff */
[----:B------:R-:W-:Y:S02]  /*6280*/  F2FP.BF16.F32.PACK_AB R34, R35, R34 ;  /* 0x000000222322723e */ /* 0x000fe400000010ff */
[----:B------:R-:W-:Y:S02]  /*6290*/  F2FP.BF16.F32.PACK_AB R40, R41, R40 ;  /* 0x000000282928723e */ /* 0x000fe400000010ff */
[----:B------:R-:W-:Y:S02]  /*62a0*/  F2FP.BF16.F32.PACK_AB R42, R43, R42 ;  /* 0x0000002a2b2a723e */ /* 0x000fe400000010ff */
[----:B------:R-:W-:-:S02]  /*62b0*/  F2FP.BF16.F32.PACK_AB R36, R37, R36 ;  /* 0x000000242524723e */ /* 0x000fc400000010ff */
        /* <DEDUP_REMOVED lines=14> */
[----:B------:R-:W-:Y:S01]  /*63a0*/  LEA R3, R230, UR4, 0x1 ;  /* 0x00000004e6037c11 */ /* 0x000fe2000f8e08ff */
[----:B------:R-:W-:Y:S01]  /*63b0*/  BAR.SYNC.DEFER_BLOCKING 0x0 ;  /* 0x0000000000007b1d */ /* 0x000fe20000010000 */
[----:B------:R-:W-:Y:S02]  /*63c0*/  F2FP.BF16.F32.PACK_AB R130, R131, R130 ;  /* 0x000000828382723e */ /* 0x000fe400000010ff */
[----:B------:R-:W-:Y:S02]  /*63d0*/  F2FP.BF16.F32.PACK_AB R124, R125, R124 ;  /* 0x0000007c7d7c723e */ /* 0x000fe400000010ff */
[----:B------:R-:W-:Y:S01]  /*63e0*/  F2FP.BF16.F32.PACK_AB R126, R127, R126 ;  /* 0x0000007e7f7e723e */ /* 0x000fe200000010ff */
[----:B------:R2:W-:Y:S04]  /*63f0*/  STS [R3+0x10000], R100 ;  /* 0x0100006403007388 */ /* 0x0005e80000000800 */
        /* <DEDUP_REMOVED lines=30> */
[----:B------:R2:W-:Y:S01]  /*65e0*/  STS [R3+0x17c00], R38 ;  /* 0x017c002603007388 */ /* 0x0005e20000000800 */
[----:B------:R-:W-:Y:S05]  /*65f0*/  BRA.U UP0, `(.L_x_44) ;  /* 0x0000000100307547 */ /* 0x000fea000b800000 */
[----:B------:R-:W3:Y:S01]  /*6600*/  LDCU.64 UR10, c[0x0][0x5c0] ;  /* 0x0000b800ff0a77ac */ /* 0x000ee20008000a00 */
[----:B------:R-:W4:Y:S01]  /*6610*/  LDCU.64 UR8, c[0x0][0x5a8] ;  /* 0x0000b500ff0877ac */ /* 0x000f220008000a00 */
[----:B------:R-:W-:-:S04]  /*6620*/  USHF.R.S32.HI UR12, URZ, 0x1f, UR42 ;  /* 0x0000001fff0c7899 */ /* 0x000fc8000801142a */
[----:B---3--:R-:W-:Y:S02]  /*6630*/  UIMAD UR12, UR12, UR10, URZ ;  /* 0x0000000a0c0c72a4 */ /* 0x008fe4000f8e02ff */
[----:B------:R-:W-:Y:S02]  /*6640*/  UIMAD.WIDE.U32 UR14, UR42, UR10, URZ ;  /* 0x0000000a2a0e72a5 */ /* 0x000fe4000f8e00ff */
[----:B------:R-:W-:-:S04]  /*6650*/  UIMAD UR12, UR42, UR11, UR12 ;  /* 0x0000000b2a0c72a4 */ /* 0x000fc8000f8e020c */
[----:B------:R-:W-:-:S03]  /*6660*/  UIADD3 UR13, UPT, UPT, UR15, UR12, URZ ;  /* 0x0000000c0f0d7290 */ /* 0x000fc6000fffe0ff */
[----:B------:R-:W-:Y:S02]  /*6670*/  UMOV UR12, UR14 ;  /* 0x0000000e000c7c82 */ /* 0x000fe40008000000 */
[----:B----4-:R-:W-:-:S04]  /*6680*/  UIMAD.WIDE.U32 UR16, UR40, UR8, UR12 ;  /* 0x00000008281072a5 */ /* 0x010fc8000f8e000c */
[----:B------:R-:W-:-:S06]  /*6690*/  UIMAD UR9, UR40, UR9, UR17 ;  /* 0x00000009280972a4 */ /* 0x000fcc000f8e0211 */
[----:B------:R-:W-:Y:S01]  /*66a0*/  MOV R7, UR9 ;  /* 0x0000000900077c02 */ /* 0x000fe20008000f00 */
[----:B------:R-:W-:Y:S05]  /*66b0*/  BRA `(.L_x_45) ;  /* 0x0000000000187947 */ /* 0x000fea0003800000 */
.L_x_44:
[----:B------:R-:W3:Y:S01]  /*66c0*/  LDCU.64 UR10, c[0x0][0x5c0] ;  /* 0x0000b800ff0a77ac */ /* 0x000ee20008000a00 */
[----:B------:R-:W-:-:S04]  /*66d0*/  UIADD3 UR8, UPT, UPT, UR42, UR43, URZ ;  /* 0x0000002b2a087290 */ /* 0x000fc8000fffe0ff */
[----:B---3--:R-:W-:Y:S02]  /*66e0*/  UIMAD.WIDE.U32 UR16, UR8, UR10, URZ ;  /* 0x0000000a081072a5 */ /* 0x008fe4000f8e00ff */
[----:B------:R-:W-:-:S04]  /*66f0*/  UIMAD UR8, UR8, UR11, URZ ;  /* 0x0000000b080872a4 */ /* 0x000fc8000f8e02ff */
[----:B------:R-:W-:-:S06]  /*6700*/  UIADD3 UR8, UPT, UPT, UR17, UR8, URZ ;  /* 0x0000000811087290 */ /* 0x000fcc000fffe0ff */
[----:B------:R-:W-:Y:S02]  /*6710*/  MOV R7, UR8 ;  /* 0x0000000800077c02 */ /* 0x000fe40008000f00 */
.L_x_45:
[----:B------:R-:W-:Y:S05]  /*6720*/  BRA.U UP0, `(.L_x_46) ;  /* 0x00000001002c7547 */ /* 0x000fea000b800000 */
[----:B------:R-:W3:Y:S01]  /*6730*/  LDCU.64 UR8, c[0x0][0x5c8] ;  /* 0x0000b900ff0877ac */ /* 0x000ee20008000a00 */
[----:B------:R-:W4:Y:S01]  /*6740*/  LDCU.64 UR12, c[0x0][0x5b0] ;  /* 0x0000b600ff0c77ac */ /* 0x000f220008000a00 */
[----:B------:R-:W-:-:S04]  /*6750*/  USHF.R.S32.HI UR14, URZ, 0x1f, UR42 ;  /* 0x0000001fff0e7899 */ /* 0x000fc8000801142a */
[----:B---3--:R-:W-:Y:S02]  /*6760*/  UIMAD UR14, UR14, UR8, URZ ;  /* 0x000000080e0e72a4 */ /* 0x008fe4000f8e02ff */
[----:B------:R-:W-:Y:S02]  /*6770*/  UIMAD.WIDE.U32 UR18, UR42, UR8, URZ ;  /* 0x000000082a1272a5 */ /* 0x000fe4000f8e00ff */
[----:B------:R-:W-:-:S04]  /*6780*/  UIMAD UR14, UR42, UR9, UR14 ;  /* 0x000000092a0e72a4 */ /* 0x000fc8000f8e020e */
[----:B------:R-:W-:-:S04]  /*6790*/  UIADD3 UR19, UPT, UPT, UR19, UR14, URZ ;  /* 0x0000000e13137290 */ /* 0x000fc8000fffe0ff */
[----:B----4-:R-:W-:-:S04]  /*67a0*/  UIMAD.WIDE.U32 UR18, UR40, UR12, UR18 ;  /* 0x0000000c281272a5 */ /* 0x010fc8000f8e0012 */
[----:B------:R-:W-:-:S06]  /*67b0*/  UIMAD UR13, UR40, UR13, UR19 ;  /* 0x0000000d280d72a4 */ /* 0x000fcc000f8e0213 */
[----:B------:R-:W-:Y:S01]  /*67c0*/  MOV R5, UR13 ;  /* 0x0000000d00057c02 */ /* 0x000fe20008000f00 */
[----:B------:R-:W-:Y:S06]  /*67d0*/  BRA `(.L_x_47) ;  /* 0x0000000000187947 */ /* 0x000fec0003800000 */
.L_x_46:
[----:B------:R-:W3:Y:S01]  /*67e0*/  LDCU.64 UR8, c[0x0][0x5c8] ;  /* 0x0000b900ff0877ac */ /* 0x000ee20008000a00 */
[----:B------:R-:W-:-:S04]  /*67f0*/  UIADD3 UR12, UPT, UPT, UR42, UR43, URZ ;  /* 0x0000002b2a0c7290 */ /* 0x000fc8000fffe0ff */
[----:B---3--:R-:W-:Y:S02]  /*6800*/  UIMAD.WIDE.U32 UR18, UR12, UR8, URZ ;  /* 0x000000080c1272a5 */ /* 0x008fe4000f8e00ff */
[----:B------:R-:W-:-:S04]  /*6810*/  UIMAD UR12, UR12, UR9, URZ ;  /* 0x000000090c0c72a4 */ /* 0x000fc8000f8e02ff */
[----:B------:R-:W-:-:S06]  /*6820*/  UIADD3 UR12, UPT, UPT, UR19, UR12, URZ ;  /* 0x0000000c130c7290 */ /* 0x000fcc000fffe0ff */
[----:B------:R-:W-:-:S07]  /*6830*/  MOV R5, UR12 ;  /* 0x0000000c00057c02 */ /* 0x000fce0008000f00 */
.L_x_47:
[----:B------:R-:W-:Y:S01]  /*6840*/  USHF.L.U32 UR12, UR39, 0x5, URZ ;  /* 0x00000005270c7899 */ /* 0x000fe200080006ff */
[----:B------:R-:W-:Y:S01]  /*6850*/  SHF.R.U32.HI R0, RZ, 0x3, R0 ;  /* 0x00000003ff007819 */ /* 0x000fe20000011600 */
[----:B------:R-:W-:Y:S02]  /*6860*/  BAR.SYNC.DEFER_BLOCKING 0x0 ;  /* 0x0000000000007b1d */ /* 0x000fe40000010000 */
[----:B------:R-:W-:-:S06]  /*6870*/  UIADD3 UR12, UPT, UPT, -UR12, UR41, URZ ;  /* 0x000000290c0c7290 */ /* 0x000fcc000fffe1ff */
[----:B------:R-:W-:-:S13]  /*6880*/  ISETP.GE.AND P0, PT, R0, UR12, PT ;  /* 0x0000000c00007c0c */ /* 0x000fda000bf06270 */
[----:B------:R-:W-:Y:S05]  /*6890*/  @P0 BRA `(.L_x_24) ;  /* 0x0000000000d00947 */ /* 0x000fea0003800000 */
[----:B------:R-:W3:Y:S01]  /*68a0*/  LDCU UR17, c[0x0][0x440] ;  /* 0x00008800ff1177ac */ /* 0x000ee20008000800 */
[----:B------:R-:W-:Y:S01]  /*68b0*/  MOV R249, RZ ;  /* 0x000000ff00f97202 */ /* 0x000fe20000000f00 */
[----:B------:R-:W-:Y:S01]  /*68c0*/  IMAD.U32 R13, RZ, RZ, UR10 ;  /* 0x0000000aff0d7e24 */ /* 0x000fe2000f8e00ff */
[----:B-1----:R-:W1:Y:S01]  /*68d0*/  LDC.64 R10, c[0x0][0x5d8] ;  /* 0x00017600ff0a7b82 */ /* 0x002e620000000a00 */
[----:B------:R-:W-:Y:S01]  /*68e0*/  USHF.L.U32 UR12, UR39, 0x5, URZ ;  /* 0x00000005270c7899 */ /* 0x000fe200080006ff */
[----:B------:R-:W-:Y:S01]  /*68f0*/  IMAD.U32 R44, RZ, RZ, UR8 ;  /* 0x00000008ff2c7e24 */ /* 0x000fe2000f8e00ff */
[----:B--2---:R-:W2:Y:S02]  /*6900*/  LDS.128 R36, [R9+0x11000] ;  /* 0x0110000009247984 */ /* 0x004ea40000000c00 */
[----:B------:R-:W-:Y:S02]  /*6910*/  USHF.R.S32.HI UR13, URZ, 0x1f, UR12 ;  /* 0x0000001fff0d7899 */ /* 0x000fe4000801140c */
[--C-:B------:R-:W-:Y:S01]  /*6920*/  IMAD.WIDE.U32 R12, R13, UR12, R248.reuse ;  /* 0x0000000c0d0c7c25 */ /* 0x100fe2000f8e00f8 */
[----:B------:R-:W4:Y:S01]  /*6930*/  LDC.64 R2, c[0x0][0x5e0] ;  /* 0x00017800ff027b82 */ /* 0x000f220000000a00 */
[----:B------:R-:W-:Y:S01]  /*6940*/  UIMAD UR14, UR13, UR10, URZ ;  /* 0x0000000a0d0e72a4 */ /* 0x000fe2000f8e02ff */
[----:B------:R-:W2:Y:S01]  /*6950*/  LDS.128 R32, [R9+0x12000] ;  /* 0x0120000009207984 */ /* 0x000ea20000000c00 */
[----:B------:R-:W-:Y:S01]  /*6960*/  UIMAD UR13, UR13, UR8, URZ ;  /* 0x000000080d0d72a4 */ /* 0x000fe2000f8e02ff */
[----:B------:R-:W-:Y:S01]  /*6970*/  IADD3 R46, P0, PT, R12, UR16, RZ ;  /* 0x000000100c2e7c10 */ /* 0x000fe2000ff1e0ff */
[----:B------:R-:W-:Y:S01]  /*6980*/  UIMAD UR14, UR12, UR11, UR14 ;  /* 0x0000000b0c0e72a4 */ /* 0x000fe2000f8e020e */
[----:B------:R-:W2:Y:S01]  /*6990*/  LDS.128 R28, [R9+0x13000] ;  /* 0x01300000091c7984 */ /* 0x000ea20000000c00 */
[----:B---3--:R-:W-:Y:S01]  /*69a0*/  ISETP.GE.AND P3, PT, R248, UR17, PT ;  /* 0x00000011f8007c0c */ /* 0x008fe2000bf66270 */
[----:B------:R-:W-:Y:S01]  /*69b0*/  UIMAD UR13, UR12, UR9, UR13 ;  /* 0x000000090c0d72a4 */ /* 0x000fe2000f8e020d */
[----:B------:R-:W-:Y:S01]  /*69c0*/  IMAD.WIDE.U32 R44, R44, UR12, R248 ;  /* 0x0000000c2c2c7c25 */ /* 0x000fe2000f8e00f8 */
[----:B------:R-:W-:Y:S01]  /*69d0*/  LDS.128 R24, [R9+0x14000] ;  /* 0x0140000009187984 */ /* 0x000fe20000000c00 */
[----:B------:R-:W-:-:S02]  /*69e0*/  IADD3.X R47, PT, PT, R7, UR14, R13, P0, !PT ;  /* 0x0000000e072f7c10 */ /* 0x000fc400087fe40d */
[----:B------:R-:W-:Y:S01]  /*69f0*/  ISETP.GE.AND P2, PT, R4, UR17, PT ;  /* 0x0000001104007c0c */ /* 0x000fe2000bf46270 */
[----:B------:R-:W-:Y:S01]  /*6a00*/  LDS.128 R20, [R9+0x15000] ;  /* 0x0150000009147984 */ /* 0x000fe20000000c00 */
[----:B------:R-:W-:Y:S01]  /*6a10*/  IADD3 R44, P0, PT, R44, UR18, RZ ;  /* 0x000000122c2c7c10 */ /* 0x000fe2000ff1e0ff */
[----:B------:R-:W3:Y:S01]  /*6a20*/  LDCU.64 UR14, c[0x0][0x560] ;  /* 0x0000ac00ff0e77ac */ /* 0x000ee20008000a00 */
[----:B-1----:R-:W-:Y:S01]  /*6a30*/  IMAD.WIDE.U32 R46, R10, UR24, R46 ;  /* 0x000000180a2e7c25 */ /* 0x002fe2000f8e002e */
[----:B------:R-:W-:Y:S01]  /*6a40*/  LDS.128 R16, [R9+0x16000] ;  /* 0x0160000009107984 */ /* 0x000fe20000000c00 */
[----:B------:R-:W-:Y:S01]  /*6a50*/  IADD3.X R45, PT, PT, R5, UR13, R45, P0, !PT ;  /* 0x0000000d052d7c10 */ /* 0x000fe200087fe42d */
[----:B------:R-:W1:Y:S01]  /*6a60*/  LDCU.64 UR12, c[0x0][0x568] ;  /* 0x0000ad00ff0c77ac */ /* 0x000e620008000a00 */
[----:B------:R-:W-:Y:S01]  /*6a70*/  IMAD R47, R11, UR24, R47 ;  /* 0x000000180b2f7c24 */ /* 0x000fe2000f8e022f */
[----:B------:R-:W2:Y:S01]  /*6a80*/  @!P3 LDS.128 R12, [R9+0x10000] ;  /* 0x01000000090cb984 */ /* 0x000ea20000000c00 */
[----:B------:R-:W-:Y:S01]  /*6a90*/  ISETP.GE.AND P1, PT, R8, UR17, PT ;  /* 0x0000001108007c0c */ /* 0x000fe2000bf26270 */
[----:B----4-:R-:W-:Y:S01]  /*6aa0*/  IMAD.WIDE.U32 R44, R2, UR24, R44 ;  /* 0x00000018022c7c25 */ /* 0x010fe2000f8e002c */
[----:B------:R-:W-:Y:S01]  /*6ab0*/  ISETP.GE.AND P0, PT, R6, UR17, PT ;  /* 0x0000001106007c0c */ /* 0x000fe2000bf06270 */
[----:B------:R-:W4:Y:S02]  /*6ac0*/  LDS.128 R40, [R9+0x17000] ;  /* 0x0170000009287984 */ /* 0x000f240000000c00 */
[----:B------:R-:W-:-:S04]  /*6ad0*/  IMAD.WIDE.U32 R46, R0, UR10, R46 ;  /* 0x0000000a002e7c25 */ /* 0x000fc8000f8e002e */
[----:B------:R-:W-:Y:S02]  /*6ae0*/  IMAD R45, R3, UR24, R45 ;  /* 0x00000018032d7c24 */ /* 0x000fe4000f8e022d */
[----:B------:R-:W-:Y:S01]  /*6af0*/  IMAD R2, R0, UR11, R47 ;  /* 0x0000000b00027c24 */ /* 0x000fe2000f8e022f */
[----:B---3--:R-:W-:Y:S01]  /*6b00*/  LEA R4, P4, R46, UR14, 0x1 ;  /* 0x0000000e2e047c11 */ /* 0x008fe2000f8808ff */
[----:B------:R-:W-:-:S03]  /*6b10*/  IMAD.WIDE.U32 R44, R0, UR8, R44 ;  /* 0x00000008002c7c25 */ /* 0x000fc6000f8e002c */
[----:B------:R-:W-:Y:S01]  /*6b20*/  LEA.HI.X R5, R46, UR15, R2, 0x1, P4 ;  /* 0x0000000f2e057c11 */ /* 0x000fe2000a0f0c02 */
[----:B------:R-:W-:Y:S01]  /*6b30*/  IMAD R0, R0, UR9, R45 ;  /* 0x0000000900007c24 */ /* 0x000fe2000f8e022d */
[----:B-1----:R-:W-:-:S03]  /*6b40*/  LEA R2, P4, R44, UR12, 0x1 ;  /* 0x0000000c2c027c11 */ /* 0x002fc6000f8808ff */
[----:B--2---:R3:W-:Y:S01]  /*6b50*/  @!P2 STG.E.128 desc[UR36][R4.64+0x80], R36 ;  /* 0x000080240400a986 */ /* 0x0047e2000c101d24 */
[----:B------:R-:W-:-:S03]  /*6b60*/  LEA.HI.X R3, R44, UR13, R0, 0x1, P4 ;  /* 0x0000000d2c037c11 */ /* 0x000fc6000a0f0c00 */
[----:B------:R3:W-:Y:S04]  /*6b70*/  @!P1 STG.E.128 desc[UR36][R4.64+0x100], R32 ;  /* 0x0001002004009986 */ /* 0x0007e8000c101d24 */
[----:B------:R3:W-:Y:S04]  /*6b80*/  @!P0 STG.E.128 desc[UR36][R4.64+0x180], R28 ;  /* 0x0001801c04008986 */ /* 0x0007e8000c101d24 */
[----:B------:R3:W-:Y:S04]  /*6b90*/  @!P3 STG.E.128 desc[UR36][R4.64], R12 ;  /* 0x0000000c0400b986 */ /* 0x0007e8000c101d24 */
[----:B------:R3:W-:Y:S04]  /*6ba0*/  @!P3 STG.E.128 desc[UR36][R2.64], R24 ;  /* 0x000000180200b986 */ /* 0x0007e8000c101d24 */
[----:B------:R3:W-:Y:S04]  /*6bb0*/  @!P2 STG.E.128 desc[UR36][R2.64+0x80], R20 ;  /* 0x000080140200a986 */ /* 0x0007e8000c101d24 */
[----:B------:R3:W-:Y:S04]  /*6bc0*/  @!P1 STG.E.128 desc[UR36][R2.64+0x100], R16 ;  /* 0x0001001002009986 */ /* 0x0007e8000c101d24 */
[----:B----4-:R3:W-:Y:S02]  /*6bd0*/  @!P0 STG.E.128 desc[UR36][R2.64+0x180], R40 ;  /* 0x0001802802008986 */ /* 0x0107e4000c101d24 */
.L_x_24:
[----:B------:R-:W-:Y:S05]  /*6be0*/  BSYNC.RECONVERGENT B1 ;  /* 0x0000000000017941 */ /* 0x000fea0003800200 */
.L_x_8:
[----:B------:R-:W2:Y:S01]  /*6bf0*/  LDCU UR9, c[0x0][0x438] ;  /* 0x00008700ff0977ac */ /* 0x000ea20008000800 */
[----:B------:R-:W1:Y:S01]  /*6c00*/  LDCU UR10, c[0x0][0x370] ;  /* 0x00006e00ff0a77ac */ /* 0x000e620008000800 */
[----:B--2---:R-:W-:-:S04]  /*6c10*/  UIADD3 UR9, UPT, UPT, UR9, 0x1f, URZ ;  /* 0x0000001f09097890 */ /* 0x004fc8000fffe0ff */
[----:B------:R-:W-:Y:S02]  /*6c20*/  USHF.R.S32.HI UR8, URZ, 0x1f, UR9 ;  /* 0x0000001fff087899 */ /* 0x000fe40008011409 */
[----:B-1----:R-:W-:Y:S02]  /*6c30*/  UIADD3 UR39, UPT, UPT, UR10, UR39, URZ ;  /* 0x000000270a277290 */ /* 0x002fe4000fffe0ff */
[----:B------:R-:W-:Y:S01]  /*6c40*/  ULEA.HI UR8, UR8, UR9, URZ, 0x5 ;  /* 0x0000000908087291 */ /* 0x000fe2000f8f28ff */
[----:B------:R-:W-:-:S03]  /*6c50*/  UMOV UR10, UR23 ;  /* 0x00000017000a7c82 */ /* 0x000fc60008000000 */
[----:B------:R-:W-:-:S04]  /*6c60*/  USHF.R.S32.HI UR8, URZ, 0x5, UR8 ;  /* 0x00000005ff087899 */ /* 0x000fc80008011408 */
[----:B------:R-:W-:-:S09]  /*6c70*/  UISETP.GE.AND UP0, UPT, UR39, UR8, UPT ;  /* 0x000000082700728c */ /* 0x000fd2000bf06270 */
[----:B------:R-:W-:Y:S05]  /*6c80*/  BRA.U !UP0, `(.L_x_48) ;  /* 0xffffff9508a47547 */ /* 0x000fea000b83ffff */
[----:B------:R-:W-:Y:S05]  /*6c90*/  EXIT ;  /* 0x000000000000794d */ /* 0x000fea0003800000 */
.L_x_49:
        /* <DEDUP_REMOVED lines=14> */
.L_x_1256:


//--------------------- .text._ZN5flash44flash_bwd_dq_dk_dv_loop_seqk_parallel_kernelI23Flash_bwd_kernel_traitsILi256ELi64ELi32ELi8ELi4ELi1ELi2ELb1ELb1EN7cutlass10bfloat16_tE19Flash_kernel_traitsILi256ELi64ELi32ELi8ES3_EELb0ELb1ELb0ELb0ELb0ELb0ELb1EEEvNS_16Flash_bwd_paramsE --------------------------
	.section	.text._ZN5flash44flash_bwd_dq_dk_dv_loop_seqk_parallel_kernelI23Flash_bwd_kernel_traitsILi256ELi64ELi32ELi8ELi4ELi1ELi2ELb1ELb1EN7cutlass10bfloat16_tE19Flash_kernel_traitsILi256ELi64ELi32ELi8ES3_EELb0ELb1ELb0ELb0ELb0ELb0ELb1EEEvNS_16Flash_bwd_paramsE,"ax",@progbits
	.align	128
        .global         _ZN5flash44flash_bwd_dq_dk_dv_loop_seqk_parallel_kernelI23Flash_bwd_kernel_traitsILi256ELi64ELi32ELi8ELi4ELi1ELi2ELb1ELb1EN7cutlass10bfloat16_tE19Flash_kernel_traitsILi256ELi64ELi32ELi8ES3_EELb0ELb1ELb0ELb0ELb0ELb0ELb1EEEvNS_16Flash_bwd_paramsE
        .type           _ZN5flash44flash_bwd_dq_dk_dv_loop_seqk_parallel_kernelI23Flash_bwd_kernel_traitsILi256ELi64ELi32ELi8ELi4ELi1ELi2ELb1ELb1EN7cutlass10bfloat16_tE19Flash_kernel_traitsILi256ELi64ELi32ELi8ES3_EELb0ELb1ELb0ELb0ELb0ELb0ELb1EEEvNS_16Flash_bwd_paramsE,@function
        .size           _ZN5flash44flash_bwd_dq_dk_dv_loop_seqk_parallel_kernelI23Flash_bwd_kernel_traitsILi256ELi64ELi32ELi8ELi4ELi1ELi2ELb1ELb1EN7cutlass10bfloat16_tE19Flash_kernel_traitsILi256ELi64ELi32ELi8ES3_EELb0ELb1ELb0ELb0ELb0ELb0ELb1EEEvNS_16Flash_bwd_paramsE,(.L_x_1257 - _ZN5flash44flash_bwd_dq_dk_dv_loop_seqk_parallel_kernelI23Flash_bwd_kernel_traitsILi256ELi64ELi32ELi8ELi4ELi1ELi2ELb1ELb1EN7cutlass10bfloat16_tE19Flash_kernel_traitsILi256ELi64ELi32ELi8ES3_EELb0ELb1ELb0ELb0ELb0ELb0ELb1EEEvNS_16Flash_bwd_paramsE)
        .other          _ZN5flash44flash_bwd_dq_dk_dv_loop_seqk_parallel_kernelI23Flash_bwd_kernel_traitsILi256ELi64ELi32ELi8ELi4ELi1ELi2ELb1ELb1EN7cutlass10bfloat16_tE19Flash_kernel_traitsILi256ELi64ELi32ELi8ES3_EELb0ELb1ELb0ELb0ELb0ELb0ELb1EEEvNS_16Flash_bwd_paramsE,@"STO_CUDA_ENTRY STV_DEFAULT"
_ZN5flash44flash_bwd_dq_dk_dv_loop_seqk_parallel_kernelI23Flash_bwd_kernel_traitsILi256ELi64ELi32ELi8ELi4ELi1ELi2ELb1ELb1EN7cutlass10bfloat16_tE19Flash_kernel_traitsILi256ELi64ELi32ELi8ES3_EELb0ELb1ELb0ELb0ELb0ELb0ELb1EEEvNS_16Flash_bwd_paramsE:
.text._ZN5flash44flash_bwd_dq_dk_dv_loop_seqk_parallel_kernelI23Flash_bwd_kernel_traitsILi256ELi64ELi32ELi8ELi4ELi1ELi2ELb1ELb1EN7cutlass10bfloat16_tE19Flash_kernel_traitsILi256ELi64ELi32ELi8ES3_EELb0ELb1ELb0ELb0ELb0ELb0ELb1EEEvNS_16Flash_bwd_paramsE:
[----:B------:R-:W1:Y:S08]  /*0000*/  LDC R1, c[0x0][0x37c] ;  /* 0x0000df00ff017b82 */ /* 0x000e700000000800 */
[----:B------:R-:W2:Y:S01]  /*0010*/  LDC R2, c[0x0][0x438] ;  /* 0x00010e00ff027b82 */ /* 0x000ea20000000800 */
[----:B-1----:R-:W-:-:S07]  /*0020*/  VIADD R1, R1, 0xfffffff8 ;  /* 0xfffffff801017836 */ /* 0x002fce0000000000 */
[----:B------:R-:W1:Y:S01]  /*0030*/  S2UR UR39, SR_CTAID.X ;  /* 0x00000000002779c3 */ /* 0x000e620000002500 */
[----:B--2---:R-:W-:-:S05]  /*0040*/  VIADD R2, R2, 0x1f ;  /* 0x0000001f02027836 */ /* 0x004fca0000000000 */
[----:B------:R-:W-:-:S04]  /*0050*/  SHF.R.S32.HI R0, RZ, 0x1f, R2 ;  /* 0x0000001fff007819 */ /* 0x000fc80000011402 */
[----:B------:R-:W-:-:S04]  /*0060*/  LEA.HI R0, R0, R2, RZ, 0x5 ;  /* 0x0000000200007211 */ /* 0x000fc800078f28ff */
[----:B------:R-:W-:-:S04]  /*0070*/  SHF.R.S32.HI R0, RZ, 0x5, R0 ;  /* 0x00000005ff007819 */ /* 0x000fc80000011400 */
[----:B-1----:R-:W-:-:S13]  /*0080*/  ISETP.LE.AND P0, PT, R0, UR39, PT ;  /* 0x0000002700007c0c */ /* 0x002fda000bf03270 */
        /* <DEDUP_REMOVED lines=42> */
.L_x_91:
[----:B------:R-:W2:Y:S01]  /*0330*/  LDCU.64 UR8, c[0x0][0x478] ;  /* 0x00008f00ff0877ac */ /* 0x000ea20008000a00 */
[----:B------:R-:W-:Y:S02]  /*0340*/  PLOP3.LUT P1, PT, PT, PT, UP4, 0x80, 0x8 ;  /* 0x000000000008781c */ /* 0x000fe40003f2f048 */
[----:B------:R-:W-:Y:S01]  /*0350*/  PLOP3.LUT P4, PT, PT, PT, UP5, 0x80, 0x8 ;  /* 0x000000000008781c */ /* 0x000fe20003f8f058 */
[----:B------:R-:W-:Y:S01]  /*0360*/  @UP4 ULEA UR12, UP0, UR40, UR6, 0x2 ;  /* 0x00000006280c4291 */ /* 0x000fe2000f8010ff */
[----:B------:R-:W-:Y:S01]  /*0370*/  PLOP3.LUT P2, PT, PT, PT, UP3, 0x80, 0x8 ;  /* 0x000000000008781c */ /* 0x000fe20003f4f038 */
[----:B------:R-:W-:Y:S02]  /*0380*/  UISETP.NE.AND UP2, UPT, UR29, URZ, UPT ;  /* 0x000000ff1d00728c */ /* 0x000fe4000bf45270 */
[----:B------:R-:W-:Y:S02]  /*0390*/  @UP4 ULEA.HI.X UR13, UR40, UR7, URZ, 0x2, UP0 ;  /* 0x00000007280d4291 */ /* 0x000fe400080f14ff */
[----:B-1----:R-:W-:-:S02]  /*03a0*/  IMAD.U32 R2, RZ, RZ, UR12 ;  /* 0x0000000cff027e24 */ /* 0x002fc4000f8e00ff */
[----:B------:R-:W-:Y:S02]  /*03b0*/  PLOP3.LUT P3, PT, PT, PT, UP2, 0x80, 0x8 ;  /* 0x000000000008781c */ /* 0x000fe40003f6f028 */
[----:B------:R-:W-:Y:S01]  /*03c0*/  IMAD.U32 R3, RZ, RZ, UR13 ;  /* 0x0000000dff037e24 */ /* 0x000fe2000f8e00ff */
[----:B------:R-:W-:Y:S02]  /*03d0*/  UIMAD.WIDE.U32 UR12, UR40, 0x4, UR30 ;  /* 0x00000004280c78a5 */ /* 0x000fe4000f8e001e */
[----:B--2---:R-:W-:-:S03]  /*03e0*/  UISETP.NE.U32.AND UP0, UPT, UR8, URZ, UPT ;  /* 0x000000ff0800728c */ /* 0x004fc6000bf05070 */
[----:B------:R-:W2:Y:S01]  /*03f0*/  @P1 LDG.E R3, desc[UR36][R2.64] ;  /* 0x0000002402031981 */ /* 0x000ea2000c1e1900 */
[----:B------:R-:W-:-:S06]  /*0400*/  UISETP.NE.AND.EX UP0, UPT, UR9, URZ, UPT, UP0 ;  /* 0x000000ff0900728c */ /* 0x000fcc000bf05300 */
[----:B------:R-:W-:-:S05]  /*0410*/  PLOP3.LUT P0, PT, PT, PT, UP0, 0x80, 0x8 ;  /* 0x000000000008781c */ /* 0x000fca0003f0f008 */
[----:B------:R-:W-:Y:S01]  /*0420*/  @UP0 ULEA UR14, UP1, UR40, UR8, 0x2 ;  /* 0x00000008280e0291 */ /* 0x000fe2000f8210ff */
[----:B---34-:R-:W-:Y:S01]  /*0430*/  IMAD.U32 R6, RZ, RZ, UR12 ;  /* 0x0000000cff067e24 */ /* 0x018fe2000f8e00ff */
[----:B------:R-:W5:Y:S02]  /*0440*/  @!UP0 LDCU UR11, c[0x0][0x43c] ;  /* 0x00008780ff0b87ac */ /* 0x000f640008000800 */
[----:B------:R-:W-:Y:S02]  /*0450*/  @UP0 ULEA.HI.X UR15, UR40, UR9, URZ, 0x2, UP1 ;  /* 0x00000009280f0291 */ /* 0x000fe400088f14ff */
[----:B------:R-:W-:Y:S01]  /*0460*/  IMAD.U32 R4, RZ, RZ, UR14 ;  /* 0x0000000eff047e24 */ /* 0x000fe2000f8e00ff */
[----:B------:R-:W3:Y:S01]  /*0470*/  @!UP0 LDCU.64 UR8, c[0x0][0x488] ;  /* 0x00009100ff0887ac */ /* 0x000ee20008000a00 */
[----:B------:R-:W-:Y:S02]  /*0480*/  IMAD.U32 R7, RZ, RZ, UR13 ;  /* 0x0000000dff077e24 */ /* 0x000fe4000f8e00ff */
[----:B------:R-:W-:-:S03]  /*0490*/  IMAD.U32 R5, RZ, RZ, UR15 ;  /* 0x0000000fff057e24 */ /* 0x000fc6000f8e00ff */
[----:B------:R-:W4:Y:S04]  /*04a0*/  @P2 LDG.E R2, desc[UR36][R6.64+0x4] ;  /* 0x0000042406022981 */ /* 0x000f28000c1e1900 */
[----:B------:R-:W4:Y:S01]  /*04b0*/  @P0 LDG.E R0, desc[UR36][R4.64] ;  /* 0x0000002404000981 */ /* 0x000f22000c1e1900 */
[----:B------:R-:W-:Y:S01]  /*04c0*/  UMOV UR42, URZ ;  /* 0x000000ff002a7c82 */ /* 0x000fe20008000000 */
[----:B------:R-:W-:Y:S01]  /*04d0*/  UMOV UR19, 0xffffffff ;  /* 0xffffffff00137882 */ /* 0x000fe20000000000 */
[----:B------:R-:W-:Y:S01]  /*04e0*/  UMOV UR43, 0xffffffff ;  /* 0xffffffff002b7882 */ /* 0x000fe20000000000 */
[----:B---3--:R-:W-:-:S04]  /*04f0*/  @!UP0 UISETP.NE.U32.AND UP1, UPT, UR8, URZ, UPT ;  /* 0x000000ff0800828c */ /* 0x008fc8000bf25070 */
[----:B------:R-:W-:Y:S02]  /*0500*/  @!UP0 UISETP.NE.AND.EX UP1, UPT, UR9, URZ, UPT, UP1 ;  /* 0x000000ff0900828c */ /* 0x000fe4000bf25310 */
[----:B------:R-:W-:Y:S02]  /*0510*/  USHF.L.U32 UR33, UR39, 0x5, URZ ;  /* 0x0000000527217899 */ /* 0x000fe400080006ff */
[----:B-----5:R-:W-:Y:S01]  /*0520*/  @!UP0 USEL UR9, UR11, URZ, UP1 ;  /* 0x000000ff0b098287 */ /* 0x020fe20008800000 */
[----:B------:R-:W3:Y:S04]  /*0530*/  @P4 LDG.E R5, desc[UR36][R6.64] ;  /* 0x0000002406054981 */ /* 0x000ee8000c1e1900 */
[----:B------:R-:W5:Y:S01]  /*0540*/  @!P3 LDG.E R4, desc[UR36][R240.64] ;  /* 0x00000024f004b981 */ /* 0x000f62000c1e1900 */
[----:B--2---:R-:W-:-:S02]  /*0550*/  @P1 R2UR UR42, R3 ;  /* 0x00000000032a12ca */ /* 0x004fc400000e0000 */
[----:B----4-:R-:W-:Y:S02]  /*0560*/  @P2 R2UR UR8, R2 ;  /* 0x00000000020822ca */ /* 0x010fe400000e0000 */
[----:B------:R-:W-:-:S13]  /*0570*/  @P0 R2UR UR41, R0 ;  /* 0x00000000002902ca */ /* 0x000fda00000e0000 */
[----:B------:R-:W-:Y:S01]  /*0580*/  @UP0 UIADD3 UR41, UPT, UPT, UR41, -UR42, URZ ;  /* 0x8000002a29290290 */ /* 0x000fe2000fffe0ff */
[----:B---3--:R-:W-:Y:S02]  /*0590*/  @P4 R2UR UR19, R5 ;  /* 0x00000000051342ca */ /* 0x008fe400000e0000 */
[----:B-----5:R-:W-:Y:S01]  /*05a0*/  @!P3 R2UR UR43, R4 ;  /* 0x00000000042bb2ca */ /* 0x020fe200000e0000 */
[----:B------:R-:W-:-:S14]  /*05b0*/  BRA.U !UP6, `(.L_x_50) ;  /* 0x000000010e1c7547 */ /* 0x000fdc000b800000 */
[----:B------:R-:W-:-:S06]  /*05c0*/  UISETP.NE.AND UP1, UPT, UR28, URZ, UPT ;  /* 0x000000ff1c00728c */ /* 0x000fcc000bf25270 */
[----:B------:R-:W-:-:S13]  /*05d0*/  PLOP3.LUT P0, PT, PT, PT, UP1, 0x80, 0x8 ;  /* 0x000000000008781c */ /* 0x000fda0003f0f018 */
[----:B------:R-:W1:Y:S04]  /*05e0*/  @P0 LDG.E R0, desc[UR36][R240.64+0x4] ;  /* 0x00000424f0000981 */ /* 0x000e68000c1e1900 */
[----:B------:R-:W2:Y:S01]  /*05f0*/  @!P0 LDG.E R2, desc[UR36][R240.64] ;  /* 0x00000024f0028981 */ /* 0x000ea2000c1e1900 */
[----:B-1----:R-:W-:-:S13]  /*0600*/  @P0 R2UR UR10, R0 ;  /* 0x00000000000a02ca */ /* 0x002fda00000e0000 */
[----:B------:R-:W-:-:S07]  /*0610*/  @UP1 UIADD3 UR10, UPT, UPT, UR10, -UR43, URZ ;  /* 0x8000002b0a0a1290 */ /* 0x000fce000fffe0ff */
[----:B--2---:R-:W-:-:S15]  /*0620*/  @!P0 R2UR UR10, R2 ;  /* 0x00000000020a82ca */ /* 0x004fde00000e0000 */
.L_x_50:
        /* <DEDUP_REMOVED lines=34> */
.L_x_52:
[----:B------:R-:W1:Y:S01]  /*0850*/  LDCU.64 UR14, c[0x0][0x3b8] ;  /* 0x00007700ff0e77ac */ /* 0x000e620008000a00 */
[----:B------:R-:W-:-:S04]  /*0860*/  UIADD3 UR8, UPT, UPT, UR42, UR43, URZ ;  /* 0x0000002b2a087290 */ /* 0x000fc8000fffe0ff */
[----:B-1----:R-:W-:Y:S02]  /*0870*/  UIMAD.WIDE.U32 UR48, UR8, UR14, URZ ;  /* 0x0000000e083072a5 */ /* 0x002fe4000f8e00ff */
[----:B------:R-:W-:-:S04]  /*0880*/  UIMAD UR8, UR8, UR15, URZ ;  /* 0x0000000f080872a4 */ /* 0x000fc8000f8e02ff */
[----:B------:R-:W-:-:S06]  /*0890*/  UIADD3 UR8, UPT, UPT, UR49, UR8, URZ ;  /* 0x0000000831087290 */ /* 0x000fcc000fffe0ff */
[----:B------:R-:W-:Y:S02]  /*08a0*/  MOV R7, UR8 ;  /* 0x0000000800077c02 */ /* 0x000fe40008000f00 */
.L_x_53:
[----:B------:R-:W1:Y:S01]  /*08b0*/  LDC R0, c[0x0][0x3e8] ;  /* 0x0000fa00ff007b82 */ /* 0x000e620000000800 */
[----:B------:R-:W2:Y:S01]  /*08c0*/  S2R R2, SR_CTAID.Z ;  /* 0x0000000000027919 */ /* 0x000ea20000002700 */
[----:B------:R-:W-:Y:S01]  /*08d0*/  USHF.R.S32.HI UR32, URZ, 0x1f, UR33 ;  /* 0x0000001fff207899 */ /* 0x000fe20008011421 */
[----:B-1----:R-:W-:-:S04]  /*08e0*/  IABS R4, R0 ;  /* 0x0000000000047213 */ /* 0x002fc80000000000 */
[----:B------:R-:W1:Y:S01]  /*08f0*/  I2F.RP R8, R4 ;  /* 0x0000000400087306 */ /* 0x000e620000209400 */
[----:B--2---:R-:W-:-:S07]  /*0900*/  IABS R2, R2 ;  /* 0x0000000200027213 */ /* 0x004fce0000000000 */
[----:B-1----:R-:W1:Y:S02]  /*0910*/  MUFU.RCP R8, R8 ;  /* 0x0000000800087308 */ /* 0x002e640000001000 */
[----:B-1----:R-:W-:-:S06]  /*0920*/  VIADD R8, R8, 0xffffffe ;  /* 0x0ffffffe08087836 */ /* 0x002fcc0000000000 */
[----:B------:R-:W1:Y:S02]  /*0930*/  F2I.FTZ.U32.TRUNC.NTZ R9, R8 ;  /* 0x0000000800097305 */ /* 0x000e64000021f000 */
[----:B-1----:R-:W-:Y:S02]  /*0940*/  IMAD.MOV R3, RZ, RZ, -R9 ;  /* 0x000000ffff037224 */ /* 0x002fe400078e0a09 */
[----:B------:R-:W-:Y:S02]  /*0950*/  IMAD.MOV.U32 R8, RZ, RZ, RZ ;  /* 0x000000ffff087224 */ /* 0x000fe400078e00ff */
[----:B------:R-:W-:-:S04]  /*0960*/  IMAD R3, R3, R4, RZ ;  /* 0x0000000403037224 */ /* 0x000fc800078e02ff */
[----:B------:R-:W-:Y:S01]  /*0970*/  IMAD.HI.U32 R6, R9, R3, R8 ;  /* 0x0000000309067227 */ /* 0x000fe200078e0008 */
[----:B------:R-:W-:-:S05]  /*0980*/  MOV R3, R2 ;  /* 0x0000000200037202 */ /* 0x000fca0000000f00 */
[----:B------:R-:W-:-:S04]  /*0990*/  IMAD.HI.U32 R6, R6, R3, RZ ;  /* 0x0000000306067227 */ /* 0x000fc800078e00ff */
[----:B------:R-:W-:-:S04]  /*09a0*/  IMAD.MOV R2, RZ, RZ, -R6 ;  /* 0x000000ffff027224 */ /* 0x000fc800078e0a06 */
[----:B------:R-:W-:-:S05]  /*09b0*/  IMAD R2, R4, R2, R3 ;  /* 0x0000000204027224 */ /* 0x000fca00078e0203 */
[----:B------:R-:W-:-:S13]  /*09c0*/  ISETP.GT.U32.AND P1, PT, R4, R2, PT ;  /* 0x000000020400720c */ /* 0x000fda0003f24070 */
[----:B------:R-:W-:Y:S01]  /*09d0*/  @!P1 IMAD.IADD R2, R2, 0x1, -R4 ;  /* 0x0000000102029824 */ /* 0x000fe200078e0a04 */
[----:B------:R-:W-:Y:S02]  /*09e0*/  @!P1 IADD3 R6, PT, PT, R6, 0x1, RZ ;  /* 0x0000000106069810 */ /* 0x000fe40007ffe0ff */
[----:B------:R-:W-:Y:S02]  /*09f0*/  ISETP.NE.AND P1, PT, R0, RZ, PT ;  /* 0x000000ff0000720c */ /* 0x000fe40003f25270 */
[----:B------:R-:W-:Y:S02]  /*0a00*/  ISETP.GE.U32.AND P2, PT, R2, R4, PT ;  /* 0x000000040200720c */ /* 0x000fe40003f46070 */
[----:B------:R-:W-:-:S04]  /*0a10*/  LOP3.LUT R2, R0, UR27, RZ, 0x3c, !PT ;  /* 0x0000001b00027c12 */ /* 0x000fc8000f8e3cff */
[----:B------:R-:W-:-:S07]  /*0a20*/  ISETP.GE.AND P0, PT, R2, RZ, PT ;  /* 0x000000ff0200720c */ /* 0x000fce0003f06270 */
[----:B------:R-:W-:-:S06]  /*0a30*/  @P2 VIADD R6, R6, 0x1 ;  /* 0x0000000106062836 */ /* 0x000fcc0000000000 */
        /* <DEDUP_REMOVED lines=16> */
.L_x_54:
[----:B------:R-:W1:Y:S01]  /*0b40*/  LDCU.64 UR12, c[0x0][0x3c0] ;  /* 0x00007800ff0c77ac */ /* 0x000e620008000a00 */
[----:B------:R-:W-:-:S04]  /*0b50*/  UIADD3 UR8, UPT, UPT, UR42, UR43, URZ ;  /* 0x0000002b2a087290 */ /* 0x000fc8000fffe0ff */
[----:B-1----:R-:W-:Y:S02]  /*0b60*/  UIMAD.WIDE.U32 UR52, UR8, UR12, URZ ;  /* 0x0000000c083472a5 */ /* 0x002fe4000f8e00ff */
[----:B------:R-:W-:-:S04]  /*0b70*/  UIMAD UR8, UR8, UR13, URZ ;  /* 0x0000000d080872a4 */ /* 0x000fc8000f8e02ff */
[----:B------:R-:W-:-:S06]  /*0b80*/  UIADD3 UR8, UPT, UPT, UR53, UR8, URZ ;  /* 0x0000000835087290 */ /* 0x000fcc000fffe0ff */
[----:B------:R-:W-:-:S07]  /*0b90*/  MOV R14, UR8 ;  /* 0x00000008000e7c02 */ /* 0x000fce0008000f00 */
.L_x_55:
        /* <DEDUP_REMOVED lines=28> */
.L_x_56:
[----:B------:R-:W-:Y:S02]  /*0d60*/  IMAD R18, R25, UR19, RZ ;  /* 0x0000001319127c24 */ /* 0x000fe4000f8e02ff */
[----:B------:R-:W-:-:S05]  /*0d70*/  IMAD.WIDE.U32 R2, R24, UR19, RZ ;  /* 0x0000001318027c25 */ /* 0x000fca000f8e00ff */
[----:B------:R-:W-:Y:S02]  /*0d80*/  IADD3 R18, PT, PT, R3, R18, RZ ;  /* 0x0000001203127210 */ /* 0x000fe40007ffe0ff */
[----:B------:R-:W-:-:S07]  /*0d90*/  MOV R13, R2 ;  /* 0x00000002000d7202 */ /* 0x000fce0000000f00 */
.L_x_57:
        /* <DEDUP_REMOVED lines=20> */
.L_x_58:
[----:B------:R-:W1:Y:S01]  /*0ee0*/  LDCU UR53, c[0x0][0x434] ;  /* 0x00008680ff3577ac */ /* 0x000e620008000800 */
[----:B------:R-:W-:-:S04]  /*0ef0*/  UIMAD UR8, UR40, UR20, UR27 ;  /* 0x00000014280872a4 */ /* 0x000fc8000f8e021b */
[----:B-1----:R-:W-:-:S12]  /*0f00*/  UIMAD UR53, UR8, UR53, URZ ;  /* 0x00000035083572a4 */ /* 0x002fd8000f8e02ff */
.L_x_59:
        /* <DEDUP_REMOVED lines=10> */
.L_x_60:
[----:B------:R-:W1:Y:S01]  /*0fb0*/  LDCU UR51, c[0x0][0x444] ;  /* 0x00008880ff3377ac */ /* 0x000e620008000800 */
[----:B------:R-:W-:-:S04]  /*0fc0*/  UIMAD UR8, UR40, UR20, UR27 ;  /* 0x00000014280872a4 */ /* 0x000fc8000f8e021b */
[----:B-1----:R-:W-:-:S12]  /*0fd0*/  UIMAD UR51, UR8, UR51, URZ ;  /* 0x00000033083372a4 */ /* 0x002fd8000f8e02ff */
.L_x_61:
        /* <DEDUP_REMOVED lines=16> */
[C---:B--2---:R-:W-:Y:S01]  /*10e0*/  IMAD.SHL.U32 R4, R0.reuse, 0x8, RZ ;  /* 0x0000000800047824 */ /* 0x044fe200078e00ff */
[----:B------:R-:W-:Y:S02]  /*10f0*/  SHF.R.U32.HI R17, RZ, 0x5, R0 ;  /* 0x00000005ff117819 */ /* 0x000fe40000011600 */
[----:B------:R-:W-:Y:S01]  /*1100*/  UISETP.LT.AND UP0, UPT, URZ, UR49, UPT ;  /* 0x00000031ff00728c */ /* 0x000fe2000bf01270 */
[----:B------:R-:W-:Y:S02]  /*1110*/  LOP3.LUT R15, R0, 0x1f, RZ, 0xc0, !PT ;  /* 0x0000001f000f7812 */ /* 0x000fe400078ec0ff */
[----:B------:R-:W1:Y:S01]  /*1120*/  LDCU.128 UR8, c[0x0][0x590] ;  /* 0x0000b200ff0877ac */ /* 0x000e620008000c00 */
[----:B------:R-:W-:Y:S02]  /*1130*/  LOP3.LUT R16, R4, 0x38, RZ, 0xc0, !PT ;  /* 0x0000003804107812 */ /* 0x000fe400078ec0ff */
[----:B------:R-:W-:-:S02]  /*1140*/  IMAD R15, R12, R17, R15 ;  /* 0x000000110c0f7224 */ /* 0x000fc400078e020f */
[----:B------:R-:W-:Y:S01]  /*1150*/  IADD3 R22, P0, PT, R16, UR54, RZ ;  /* 0x0000003610167c10 */ /* 0x000fe2000ff1e0ff */
[----:B------:R-:W-:Y:S01]  /*1160*/  IMAD.MOV.U32 R17, RZ, RZ, RZ ;  /* 0x000000ffff117224 */ /* 0x000fe200078e00ff */
[----:B------:R-:W-:Y:S01]  /*1170*/  USEL UR49, URZ, UR49, !UP0 ;  /* 0x00000031ff317287 */ /* 0x000fe2000c000000 */
[----:B------:R-:W-:Y:S01]  /*1180*/  IMAD.SHL.U32 R12, R12, 0x40, RZ ;  /* 0x000000400c0c7824 */ /* 0x000fe200078e00ff */
[----:B------:R-:W2:Y:S01]  /*1190*/  LDCU.64 UR54, c[0x0][0x420] ;  /* 0x00008400ff3677ac */ /* 0x000ea20008000a00 */
[----:B------:R-:W-:Y:S01]  /*11a0*/  IMAD.X R23, RZ, RZ, UR21, P0 ;  /* 0x00000015ff177e24 */ /* 0x000fe200080e06ff */
[--C-:B------:R-:W-:Y:S01]  /*11b0*/  IADD3 R13, P1, P0, R24, R13, R19.reuse ;  /* 0x0000000d180d7210 */ /* 0x100fe2000783e013 */
[----:B------:R-:W4:Y:S01]  /*11c0*/  LDCU.64 UR20, c[0x0][0x3c8] ;  /* 0x00007900ff1477ac */ /* 0x000f220008000a00 */
[----:B------:R-:W-:Y:S01]  /*11d0*/  SHF.R.S32.HI R19, RZ, 0x1f, R19 ;  /* 0x0000001fff137819 */ /* 0x000fe20000011413 */
[----:B------:R-:W-:Y:S01]  /*11e0*/  UISETP.GT.AND UP0, UPT, UR45, UR49, UPT ;  /* 0x000000312d00728c */ /* 0x000fe2000bf04270 */
[----:B-1----:R-:W-:Y:S01]  /*11f0*/  IMAD.U32 R20, RZ, RZ, UR8 ;  /* 0x00000008ff147e24 */ /* 0x002fe2000f8e00ff */
[----:B------:R-:W-:Y:S01]  /*1200*/  UIMAD UR19, UR17, UR8, URZ ;  /* 0x00000008111372a4 */ /* 0x000fe2000f8e02ff */
[----:B------:R-:W-:Y:S01]  /*1210*/  IMAD.U32 R11, RZ, RZ, UR10 ;  /* 0x0000000aff0b7e24 */ /* 0x000fe2000f8e00ff */
[----:B------:R-:W-:Y:S01]  /*1220*/  IADD3.X R10, PT, PT, R10, R18, R19, P1, P0 ;  /* 0x000000120a0a7210 */ /* 0x000fe20000fe0413 */
[----:B------:R-:W-:Y:S01]  /*1230*/  IMAD.WIDE.U32 R20, R20, UR47, R22 ;  /* 0x0000002f14147c25 */ /* 0x000fe2000f8e0016 */
[----:B------:R-:W-:-:S03]  /*1240*/  UIMAD UR19, UR47, UR9, UR19 ;  /* 0x000000092f1372a4 */ /* 0x000fc6000f8e0213 */
[----:B---3--:R-:W-:Y:S01]  /*1250*/  IMAD.WIDE.U32 R22, R2, UR47, R16 ;  /* 0x0000002f02167c25 */ /* 0x008fe2000f8e0010 */
[----:B--2---:R-:W-:-:S03]  /*1260*/  UIMAD.WIDE UR54, UR53, 0x4, UR54 ;  /* 0x00000004353678a5 */ /* 0x004fc6000f8e0236 */
[----:B------:R-:W-:Y:S01]  /*1270*/  VIADD R21, R21, UR19 ;  /* 0x0000001315157c36 */ /* 0x000fe20008000000 */
[----:B------:R-:W-:Y:S01]  /*1280*/  IADD3 R22, P0, PT, R22, UR16, RZ ;  /* 0x0000001016167c10 */ /* 0x000fe2000ff1e0ff */
[----:B------:R-:W-:Y:S01]  /*1290*/  IMAD.U32 R18, RZ, RZ, UR11 ;  /* 0x0000000bff127e24 */ /* 0x000fe2000f8e00ff */
[----:B------:R-:W1:Y:S01]  /*12a0*/  LDCU.64 UR10, c[0x0][0x570] ;  /* 0x0000ae00ff0a77ac */ /* 0x000e620008000a00 */
[----:B------:R-:W-:-:S04]  /*12b0*/  IMAD.WIDE.U32 R24, R11, UR27, R20 ;  /* 0x0000001b0b187c25 */ /* 0x000fc8000f8e0014 */
[----:B------:R-:W-:Y:S01]  /*12c0*/  IMAD R11, R2, UR17, RZ ;  /* 0x00000011020b7c24 */ /* 0x000fe2000f8e02ff */
[----:B------:R-:W2:Y:S01]  /*12d0*/  LDCU.64 UR16, c[0x0][0x550] ;  /* 0x0000aa00ff1077ac */ /* 0x000ea20008000a00 */
[----:B-----5:R-:W-:-:S04]  /*12e0*/  IMAD.WIDE.U32 R20, R8, UR25, RZ ;  /* 0x0000001908147c25 */ /* 0x020fc8000f8e00ff */
[----:B------:R-:W-:Y:S02]  /*12f0*/  IMAD R8, R3, UR47, R11 ;  /* 0x0000002f03087c24 */ /* 0x000fe4000f8e020b */
[----:B------:R-:W-:Y:S02]  /*1300*/  IMAD R9, R9, UR25, R21 ;  /* 0x0000001909097c24 */ /* 0x000fe4000f8e0215 */
[----:B----4-:R-:W-:Y:S01]  /*1310*/  IMAD.U32 R11, RZ, RZ, UR21 ;  /* 0x00000015ff0b7e24 */ /* 0x010fe2000f8e00ff */
[----:B------:R-:W-:Y:S01]  /*1320*/  IADD3.X R23, PT, PT, R23, UR18, R8, P0, !PT ;  /* 0x0000001217177c10 */ /* 0x000fe200087fe408 */
[----:B------:R-:W3:Y:S01]  /*1330*/  LDCU.64 UR18, c[0x0][0x380] ;  /* 0x00007000ff1277ac */ /* 0x000ee20008000a00 */
[----:B------:R-:W-:Y:S01]  /*1340*/  SEL R8, R20, RZ, P3 ;  /* 0x000000ff14087207 */ /* 0x000fe20001800000 */
[----:B------:R-:W-:Y:S01]  /*1350*/  IMAD.U32 R20, RZ, RZ, UR20 ;  /* 0x00000014ff147e24 */ /* 0x000fe2000f8e00ff */
[----:B------:R-:W-:Y:S01]  /*1360*/  SEL R9, R9, RZ, P3 ;  /* 0x000000ff09097207 */ /* 0x000fe20001800000 */
[----:B------:R-:W-:Y:S01]  /*1370*/  IMAD R19, R18, UR27, R25 ;  /* 0x0000001b12137c24 */ /* 0x000fe2000f8e0219 */
[----:B------:R-:W-:Y:S01]  /*1380*/  IADD3 R13, P1, P0, R15, R13, R8 ;  /* 0x0000000d0f0d7210 */ /* 0x000fe2000783e008 */
[----:B------:R-:W-:Y:S01]  /*1390*/  IMAD.WIDE.U32 R20, R20, UR27, R22 ;  /* 0x0000001b14147c25 */ /* 0x000fe2000f8e0016 */
[----:B------:R-:W-:Y:S01]  /*13a0*/  SHF.R.U32.HI R8, RZ, 0x3, R0 ;  /* 0x00000003ff087819 */ /* 0x000fe20000011600 */
[----:B------:R-:W-:Y:S01]  /*13b0*/  USHF.L.U64.HI UR20, UR8, 0x5, UR9 ;  /* 0x0000000508147899 */ /* 0x000fe20008010209 */
[----:B------:R-:W-:Y:S01]  /*13c0*/  SHF.R.S32.HI R15, RZ, 0x1f, R15 ;  /* 0x0000001fff0f7819 */ /* 0x000fe2000001140f */
[----:B------:R-:W-:-:S02]  /*13d0*/  IMAD.MOV.U32 R18, RZ, RZ, R24 ;  /* 0x000000ffff127224 */ /* 0x000fc400078e0018 */
[----:B------:R-:W-:Y:S01]  /*13e0*/  IMAD R21, R11, UR27, R21 ;  /* 0x0000001b0b157c24 */ /* 0x000fe2000f8e0215 */
[----:B------:R-:W-:Y:S01]  /*13f0*/  IADD3.X R10, PT, PT, R15, R10, R9, P1, P0 ;  /* 0x0000000a0f0a7210 */ /* 0x000fe20000fe0409 */
[----:B------:R-:W-:Y:S01]  /*1400*/  IMAD.WIDE.U32 R18, R8, UR8, R18 ;  /* 0x0000000808127c25 */ /* 0x000fe2000f8e0012 */
[----:B------:R-:W-:Y:S02]  /*1410*/  IADD3 R9, P0, PT, R12, R13, RZ ;  /* 0x0000000d0c097210 */ /* 0x000fe40007f1e0ff */
[----:B------:R-:W-:Y:S01]  /*1420*/  LOP3.LUT R13, R16, 0x40, RZ, 0xfc, !PT ;  /* 0x00000040100d7812 */ /* 0x000fe200078efcff */
[----:B------:R-:W-:Y:S01]  /*1430*/  IMAD.WIDE.U32 R20, R8, R2, R20 ;  /* 0x0000000208147225 */ /* 0x000fe200078e0014 */
[----:B------:R-:W-:Y:S02]  /*1440*/  LEA.HI.X.SX32 R12, R12, R10, 0x1, P0 ;  /* 0x0000000a0c0c7211 */ /* 0x000fe400000f0eff */
[----:B--2---:R-:W-:Y:S01]  /*1450*/  LEA R234, P2, R18, UR16, 0x1 ;  /* 0x0000001012ea7c11 */ /* 0x004fe2000f8408ff */
[C---:B------:R-:W-:Y:S01]  /*1460*/  IMAD R11, R8.reuse, UR9, R19 ;  /* 0x00000009080b7c24 */ /* 0x040fe2000f8e0213 */
[C---:B-1----:R-:W-:Y:S01]  /*1470*/  LEA R244, P0, R9.reuse, UR10, 0x2 ;  /* 0x0000000a09f47c11 */ /* 0x042fe2000f8010ff */
[----:B------:R-:W-:Y:S01]  /*1480*/  IMAD R10, R8, R3, R21 ;  /* 0x00000003080a7224 */ /* 0x000fe200078e0215 */
[----:B---3--:R-:W-:Y:S01]  /*1490*/  LEA R236, P1, R20, UR18, 0x1 ;  /* 0x0000001214ec7c11 */ /* 0x008fe2000f8208ff */
[----:B------:R-:W-:Y:S01]  /*14a0*/  USHF.L.U32 UR16, UR8, 0x5, URZ ;  /* 0x0000000508107899 */ /* 0x000fe200080006ff */
[----:B------:R-:W-:Y:S01]  /*14b0*/  LEA.HI.X R235, R18, UR17, R11, 0x1, P2 ;  /* 0x0000001112eb7c11 */ /* 0x000fe200090f0c0b */
[----:B------:R-:W-:Y:S01]  /*14c0*/  UMOV UR18, UR56 ;  /* 0x0000003800127c82 */ /* 0x000fe20008000000 */
[----:B------:R-:W-:Y:S01]  /*14d0*/  LEA.HI.X R245, R9, UR11, R12, 0x2, P0 ;  /* 0x0000000b09f57c11 */ /* 0x000fe200080f140c */
[----:B------:R-:W-:Y:S01]  /*14e0*/  IMAD.SHL.U32 R9, R2, 0x20, RZ ;  /* 0x0000002002097824 */ /* 0x000fe200078e00ff */
[----:B------:R-:W-:Y:S01]  /*14f0*/  LEA.HI.X R237, R20, UR19, R10, 0x1, P1 ;  /* 0x0000001314ed7c11 */ /* 0x000fe200088f0c0a */
[----:B------:R-:W-:Y:S01]  /*1500*/  UMOV UR17, UR57 ;  /* 0x0000003900117c82 */ /* 0x000fe20008000000 */
[----:B------:R-:W-:-:S02]  /*1510*/  SHF.L.U64.HI R3, R2, 0x5, R3 ;  /* 0x0000000502037819 */ /* 0x000fc40000010203 */
        /* <DEDUP_REMOVED lines=16> */
.L_x_63:
[----:B------:R-:W1:Y:S01]  /*1620*/  LDCU.64 UR14, c[0x0][0x5c0] ;  /* 0x0000b800ff0e77ac */ /* 0x000e620008000a00 */
[----:B------:R-:W-:-:S04]  /*1630*/  UIADD3 UR8, UPT, UPT, UR42, UR43, URZ ;  /* 0x0000002b2a087290 */ /* 0x000fc8000fffe0ff */
[----:B-1----:R-:W-:Y:S02]  /*1640*/  UIMAD.WIDE.U32 UR18, UR8, UR14, URZ ;  /* 0x0000000e081272a5 */ /* 0x002fe4000f8e00ff */
[----:B------:R-:W-:-:S04]  /*1650*/  UIMAD UR8, UR8, UR15, URZ ;  /* 0x0000000f080872a4 */ /* 0x000fc8000f8e02ff */
[----:B------:R-:W-:-:S06]  /*1660*/  UIADD3 UR8, UPT, UPT, UR19, UR8, URZ ;  /* 0x0000000813087290 */ /* 0x000fcc000fffe0ff */
[----:B------:R-:W-:Y:S02]  /*1670*/  MOV R3, UR8 ;  /* 0x0000000800037c02 */ /* 0x000fe40008000f00 */
.L_x_64:
        /* <DEDUP_REMOVED lines=13> */
.L_x_65:
[----:B------:R-:W1:Y:S01]  /*1750*/  LDCU.64 UR12, c[0x0][0x5c8] ;  /* 0x0000b900ff0c77ac */ /* 0x000e620008000a00 */
[----:B------:R-:W-:-:S04]  /*1760*/  UIADD3 UR42, UPT, UPT, UR42, UR43, URZ ;  /* 0x0000002b2a2a7290 */ /* 0x000fc8000fffe0ff */
[----:B-1----:R-:W-:Y:S02]  /*1770*/  UIMAD.WIDE.U32 UR20, UR42, UR12, URZ ;  /* 0x0000000c2a1472a5 */ /* 0x002fe4000f8e00ff */
[----:B------:R-:W-:-:S04]  /*1780*/  UIMAD UR42, UR42, UR13, URZ ;  /* 0x0000000d2a2a72a4 */ /* 0x000fc8000f8e02ff */
[----:B------:R-:W-:-:S06]  /*1790*/  UIADD3 UR42, UPT, UPT, UR21, UR42, URZ ;  /* 0x0000002a152a7290 */ /* 0x000fcc000fffe0ff */
[----:B------:R-:W-:Y:S02]  /*17a0*/  MOV R4, UR42 ;  /* 0x0000002a00047c02 */ /* 0x000fe40008000f00 */
.L_x_66:
[----:B------:R-:W-:-:S06]  /*17b0*/  UIADD3 UR41, UPT, UPT, -UR33, UR41, URZ ;  /* 0x0000002921297290 */ /* 0x000fcc000fffe1ff */
[----:B------:R-:W-:-:S13]  /*17c0*/  ISETP.GE.AND P0, PT, R8, UR41, PT ;  /* 0x0000002908007c0c */ /* 0x000fda000bf06270 */
[----:B------:R-:W-:Y:S05]  /*17d0*/  @P0 BRA `(.L_x_67) ;  /* 0x0000005400e40947 */ /* 0x000fea0003800000 */
[----:B------:R-:W1:Y:S01]  /*17e0*/  LDCU.64 UR8, c[0x0][0x5e0] ;  /* 0x0000bc00ff0877ac */ /* 0x000e620008000a00 */
[----:B------:R-:W-:Y:S01]  /*17f0*/  MOV R0, UR12 ;  /* 0x0000000c00007c02 */ /* 0x000fe20008000f00 */
[----:B------:R-:W-:Y:S01]  /*1800*/  IMAD.U32 R2, RZ, RZ, UR14 ;  /* 0x0000000eff027e24 */ /* 0x000fe2000f8e00ff */
[----:B------:R-:W2:Y:S03]  /*1810*/  LDCU.64 UR16, c[0x0][0x5d8] ;  /* 0x0000bb00ff1077ac */ /* 0x000ea60008000a00 */
[--C-:B------:R-:W-:Y:S01]  /*1820*/  IMAD.WIDE.U32 R6, R0, UR33, R16.reuse ;  /* 0x0000002100067c25 */ /* 0x100fe2000f8e0010 */
[----:B------:R-:W-:Y:S02]  /*1830*/  UIMAD UR11, UR32, UR14, URZ ;  /* 0x0000000e200b72a4 */ /* 0x000fe4000f8e02ff */
[----:B------:R-:W-:Y:S01]  /*1840*/  UIMAD UR10, UR32, UR12, URZ ;  /* 0x0000000c200a72a4 */ /* 0x000fe2000f8e02ff */
[----:B------:R-:W-:Y:S01]  /*1850*/  IMAD.WIDE.U32 R14, R2, UR33, R16 ;  /* 0x00000021020e7c25 */ /* 0x000fe2000f8e0010 */
[----:B------:R-:W-:Y:S01]  /*1860*/  UIMAD UR11, UR33, UR15, UR11 ;  /* 0x0000000f210b72a4 */ /* 0x000fe2000f8e020b */
[----:B------:R-:W-:Y:S01]  /*1870*/  IADD3 R6, P0, PT, R6, UR20, RZ ;  /* 0x0000001406067c10 */ /* 0x000fe2000ff1e0ff */
[----:B------:R-:W-:Y:S01]  /*1880*/  UIMAD UR10, UR33, UR13, UR10 ;  /* 0x0000000d210a72a4 */ /* 0x000fe2000f8e020a */
[----:B------:R-:W-:Y:S01]  /*1890*/  IADD3 R14, P1, PT, R14, UR18, RZ ;  /* 0x000000120e0e7c10 */ /* 0x000fe2000ff3e0ff */
[----:B------:R-:W3:Y:S01]  /*18a0*/  LDCU UR19, c[0x0][0x440] ;  /* 0x00008800ff1377ac */ /* 0x000ee20008000800 */
[----:B-1----:R-:W-:-:S03]  /*18b0*/  MOV R2, UR8 ;  /* 0x0000000800027c02 */ /* 0x002fc60008000f00 */
[----:B------:R-:W-:Y:S02]  /*18c0*/  IADD3.X R7, PT, PT, R4, UR10, R7, P0, !PT ;  /* 0x0000000a04077c10 */ /* 0x000fe400087fe407 */
[----:B------:R-:W-:Y:S01]  /*18d0*/  IADD3.X R15, PT, PT, R3, UR11, R15, P1, !PT ;  /* 0x0000000b030f7c10 */ /* 0x000fe20008ffe40f */
[----:B--2---:R-:W-:Y:S02]  /*18e0*/  IMAD.U32 R0, RZ, RZ, UR16 ;  /* 0x00000010ff007e24 */ /* 0x004fe4000f8e00ff */
[----:B------:R-:W1:Y:S01]  /*18f0*/  LDCU.64 UR10, c[0x0][0x560] ;  /* 0x0000ac00ff0a77ac */ /* 0x000e620008000a00 */
[----:B------:R-:W-:Y:S01]  /*1900*/  IMAD.WIDE.U32 R6, R2, UR27, R6 ;  /* 0x0000001b02067c25 */ /* 0x000fe2000f8e0006 */
[----:B------:R-:W-:Y:S01]  /*1910*/  MOV R2, UR9 ;  /* 0x0000000900027c02 */ /* 0x000fe20008000f00 */
[----:B------:R-:W2:Y:S02]  /*1920*/  LDCU.64 UR8, c[0x0][0x568] ;  /* 0x0000ad00ff0877ac */ /* 0x000ea40008000a00 */
[----:B------:R-:W-:-:S04]  /*1930*/  IMAD.WIDE.U32 R14, R0, UR27, R14 ;  /* 0x0000001b000e7c25 */ /* 0x000fc8000f8e000e */
[----:B------:R-:W-:Y:S01]  /*1940*/  IMAD.U32 R0, RZ, RZ, UR17 ;  /* 0x00000011ff007e24 */ /* 0x000fe2000f8e00ff */
[----:B---3--:R-:W-:Y:S01]  /*1950*/  ISETP.GE.AND P4, PT, R16, UR19, PT ;  /* 0x0000001310007c0c */ /* 0x008fe2000bf86270 */
[----:B------:R-:W-:Y:S01]  /*1960*/  IMAD R3, R2, UR27, R7 ;  /* 0x0000001b02037c24 */ /* 0x000fe2000f8e0207 */
[----:B------:R-:W-:Y:S01]  /*1970*/  ISETP.GE.AND P3, PT, R13, UR19, PT ;  /* 0x000000130d007c0c */ /* 0x000fe2000bf66270 */
[----:B------:R-:W-:Y:S01]  /*1980*/  IMAD R15, R0, UR27, R15 ;  /* 0x0000001b000f7c24 */ /* 0x000fe2000f8e020f */
[----:B------:R-:W-:Y:S01]  /*1990*/  ISETP.GE.AND P2, PT, R11, UR19, PT ;  /* 0x000000130b007c0c */ /* 0x000fe2000bf46270 */
[----:B------:R-:W-:Y:S01]  /*19a0*/  IMAD.MOV.U32 R2, RZ, RZ, R6 ;  /* 0x000000ffff027224 */ /* 0x000fe200078e0006 */
[----:B------:R-:W-:Y:S01]  /*19b0*/  ISETP.GE.AND P1, PT, R12, UR19, PT ;  /* 0x000000130c007c0c */ /* 0x000fe2000bf26270 */
[----:B------:R-:W-:-:S04]  /*19c0*/  IMAD.WIDE.U32 R14, R8, UR14, R14 ;  /* 0x0000000e080e7c25 */ /* 0x000fc8000f8e000e */
[----:B------:R-:W-:Y:S01]  /*19d0*/  IMAD R0, R8, UR15, R15 ;  /* 0x0000000f08007c24 */ /* 0x000fe2000f8e020f */
        /* <DEDUP_REMOVED lines=16> */
.L_x_62:
        /* <DEDUP_REMOVED lines=51> */
.L_x_69:
[----:B------:R1:W-:Y:S04]  /*1e10*/  STS.128 [R10+0x14000], RZ ;  /* 0x014000ff0a007388 */ /* 0x0003e80000000c00 */
[----:B------:R1:W-:Y:S04]  /*1e20*/  STS.128 [R10+0x15000], RZ ;  /* 0x015000ff0a007388 */ /* 0x0003e80000000c00 */
[----:B------:R1:W-:Y:S04]  /*1e30*/  STS.128 [R10+0x16000], RZ ;  /* 0x016000ff0a007388 */ /* 0x0003e80000000c00 */
[----:B------:R1:W-:Y:S02]  /*1e40*/  STS.128 [R10+0x17000], RZ ;  /* 0x017000ff0a007388 */ /* 0x0003e40000000c00 */
.L_x_70:
[----:B------:R-:W-:Y:S05]  /*1e50*/  BSYNC.RECONVERGENT B0 ;  /* 0x0000000000007941 */ /* 0x000fea0003800200 */
.L_x_68:
        /* <DEDUP_REMOVED lines=31> */
.L_x_72:
[----:B------:R4:W-:Y:S04]  /*2050*/  STS.128 [R10+0x8000], RZ ;  /* 0x008000ff0a007388 */ /* 0x0009e80000000c00 */
[----:B------:R4:W-:Y:S04]  /*2060*/  STS.128 [R10+0xa000], RZ ;  /* 0x00a000ff0a007388 */ /* 0x0009e80000000c00 */
[----:B------:R4:W-:Y:S04]  /*2070*/  STS.128 [R10+0xc000], RZ ;  /* 0x00c000ff0a007388 */ /* 0x0009e80000000c00 */
[----:B------:R4:W-:Y:S02]  /*2080*/  STS.128 [R10+0xe000], RZ ;  /* 0x00e000ff0a007388 */ /* 0x0009e40000000c00 */
.L_x_73:
[----:B------:R-:W-:Y:S05]  /*2090*/  BSYNC.RECONVERGENT B0 ;  /* 0x0000000000007941 */ /* 0x000fea0003800200 */
.L_x_71:
        /* <DEDUP_REMOVED lines=38> */
.L_x_75:
[----:B------:R-:W-:Y:S05]  /*2300*/  BSYNC.RECONVERGENT B0 ;  /* 0x0000000000007941 */ /* 0x000fea0003800200 */
.L_x_74:
        /* <DEDUP_REMOVED lines=28> */
.L_x_77:
[----:B------:R1:W-:Y:S04]  /*24d0*/  STS.128 [R10], RZ ;  /* 0x000000ff0a007388 */ /* 0x0003e80000000c00 */
[----:B------:R1:W-:Y:S04]  /*24e0*/  STS.128 [R10+0x2000], RZ ;  /* 0x002000ff0a007388 */ /* 0x0003e80000000c00 */
[----:B------:R1:W-:Y:S04]  /*24f0*/  STS.128 [R10+0x4000], RZ ;  /* 0x004000ff0a007388 */ /* 0x0003e80000000c00 */
[----:B------:R1:W-:Y:S02]  /*2500*/  STS.128 [R10+0x6000], RZ ;  /* 0x006000ff0a007388 */ /* 0x0003e40000000c00 */
.L_x_78:
[----:B------:R-:W-:Y:S05]  /*2510*/  BSYNC.RECONVERGENT B0 ;  /* 0x0000000000007941 */ /* 0x000fea0003800200 */
.L_x_76:
[--C-:B------:R-:W-:Y:S01]  /*2520*/  SHF.R.U32.HI R2, RZ, 0x1, R0.reuse ;  /* 0x00000001ff027819 */ /* 0x100fe20000011600 */
[----:B------:R-:W-:Y:S01]  /*2530*/  IMAD.MOV.U32 R232, RZ, RZ, 0x7f800000 ;  /* 0x7f800000ffe87424 */ /* 0x000fe200078e00ff */
[----:B------:R-:W-:Y:S01]  /*2540*/  SHF.R.U32.HI R233, RZ, 0x2, R0 ;  /* 0x00000002ffe97819 */ /* 0x000fe20000011600 */
[----:B------:R-:W-:Y:S01]  /*2550*/  IMAD.MOV.U32 R231, RZ, RZ, 0x7f800000 ;  /* 0x7f800000ffe77424 */ /* 0x000fe200078e00ff */
[----:B--2---:R-:W-:-:S04]  /*2560*/  LOP3.LUT R14, R2, 0x30, RZ, 0xc0, !PT ;  /* 0x00000030020e7812 */ /* 0x004fc800078ec0ff */
        /* <DEDUP_REMOVED lines=14> */
[----:B------:R-:W1:Y:S01]  /*2650*/  LDCU UR8, c[0x0][0x440] ;  /* 0x00008800ff0877ac */ /* 0x000e620008000800 */
[----:B--2---:R-:W-:-:S04]  /*2660*/  LEA R14, P4, R9, R236, 0x1 ;  /* 0x000000ec090e7211 */ /* 0x004fc800078808ff */
[----:B------:R-:W-:Y:S02]  /*2670*/  LEA.HI.X R15, R9, R237, R3, 0x1, P4 ;  /* 0x000000ed090f7211 */ /* 0x000fe400020f0c03 */
[----:B-1----:R-:W-:Y:S02]  /*2680*/  ISETP.GE.AND P3, PT, R16, UR8, PT ;  /* 0x0000000810007c0c */ /* 0x002fe4000bf66270 */
        /* <DEDUP_REMOVED lines=23> */
.L_x_80:
[----:B------:R-:W-:Y:S05]  /*2800*/  BSYNC.RECONVERGENT B0 ;  /* 0x0000000000007941 */ /* 0x000fea0003800200 */
.L_x_79:
[----:B------:R-:W-:Y:S04]  /*2810*/  BSSY.RECONVERGENT B0, `(.L_x_81) ;  /* 0x0000031000007945 */ /* 0x000fe80003800200 */
[----:B------:R-:W-:Y:S05]  /*2820*/  @P6 BRA `(.L_x_82) ;  /* 0x0000000000ac6947 */ /* 0x000fea0003800000 */
[----:B------:R-:W3:Y:S01]  /*2830*/  LDCU.64 UR10, c[0x0][0x3d0] ;  /* 0x00007a00ff0a77ac */ /* 0x000ee20008000a00 */
[----:B------:R-:W-:Y:S01]  /*2840*/  IMAD.U32 R3, RZ, RZ, UR14 ;  /* 0x0000000eff037e24 */ /* 0x000fe2000f8e00ff */
[----:B------:R-:W-:-:S03]  /*2850*/  UIMAD UR8, UR32, UR14, URZ ;  /* 0x0000000e200872a4 */ /* 0x000fc6000f8e02ff */
[----:B-12---:R-:W-:Y:S01]  /*2860*/  IMAD.WIDE.U32 R14, R3, UR33, R16 ;  /* 0x00000021030e7c25 */ /* 0x006fe2000f8e0010 */
[----:B------:R-:W1:Y:S01]  /*2870*/  LDCU UR12, c[0x0][0x440] ;  /* 0x00008800ff0c77ac */ /* 0x000e620008000800 */
[----:B------:R-:W-:Y:S01]  /*2880*/  UIMAD UR8, UR33, UR15, UR8 ;  /* 0x0000000f210872a4 */ /* 0x000fe2000f8e0208 */
[----:B------:R-:W-:-:S05]  /*2890*/  IADD3 R14, P0, PT, R14, UR48, RZ ;  /* 0x000000300e0e7c10 */ /* 0x000fca000ff1e0ff */
[----:B------:R-:W-:Y:S01]  /*28a0*/  IADD3.X R15, PT, PT, R7, UR8, R15, P0, !PT ;  /* 0x00000008070f7c10 */ /* 0x000fe200087fe40f */
[----:B---3--:R-:W-:-:S04]  /*28b0*/  IMAD R5, R5, UR10, RZ ;  /* 0x0000000a05057c24 */ /* 0x008fc8000f8e02ff */
[----:B------:R-:W2:Y:S01]  /*28c0*/  LDCU.64 UR8, c[0x0][0x388] ;  /* 0x00007100ff0877ac */ /* 0x000ea20008000a00 */
[C---:B------:R-:W-:Y:S02]  /*28d0*/  IMAD R5, R6.reuse, UR11, R5 ;  /* 0x0000000b06057c24 */ /* 0x040fe4000f8e0205 */
[----:B------:R-:W-:Y:S01]  /*28e0*/  IMAD.WIDE.U32 R14, R6, UR10, R14 ;  /* 0x0000000a060e7c25 */ /* 0x000fe2000f8e000e */
[----:B-1----:R-:W-:Y:S02]  /*28f0*/  ISETP.GE.AND P3, PT, R16, UR12, PT ;  /* 0x0000000c10007c0c */ /* 0x002fe4000bf66270 */
[----:B------:R-:W-:Y:S01]  /*2900*/  ISETP.GE.AND P2, PT, R13, UR12, PT ;  /* 0x0000000c0d007c0c */ /* 0x000fe2000bf46270 */
[----:B------:R-:W-:Y:S01]  /*2910*/  IMAD.MOV.U32 R6, RZ, RZ, R14 ;  /* 0x000000ffff067224 */ /* 0x000fe200078e000e */
[----:B------:R-:W-:Y:S02]  /*2920*/  IADD3 R7, PT, PT, R15, R5, RZ ;  /* 0x000000050f077210 */ /* 0x000fe40007ffe0ff */
[----:B------:R-:W-:-:S02]  /*2930*/  ISETP.GE.AND P1, PT, R11, UR12, PT ;  /* 0x0000000c0b007c0c */ /* 0x000fc4000bf26270 */
        /* <DEDUP_REMOVED lines=26> */
.L_x_82:
[----:B------:R1:W-:Y:S04]  /*2ae0*/  STS.128 [R10+0x10000], RZ ;  /* 0x010000ff0a007388 */ /* 0x0003e80000000c00 */
[----:B------:R1:W-:Y:S04]  /*2af0*/  STS.128 [R10+0x11000], RZ ;  /* 0x011000ff0a007388 */ /* 0x0003e80000000c00 */
[----:B------:R1:W-:Y:S04]  /*2b00*/  STS.128 [R10+0x12000], RZ ;  /* 0x012000ff0a007388 */ /* 0x0003e80000000c00 */
[----:B------:R1:W-:Y:S02]  /*2b10*/  STS.128 [R10+0x13000], RZ ;  /* 0x013000ff0a007388 */ /* 0x0003e40000000c00 */
.L_x_83:
[----:B------:R-:W-:Y:S05]  /*2b20*/  BSYNC.RECONVERGENT B0 ;  /* 0x0000000000007941 */ /* 0x000fea0003800200 */
.L_x_81:
[----:B------:R-:W2:Y:S01]  /*2b30*/  S2R R214, SR_TID.X ;  /* 0x0000000000d67919 */ /* 0x000ea20000002100 */
[C---:B------:R-:W-:Y:S01]  /*2b40*/  IMAD.SHL.U32 R224, R0.reuse, 0x40, RZ ;  /* 0x0000004000e07824 */ /* 0x040fe200078e00ff */
[C---:B------:R-:W-:Y:S01]  /*2b50*/  R2P PR, R0.reuse, 0x6 ;  /* 0x0000000600007804 */ /* 0x040fe20000000000 */
[----:B------:R-:W-:Y:S01]  /*2b60*/  IMAD.SHL.U32 R3, R0, 0x20, RZ ;  /* 0x0000002000037824 */ /* 0x000fe200078e00ff */
[----:B------:R-:W0:Y:S01]  /*2b70*/  LDGDEPBAR ;  /* 0x00000000000079af */ /* 0x000e220000000000 */
[----:B------:R-:W-:Y:S01]  /*2b80*/  IMAD.MOV.U32 R222, RZ, RZ, 0x20 ;  /* 0x00000020ffde7424 */ /* 0x000fe200078e00ff */
[C---:B------:R-:W-:Y:S01]  /*2b90*/  LOP3.LUT R7, R224.reuse, 0x1c0, RZ, 0xc0, !PT ;  /* 0x000001c0e0077812 */ /* 0x040fe200078ec0ff */
[----:B------:R-:W1:Y:S01]  /*2ba0*/  LDC R243, c[0x0][0x44c] ;  /* 0x00011300fff37b82 */ /* 0x000e620000000800 */
[----:B------:R-:W-:Y:S01]  /*2bb0*/  LOP3.LUT R224, R224, 0x200, RZ, 0xc0, !PT ;  /* 0x00000200e0e07812 */ /* 0x000fe200078ec0ff */
[----:B------:R-:W3:Y:S01]  /*2bc0*/  LDCU UR12, c[0x0][0x590] ;  /* 0x0000b200ff0c77ac */ /* 0x000ee20008000800 */
[----:B------:R-:W-:Y:S01]  /*2bd0*/  LOP3.LUT R225, R3, 0x200, RZ, 0xc0, !PT ;  /* 0x0000020003e17812 */ /* 0x000fe200078ec0ff */
[----:B------:R-:W-:Y:S01]  /*2be0*/  IMAD.MOV.U32 R223, RZ, RZ, 0x40 ;  /* 0x00000040ffdf7424 */ /* 0x000fe200078e00ff */
[--C-:B------:R-:W-:Y:S01]  /*2bf0*/  LOP3.LUT R7, R7, 0x38, R4.reuse, 0xf8, !PT ;  /* 0x0000003807077812 */ /* 0x100fe200078ef804 */
[----:B------:R-:W-:Y:S01]  /*2c00*/  IMAD.MOV.U32 R247, RZ, RZ, 0x240 ;  /* 0x00000240fff77424 */ /* 0x000fe200078e00ff */
[----:B------:R-:W-:Y:S01]  /*2c10*/  LOP3.LUT R224, R224, 0xc00, R3, 0xf8, !PT ;  /* 0x00000c00e0e07812 */ /* 0x000fe200078ef803 */
[----:B------:R-:W-:Y:S01]  /*2c20*/  IMAD.MOV.U32 R242, RZ, RZ, 0x3f ;  /* 0x0000003ffff27424 */ /* 0x000fe200078e00ff */
[----:B------:R-:W-:Y:S01]  /*2c30*/  LOP3.LUT R225, R225, 0x1c00, R4, 0xf8, !PT ;  /* 0x00001c00e1e17812 */ /* 0x000fe200078ef804 */
[----:B------:R-:W-:Y:S01]  /*2c40*/  IMAD.MOV.U32 R239, RZ, RZ, 0x37 ;  /* 0x00000037ffef7424 */ /* 0x000fe200078e00ff */
[----:B------:R-:W-:-:S02]  /*2c50*/  LOP3.LUT R6, R7, 0x8, R0, 0x78, !PT ;  /* 0x0000000807067812 */ /* 0x000fc400078e7800 */
[----:B------:R-:W-:Y:S02]  /*2c60*/  CS2R R126, SRZ ;  /* 0x00000000007e7805 */ /* 0x000fe4000001ff00 */
[----:B------:R-:W-:Y:S02]  /*2c70*/  SEL R222, R222, 0xffffffe0, !P1 ;  /* 0xffffffe0dede7807 */ /* 0x000fe40004800000 */
[----:B------:R-:W-:Y:S02]  /*2c80*/  CS2R R124, SRZ ;  /* 0x00000000007c7805 */ /* 0x000fe4000001ff00 */
[----:B------:R-:W-:Y:S02]  /*2c90*/  LOP3.LUT R225, R225, R6, RZ, 0xfc, !PT ;  /* 0x00000006e1e17212 */ /* 0x000fe400078efcff */
[----:B------:R-:W-:Y:S02]  /*2ca0*/  CS2R R130, SRZ ;  /* 0x0000000000827805 */ /* 0x000fe4000001ff00 */
[----:B------:R-:W-:-:S02]  /*2cb0*/  LOP3.LUT R7, R7, 0x8, R2, 0x78, !PT ;  /* 0x0000000807077812 */ /* 0x000fc400078e7802 */
[----:B------:R-:W-:Y:S02]  /*2cc0*/  CS2R R128, SRZ ;  /* 0x0000000000807805 */ /* 0x000fe4000001ff00 */
[----:B------:R-:W-:Y:S02]  /*2cd0*/  LEA R225, R225, UR5, 0x1 ;  /* 0x00000005e1e17c11 */ /* 0x000fe4000f8e08ff */
[----:B------:R-:W-:Y:S01]  /*2ce0*/  CS2R R122, SRZ ;  /* 0x00000000007a7805 */ /* 0x000fe2000001ff00 */
[----:B------:R-:W-:-:S04]  /*2cf0*/  DEPBAR.LE SB0, 0x1 ;  /* 0x000080400000791a */ /* 0x000fc80000000000 */
[C---:B--2---:R-:W-:Y:S01]  /*2d00*/  IMAD.SHL.U32 R212, R214.reuse, 0x40, RZ ;  /* 0x00000040d6d47824 */ /* 0x044fe200078e00ff */
[----:B------:R-:W-:Y:S01]  /*2d10*/  SHF.R.U32.HI R230, RZ, 0x2, R214 ;  /* 0x00000002ffe67819 */ /* 0x000fe200000116d6 */
[----:B------:R-:W-:Y:S01]  /*2d20*/  IMAD.SHL.U32 R3, R214, 0x100, RZ ;  /* 0x00000100d6037824 */ /* 0x000fe200078e00ff */
[----:B------:R-:W-:Y:S01]  /*2d30*/  BAR.SYNC.DEFER_BLOCKING 0x0 ;  /* 0x0000000000007b1d */ /* 0x000fe20000010000 */
[C---:B------:R-:W-:Y:S01]  /*2d40*/  VIADD R188, R225.reuse, 0x14040 ;  /* 0x00014040e1bc7836 */ /* 0x040fe20000000000 */
[C---:B------:R-:W-:Y:S01]  /*2d50*/  LOP3.LUT R4, R212.reuse, 0x200, RZ, 0xc0, !PT ;  /* 0x00000200d4047812 */ /* 0x040fe200078ec0ff */
[----:B------:R-:W-:Y:S01]  /*2d60*/  IMAD.IADD R217, R225, 0x1, R222 ;  /* 0x00000001e1d97824 */ /* 0x000fe200078e02de */
[----:B------:R-:W-:Y:S01]  /*2d70*/  LOP3.LUT R220, R212, 0x1c0, RZ, 0xc0, !PT ;  /* 0x000001c0d4dc7812 */ /* 0x000fe200078ec0ff */
[----:B------:R-:W-:Y:S01]  /*2d80*/  IMAD.SHL.U32 R2, R214, 0x20, RZ ;  /* 0x00000020d6027824 */ /* 0x000fe200078e00ff */
[----:B------:R-:W-:Y:S01]  /*2d90*/  LOP3.LUT R4, R4, 0x1000, R3, 0xf8, !PT ;  /* 0x0000100004047812 */ /* 0x000fe200078ef803 */
[----:B------:R-:W-:Y:S01]  /*2da0*/  IMAD.SHL.U32 R3, R214, 0x8, RZ ;  /* 0x00000008d6037824 */ /* 0x000fe200078e00ff */
[----:B------:R-:W-:Y:S01]  /*2db0*/  LOP3.LUT R220, R220, 0x38, R230, 0xf8, !PT ;  /* 0x00000038dcdc7812 */ /* 0x000fe200078ef8e6 */
[----:B------:R-:W-:Y:S01]  /*2dc0*/  IMAD.SHL.U32 R5, R214, 0x10, RZ ;  /* 0x00000010d6057824 */ /* 0x000fe200078e00ff */
[----:B------:R-:W-:Y:S01]  /*2dd0*/  LOP3.LUT R0, R2, 0xe0, RZ, 0xc0, !PT ;  /* 0x000000e002007812 */ /* 0x000fe200078ec0ff */
[----:B------:R-:W-:Y:S01]  /*2de0*/  IMAD.SHL.U32 R221, R214, 0x2, RZ ;  /* 0x00000002d6dd7824 */ /* 0x000fe200078e00ff */
[----:B------:R-:W-:Y:S01]  /*2df0*/  LOP3.LUT R220, R220, 0x38, R3, 0x78, !PT ;  /* 0x00000038dcdc7812 */ /* 0x000fe200078e7803 */
[----:B------:R-:W-:Y:S01]  /*2e00*/  IMAD.SHL.U32 R218, R214, 0x4, RZ ;  /* 0x00000004d6da7824 */ /* 0x000fe200078e00ff */
[----:B------:R-:W-:-:S02]  /*2e10*/  LOP3.LUT R0, R0, 0x100, R5, 0xf8, !PT ;  /* 0x0000010000007812 */ /* 0x000fc400078ef805 */
[----:B------:R-:W-:Y:S02]  /*2e20*/  CS2R R120, SRZ ;  /* 0x0000000000787805 */ /* 0x000fe4000001ff00 */
[----:B------:R-:W-:Y:S01]  /*2e30*/  LOP3.LUT R220, R4, R220, RZ, 0xfc, !PT ;  /* 0x000000dc04dc7212 */ /* 0x000fe200078efcff */
[----:B------:R-:W-:Y:S01]  /*2e40*/  VIADD R4, R225, 0x14000 ;  /* 0x00014000e1047836 */ /* 0x000fe20000000000 */
[----:B------:R-:W-:Y:S02]  /*2e50*/  LOP3.LUT R219, R214, 0x8, RZ, 0xc0, !PT ;  /* 0x00000008d6db7812 */ /* 0x000fe400078ec0ff */
[----:B------:R-:W-:Y:S02]  /*2e60*/  CS2R R118, SRZ ;  /* 0x0000000000767805 */ /* 0x000fe4000001ff00 */
[----:B------:R-:W-:Y:S01]  /*2e70*/  SHF.R.U32.HI R6, RZ, 0x3, R0 ;  /* 0x00000003ff067819 */ /* 0x000fe20000011600 */
[----:B------:R-:W-:Y:S01]  /*2e80*/  @P2 VIADD R188, R4, 0xffffffc0 ;  /* 0xffffffc004bc2836 */ /* 0x000fe20000000000 */
[----:B------:R-:W-:Y:S01]  /*2e90*/  LOP3.LUT R224, R224, R7, RZ, 0xfc, !PT ;  /* 0x00000007e0e07212 */ /* 0x000fe200078efcff */
[----:B------:R-:W-:Y:S01]  /*2ea0*/  IMAD.U32 R4, RZ, RZ, UR44 ;  /* 0x0000002cff047e24 */ /* 0x000fe2000f8e00ff */
[----:B------:R2:W1:Y:S01]  /*2eb0*/  LDSM.16.M88.4 R132, [R225+0x14000] ;  /* 0x01400000e184783b */ /* 0x0004620000000200 */
[----:B------:R-:W-:Y:S01]  /*2ec0*/  IMAD.IADD R192, R222, 0x1, R188 ;  /* 0x00000001dec07824 */ /* 0x000fe200078e02bc */
[----:B------:R-:W-:-:S02]  /*2ed0*/  LOP3.LUT R238, R3, 0xe0, RZ, 0xc0, !PT ;  /* 0x000000e003ee7812 */ /* 0x000fc400078ec0ff */
[----:B------:R-:W-:Y:S01]  /*2ee0*/  CS2R R116, SRZ ;  /* 0x0000000000747805 */ /* 0x000fe2000001ff00 */
[----:B------:R2:W1:Y:S01]  /*2ef0*/  LDSM.16.M88.4 R140, [R188] ;  /* 0x00000000bc8c783b */ /* 0x0004620000000200 */
[----:B------:R-:W-:Y:S02]  /*2f00*/  LOP3.LUT R219, R219, 0x38, R6, 0x78, !PT ;  /* 0x00000038dbdb7812 */ /* 0x000fe400078e7806 */
[----:B------:R-:W-:Y:S02]  /*2f10*/  CS2R R110, SRZ ;  /* 0x00000000006e7805 */ /* 0x000fe4000001ff00 */
[----:B------:R-:W-:Y:S01]  /*2f20*/  SEL R223, R223, 0xffffffc0, !P2 ;  /* 0xffffffc0dfdf7807 */ /* 0x000fe20005000000 */
[----:B------:R2:W1:Y:S01]  /*2f30*/  LDSM.16.M88.4 R156, [R188+0x1000] ;  /* 0x00100000bc9c783b */ /* 0x0004620000000200 */
[----:B------:R-:W-:Y:S02]  /*2f40*/  LEA R224, R224, UR5, 0x1 ;  /* 0x00000005e0e07c11 */ /* 0x000fe4000f8e08ff */
[----:B------:R-:W-:-:S02]  /*2f50*/  CS2R R108, SRZ ;  /* 0x00000000006c7805 */ /* 0x000fc4000001ff00 */
[--C-:B------:R-:W-:Y:S01]  /*2f60*/  SHF.R.U32.HI R213, RZ, 0x3, R214.reuse ;  /* 0x00000003ffd57819 */ /* 0x100fe200000116d6 */
[----:B------:R2:W1:Y:S01]  /*2f70*/  LDSM.16.M88.4 R172, [R188+0x2000] ;  /* 0x00200000bcac783b */ /* 0x0004620000000200 */
[----:B------:R-:W-:Y:S01]  /*2f80*/  LOP3.LUT R5, R5, 0x600, RZ, 0xc0, !PT ;  /* 0x0000060005057812 */ /* 0x000fe200078ec0ff */
[----:B------:R-:W-:Y:S01]  /*2f90*/  IMAD.IADD R216, R225, 0x1, R223 ;  /* 0x00000001e1d87824 */ /* 0x000fe200078e02df */
[----:B------:R-:W-:Y:S01]  /*2fa0*/  LOP3.LUT R238, R238, 0x18, R214, 0xf8, !PT ;  /* 0x00000018eeee7812 */ /* 0x000fe200078ef8d6 */
[----:B------:R2:W1:Y:S01]  /*2fb0*/  LDSM.16.M88.4 R144, [R192] ;  /* 0x00000000c090783b */ /* 0x0004620000000200 */
[----:B------:R-:W-:Y:S01]  /*2fc0*/  LOP3.LUT R219, R219, R0, RZ, 0x3c, !PT ;  /* 0x00000000dbdb7212 */ /* 0x000fe200078e3cff */
[----:B------:R-:W-:Y:S01]  /*2fd0*/  IMAD.MOV.U32 R0, RZ, RZ, 0x20 ;  /* 0x00000020ff007424 */ /* 0x000fe200078e00ff */
[----:B------:R-:W-:Y:S01]  /*2fe0*/  IADD3 R4, PT, PT, R4, UR41, R233 ;  /* 0x0000002904047c10 */ /* 0x000fe2000fffe0e9 */
[----:B------:R2:W1:Y:S01]  /*2ff0*/  LDSM.16.M88.4 R160, [R192+0x1000] ;  /* 0x00100000c0a0783b */ /* 0x0004620000000200 */
[----:B------:R-:W-:Y:S01]  /*3000*/  LOP3.LUT R5, R5, 0x6, R221, 0xf8, !PT ;  /* 0x0000000605057812 */ /* 0x000fe200078ef8dd */
[--C-:B------:R-:W-:Y:S01]  /*3010*/  IMAD.IADD R223, R223, 0x1, R224.reuse ;  /* 0x00000001dfdf7824 */ /* 0x100fe200078e02e0 */
[----:B------:R-:W-:Y:S01]  /*3020*/  LOP3.LUT R238, R238, 0x10, R213, 0x78, !PT ;  /* 0x00000010eeee7812 */ /* 0x000fe200078e78d5 */
[----:B------:R2:W1:Y:S01]  /*3030*/  LDSM.16.M88.4 R176, [R192+0x2000] ;  /* 0x00200000c0b0783b */ /* 0x0004620000000200 */
[----:B------:R-:W-:Y:S01]  /*3040*/  LOP3.LUT P0, RZ, R214, 0x2, RZ, 0xc0, !PT ;  /* 0x00000002d6ff7812 */ /* 0x000fe2000780c0ff */
[----:B------:R-:W-:Y:S01]  /*3050*/  IMAD.IADD R226, R222, 0x1, R224 ;  /* 0x00000001dee27824 */ /* 0x000fe200078e02e0 */
[----:B------:R-:W-:Y:S01]  /*3060*/  LOP3.LUT P1, RZ, R214, 0x4, RZ, 0xc0, !PT ;  /* 0x00000004d6ff7812 */ /* 0x000fe2000782c0ff */
[----:B------:R2:W1:Y:S01]  /*3070*/  LDSM.16.M88.4 R148, [R225+0x15000] ;  /* 0x01500000e194783b */ /* 0x0004620000000200 */
[----:B------:R-:W-:Y:S01]  /*3080*/  IMAD.IADD R215, R222, 0x1, R216 ;  /* 0x00000001ded77824 */ /* 0x000fe200078e02d8 */
[----:B------:R-:W-:-:S02]  /*3090*/  LOP3.LUT R238, R5, R238, RZ, 0xfc, !PT ;  /* 0x000000ee05ee7212 */ /* 0x000fc400078efcff */
[----:B------:R-:W-:Y:S01]  /*30a0*/  CS2R R114, SRZ ;  /* 0x0000000000727805 */ /* 0x000fe2000001ff00 */
[----:B------:R2:W2:Y:S01]  /*30b0*/  LDSM.16.M88.4 R164, [R225+0x16000] ;  /* 0x01600000e1a4783b */ /* 0x0004a20000000200 */
[----:B------:R-:W-:Y:S02]  /*30c0*/  CS2R R112, SRZ ;  /* 0x0000000000707805 */ /* 0x000fe4000001ff00 */
[----:B------:R-:W-:Y:S02]  /*30d0*/  CS2R R106, SRZ ;  /* 0x00000000006a7805 */ /* 0x000fe4000001ff00 */
[----:B------:R-:W-:Y:S01]  /*30e0*/  CS2R R104, SRZ ;  /* 0x0000000000687805 */ /* 0x000fe2000001ff00 */
[----:B------:R1:W2:Y:S01]  /*30f0*/  LDSM.16.M88.4 R180, [R225+0x17000] ;  /* 0x01700000e1b4783b */ /* 0x0002a20000000200 */
[----:B------:R-:W-:Y:S02]  /*3100*/  CS2R R102, SRZ ;  /* 0x0000000000667805 */ /* 0x000fe4000001ff00 */
[----:B------:R-:W-:-:S02]  /*3110*/  CS2R R100, SRZ ;  /* 0x0000000000647805 */ /* 0x000fc4000001ff00 */
        /* <DEDUP_REMOVED lines=17> */
[----:B------:R-:W2:Y:S01]  /*3230*/  LDSM.16.M88.4 R188, [R188+0x3000] ;  /* 0x00300000bcbc783b */ /* 0x000ea20000000200 */
[----:B------:R-:W-:Y:S02]  /*3240*/  CS2R R16, SRZ ;  /* 0x0000000000107805 */ /* 0x000fe4000001ff00 */
[----:B-1----:R-:W-:Y:S02]  /*3250*/  CS2R R14, SRZ ;  /* 0x00000000000e7805 */ /* 0x002fe4000001ff00 */
[----:B------:R-:W-:Y:S01]  /*3260*/  CS2R R12, SRZ ;  /* 0x00000000000c7805 */ /* 0x000fe2000001ff00 */
[----:B------:R-:W1:Y:S01]  /*3270*/  LDSM.16.M88.4 R192, [R192+0x3000] ;  /* 0x00300000c0c0783b */ /* 0x000e620000000200 */
[----:B------:R-:W-:Y:S01]  /*3280*/  VIADD R246, R4, -UR46 ;  /* 0x8000002e04f67c36 */ /* 0x000fe20008000000 */
[----:B------:R-:W-:Y:S01]  /*3290*/  SEL R0, R0, 0xffffffe0, !P0 ;  /* 0xffffffe000007807 */ /* 0x000fe20004000000 */
[----:B------:R-:W-:Y:S01]  /*32a0*/  IMAD.IADD R222, R222, 0x1, R223 ;  /* 0x00000001dede7824 */ /* 0x000fe200078e02df */
[----:B------:R-:W-:Y:S01]  /*32b0*/  SEL R247, R247, 0x1c0, !P1 ;  /* 0x000001c0f7f77807 */ /* 0x000fe20004800000 */
[----:B------:R-:W-:Y:S01]  /*32c0*/  UIADD3 UR50, UPT, UPT, UR50, 0x20, -UR41 ;  /* 0x0000002032327890 */ /* 0x000fe2000fffe829 */
[----:B------:R-:W-:Y:S01]  /*32d0*/  LOP3.LUT R248, R3, 0x38, RZ, 0xc0, !PT ;  /* 0x0000003803f87812 */ /* 0x000fe200078ec0ff */
[----:B------:R-:W1:Y:S01]  /*32e0*/  LDCU UR8, c[0x0][0x440] ;  /* 0x00008800ff0877ac */ /* 0x000e620008000800 */
[----:B------:R-:W-:Y:S01]  /*32f0*/  LOP3.LUT R249, R218, 0x20, RZ, 0xc0, !PT ;  /* 0x00000020daf97812 */ /* 0x000fe200078ec0ff */
[----:B------:R-:W1:Y:S01]  /*3300*/  LDCU UR9, c[0x0][0x3e0] ;  /* 0x00007c00ff0977ac */ /* 0x000e620008000800 */
[----:B------:R-:W1:Y:S01]  /*3310*/  LDCU UR11, c[0x0][0x50c] ;  /* 0x0000a180ff0b77ac */ /* 0x000e620008000800 */
[----:B------:R-:W1:Y:S01]  /*3320*/  LDCU UR10, c[0x0][0x45c] ;  /* 0x00008b80ff0a77ac */ /* 0x000e620008000800 */
[----:B---3--:R-:W-:-:S12]  /*3330*/  USHF.L.U32 UR12, UR12, 0x6, URZ ;  /* 0x000000060c0c7899 */ /* 0x008fd800080006ff */
.L_x_86:
[----:B------:R-:W0:Y:S01]  /*3340*/  LDGDEPBAR ;  /* 0x00000000000079af */ /* 0x000e220000000000 */
[----:B------:R-:W-:Y:S01]  /*3350*/  UIADD3 UR44, UPT, UPT, UR44, -0x40, URZ ;  /* 0xffffffc02c2c7890 */ /* 0x000fe2000fffe0ff */
[----:B-----5:R-:W-:Y:S01]  /*3360*/  FSETP.NEU.FTZ.AND P2, PT, R232, -INF , PT ;  /* 0xff800000e800780b */ /* 0x020fe20003f5d000 */
[----:B------:R-:W-:Y:S01]  /*3370*/  USHF.L.U32 UR13, UR39, 0x5, URZ ;  /* 0x00000005270d7899 */ /* 0x000fe200080006ff */
[----:B------:R-:W-:Y:S01]  /*3380*/  MOV R68, UR18 ;  /* 0x0000001200447c02 */ /* 0x000fe20008000f00 */
[----:B------:R-:W-:Y:S01]  /*3390*/  UISETP.GE.AND UP0, UPT, UR44, UR50, UPT ;  /* 0x000000322c00728c */ /* 0x000fe2000bf06270 */
[----:B------:R-:W-:Y:S01]  /*33a0*/  LEA R228, R219, UR4, 0x1 ;  /* 0x00000004dbe47c11 */ /* 0x000fe2000f8e08ff */
[----:B------:R-:W-:Y:S01]  /*33b0*/  UIADD3 UR13, UPT, UPT, UR13, 0x20, URZ ;  /* 0x000000200d0d7890 */ /* 0x000fe2000fffe0ff */
[----:B------:R-:W-:Y:S01]  /*33c0*/  IMAD.U32 R69, RZ, RZ, UR17 ;  /* 0x00000011ff457e24 */ /* 0x000fe2000f8e00ff */
[----:B------:R-:W-:Y:S01]  /*33d0*/  LEA R227, R220, UR4, 0x1 ;  /* 0x00000004dce37c11 */ /* 0x000fe2000f8e08ff */
[----:B------:R-:W-:Y:S02]  /*33e0*/  UIADD3 UR45, UPT, UPT, UR45, -0x1, URZ ;  /* 0xffffffff2d2d7890 */ /* 0x000fe4000fffe0ff */
[----:B------:R-:W-:Y:S06]  /*33f0*/  UISETP.LT.AND UP0, UPT, UR13, UR41, UP0 ;  /* 0x000000290d00728c */ /* 0x000fec0008701270 */
[----:B------:R-:W-:Y:S01]  /*3400*/  PLOP3.LUT P0, PT, PT, PT, UP0, 0x80, 0x8 ;  /* 0x000000000008781c */ /* 0x000fe20003f0f008 */
[----:B------:R-:W-:Y:S01]  /*3410*/  UISETP.GT.AND UP0, UPT, UR45, UR49, UPT ;  /* 0x000000312d00728c */ /* 0x000fe2000bf04270 */
[----:B------:R-:W-:Y:S04]  /*3420*/  DEPBAR.LE SB0, 0x0 ;  /* 0x000080000000791a */ /* 0x000fe80000000000 */
[----:B------:R-:W-:Y:S06]  /*3430*/  BAR.SYNC.DEFER_BLOCKING 0x0 ;  /* 0x0000000000007b1d */ /* 0x000fec0000010000 */
[----:B------:R-:W-:Y:S04]  /*3440*/  @UP0 UIADD3 UR14, UP1, UPT, UR54, -0x100, URZ ;  /* 0xffffff00360e0890 */ /* 0x000fe8000ff3e0ff */
[----:B------:R-:W-:Y:S02]  /*3450*/  @UP0 UIADD3.X UR13, UPT, UPT, UR55, -0x1, URZ, UP1, !UPT ;  /* 0xffffffff370d0890 */ /* 0x000fe40008ffe4ff */
[----:B------:R-:W-:Y:S04]  /*3460*/  @UP0 UIADD3 UR18, UP1, UPT, UR18, -0x100, URZ ;  /* 0xffffff0012120890 */ /* 0x000fe8000ff3e0ff */
[----:B------:R-:W-:Y:S01]  /*3470*/  @UP0 UIADD3.X UR17, UPT, UPT, UR17, -0x1, URZ, UP1, !UPT ;  /* 0xffffffff11110890 */ /* 0x000fe20008ffe4ff */
[----:B-1--4-:R-:W-:Y:S06]  /*3480*/  LDSM.16.M88.4 R8, [R224] ;  /* 0x00000000e008783b */ /* 0x012fec0000000200 */
[----:B------:R-:W3:Y:S06]  /*3490*/  LDSM.16.M88.4 R44, [R225+0x10000] ;  /* 0x01000000e12c783b */ /* 0x000eec0000000200 */
[----:B------:R-:W-:Y:S06]  /*34a0*/  LDSM.16.M88.4 R48, [R226] ;  /* 0x00000000e230783b */ /* 0x000fec0000000200 */
[----:B------:R-:W4:Y:S06]  /*34b0*/  LDSM.16.M88.4 R52, [R217+0x10000] ;  /* 0x01000000d934783b */ /* 0x000f2c0000000200 */
[----:B------:R-:W-:Y:S06]  /*34c0*/  LDSM.16.M88.4 R56, [R223] ;  /* 0x00000000df38783b */ /* 0x000fec0000000200 */
[----:B------:R-:W2:Y:S06]  /*34d0*/  LDSM.16.M88.4 R60, [R216+0x10000] ;  /* 0x01000000d83c783b */ /* 0x000eac0000000200 */
[----:B------:R-:W-:Y:S01]  /*34e0*/  LDSM.16.M88.4 R64, [R215+0x10000] ;  /* 0x01000000d740783b */ /* 0x000fe20000000200 */
[C---:B---3--:R-:W-:Y:S08]  /*34f0*/  HMMA.16816.F32.BF16 R4, R8.reuse, R44, RZ ;  /* 0x0000002c0804723c */ /* 0x048ff000000418ff */
[----:B------:R-:W-:Y:S01]  /*3500*/  HMMA.16816.F32.BF16 R8, R8, R46, RZ ;  /* 0x0000002e0808723c */ /* 0x000fe200000418ff */
[----:B------:R-:W3:Y:S11]  /*3510*/  LDSM.16.M88.4 R44, [R222] ;  /* 0x00000000de2c783b */ /* 0x000ef60000000200 */
[C---:B----4-:R-:W-:Y:S08]  /*3520*/  HMMA.16816.F32.BF16 R4, R48.reuse, R52, R4 ;  /* 0x000000343004723c */ /* 0x050ff00000041804 */
[----:B------:R-:W-:Y:S01]  /*3530*/  HMMA.16816.F32.BF16 R8, R48, R54, R8 ;  /* 0x000000363008723c */ /* 0x000fe20000041808 */
[----:B------:R-:W-:Y:S06]  /*3540*/  LDSM.16.M88.4 R48, [R224+0x2000] ;  /* 0x00200000e030783b */ /* 0x000fec0000000200 */
[----:B------:R-:W4:Y:S05]  /*3550*/  LDSM.16.M88.4 R52, [R225+0x11000] ;  /* 0x01100000e134783b */ /* 0x000f2a0000000200 */
[C---:B--2---:R-:W-:Y:S08]  /*3560*/  HMMA.16816.F32.BF16 R4, R56.reuse, R60, R4 ;  /* 0x0000003c3804723c */ /* 0x044ff00000041804 */
[----:B------:R-:W-:Y:S01]  /*3570*/  HMMA.16816.F32.BF16 R8, R56, R62, R8 ;  /* 0x0000003e3808723c */ /* 0x000fe20000041808 */
[----:B------:R-:W-:Y:S06]  /*3580*/  LDSM.16.M88.4 R56, [R226+0x2000] ;  /* 0x00200000e238783b */ /* 0x000fec0000000200 */
[----:B------:R-:W2:Y:S05]  /*3590*/  LDSM.16.M88.4 R60, [R217+0x11000] ;  /* 0x01100000d93c783b */ /* 0x000eaa0000000200 */
[C---:B---3--:R-:W-:Y:S08]  /*35a0*/  HMMA.16816.F32.BF16 R4, R44.reuse, R64, R4 ;  /* 0x000000402c04723c */ /* 0x048ff00000041804 */
[----:B------:R-:W-:Y:S01]  /*35b0*/  HMMA.16816.F32.BF16 R8, R44, R66, R8 ;  /* 0x000000422c08723c */ /* 0x000fe20000041808 */
[----:B------:R-:W-:Y:S06]  /*35c0*/  LDSM.16.M88.4 R44, [R223+0x2000] ;  /* 0x00200000df2c783b */ /* 0x000fec0000000200 */
[----:B------:R-:W3:Y:S05]  /*35d0*/  LDSM.16.M88.4 R64, [R216+0x11000] ;  /* 0x01100000d840783b */ /* 0x000eea0000000200 */
        /* <DEDUP_REMOVED lines=26> */
[----:B------:R4:W-:Y:S06]  /*3780*/  LDSM.16.M88.4 R48, [R226+0x6000] ;  /* 0x00600000e230783b */ /* 0x0009ec0000000200 */
[----:B------:R-:W1:Y:S05]  /*3790*/  LDSM.16.M88.4 R52, [R217+0x13000] ;  /* 0x01300000d934783b */ /* 0x000e6a0000000200 */
[C---:B--2---:R-:W-:Y:S08]  /*37a0*/  HMMA.16816.F32.BF16 R4, R56.reuse, R60, R4 ;  /* 0x0000003c3804723c */ /* 0x044ff00000041804 */
[----:B------:R-:W-:Y:S01]  /*37b0*/  HMMA.16816.F32.BF16 R8, R56, R62, R8 ;  /* 0x0000003e3808723c */ /* 0x000fe20000041808 */
[----:B------:R-:W-:Y:S02]  /*37c0*/  LDSM.16.M88.4 R56, [R223+0x6000] ;  /* 0x00600000df38783b */ /* 0x000fe40000000200 */
[----:B----4-:R-:W-:Y:S04]  /*37d0*/  IADD3 R226, PT, PT, R0, R224, RZ ;  /* 0x000000e000e27210 */ /* 0x010fe80007ffe0ff */
[----:B------:R-:W2:Y:S05]  /*37e0*/  LDSM.16.M88.4 R60, [R216+0x13000] ;  /* 0x01300000d83c783b */ /* 0x000eaa0000000200 */
[C---:B---3--:R-:W-:Y:S08]  /*37f0*/  HMMA.16816.F32.BF16 R4, R44.reuse, R64, R4 ;  /* 0x000000402c04723c */ /* 0x048ff00000041804 */
[----:B------:R-:W-:Y:S01]  /*3800*/  HMMA.16816.F32.BF16 R8, R44, R66, R8 ;  /* 0x000000422c08723c */ /* 0x000fe20000041808 */
[----:B------:R-:W-:Y:S06]  /*3810*/  LDSM.16.M88.4 R44, [R222+0x6000] ;  /* 0x00600000de2c783b */ /* 0x000fec0000000200 */
[----:B------:R-:W3:Y:S05]  /*3820*/  LDSM.16.M88.4 R64, [R215+0x13000] ;  /* 0x01300000d740783b */ /* 0x000eea0000000200 */
[C---:B-1----:R-:W-:Y:S08]  /*3830*/  HMMA.16816.F32.BF16 R4, R48.reuse, R52, R4 ;  /* 0x000000343004723c */ /* 0x042ff00000041804 */
[----:B------:R-:W-:Y:S11]  /*3840*/  HMMA.16816.F32.BF16 R8, R48, R54, R8 ;  /* 0x000000363008723c */ /* 0x000ff60000041808 */
[----:B------:R-:W-:Y:S01]  /*3850*/  @!UPT UIADD3 URZ, UPT, UPT, URZ, URZ, URZ ;  /* 0x000000fffffff290 */ /* 0x000fe2000fffe0ff */
[C---:B--2---:R-:W-:Y:S08]  /*3860*/  HMMA.16816.F32.BF16 R4, R56.reuse, R60, R4 ;  /* 0x0000003c3804723c */ /* 0x044ff00000041804 */
[----:B------:R-:W-:Y:S03]  /*3870*/  HMMA.16816.F32.BF16 R8, R56, R62, R8 ;  /* 0x0000003e3808723c */ /* 0x000fe60000041808 */
[C---:B------:R-:W-:Y:S01]  /*3880*/  VIADD R57, R224.reuse, 0x40 ;  /* 0x00000040e0397836 */ /* 0x040fe20000000000 */
[----:B------:R-:W-:Y:S04]  /*3890*/  @P1 IADD3 R57, PT, PT, R224, -0x40, RZ ;  /* 0xffffffc0e0391810 */ /* 0x000fe80007ffe0ff */
[----:B------:R-:W-:Y:S04]  /*38a0*/  IADD3 R56, PT, PT, R0, R57, RZ ;  /* 0x0000003900387210 */ /* 0x000fe80007ffe0ff */
[C---:B---3--:R-:W-:Y:S08]  /*38b0*/  HMMA.16816.F32.BF16 R4, R44.reuse, R64, R4 ;  /* 0x000000402c04723c */ /* 0x048ff00000041804 */
[----:B------:R-:W-:Y:S03]  /*38c0*/  HMMA.16816.F32.BF16 R8, R44, R66, R8 ;  /* 0x000000422c08723c */ /* 0x000fe60000041808 */
[C---:B------:R-:W-:Y:S02]  /*38d0*/  LEA R67, R238.reuse, UR38, 0x1 ;  /* 0x00000026ee437c11 */ /* 0x040fe4000f8e08ff */
[----:B------:R-:W-:Y:S02]  /*38e0*/  LEA R66, R238, UR4, 0x1 ;  /* 0x00000004ee427c11 */ /* 0x000fe4000f8e08ff */
[C---:B------:R-:W-:Y:S01]  /*38f0*/  IADD3 R63, PT, PT, R67.reuse, -R249, RZ ;  /* 0x800000f9433f7210 */ /* 0x040fe20007ffe0ff */
[----:B------:R-:W-:Y:S03]  /*3900*/  IMAD.IADD R67, R67, 0x1, R247 ;  /* 0x0000000143437824 */ /* 0x000fe600078e02f7 */
[----:B------:R-:W-:Y:S01]  /*3910*/  FMUL.FTZ R4, R4, UR11 ;  /* 0x0000000b04047c20 */ /* 0x000fe20008410000 */
[----:B------:R-:W-:Y:S01]  /*3920*/  FMUL.FTZ R7, R7, UR11 ;  /* 0x0000000b07077c20 */ /* 0x000fe20008410000 */
[----:B------:R-:W-:Y:S01]  /*3930*/  FMUL.FTZ R5, R5, UR11 ;  /* 0x0000000b05057c20 */ /* 0x000fe20008410000 */
[----:B------:R-:W-:Y:S01]  /*3940*/  FMUL.FTZ R6, R6, UR11 ;  /* 0x0000000b06067c20 */ /* 0x000fe20008410000 */
[----:B------:R1:W2:Y:S01]  /*3950*/  MUFU.TANH R58, R4 ;  /* 0x00000004003a7308 */ /* 0x0002a20000002400 */
[----:B------:R-:W-:Y:S03]  /*3960*/  IADD3 R62, PT, PT, R247, R63, RZ ;  /* 0x0000003ff73e7210 */ /* 0x000fe60007ffe0ff */
[----:B------:R-:W-:Y:S01]  /*3970*/  FMUL.FTZ R8, R8, UR11 ;  /* 0x0000000b08087c20 */ /* 0x000fe20008410000 */
[----:B------:R-:W-:Y:S01]  /*3980*/  FMUL.FTZ R10, R10, UR11 ;  /* 0x0000000b0a0a7c20 */ /* 0x000fe20008410000 */
[----:B------:R-:W-:Y:S01]  /*3990*/  FMUL.FTZ R11, R11, UR11 ;  /* 0x0000000b0b0b7c20 */ /* 0x000fe20008410000 */
[----:B------:R-:W-:Y:S03]  /*39a0*/  FMUL.FTZ R9, R9, UR11 ;  /* 0x0000000b09097c20 */ /* 0x000fe60008410000 */
[----:B------:R3:W-:Y:S10]  /*39b0*/  MUFU.TANH R61, R7 ;  /* 0x00000007003d7308 */ /* 0x0007f40000002400 */
[----:B------:R4:W4:Y:S01]  /*39c0*/  MUFU.TANH R64, R8 ;  /* 0x0000000800407308 */ /* 0x0009220000002400 */
[----:B-1----:R-:W-:Y:S04]  /*39d0*/  @!P0 LOP3.LUT R4, R221, 0x6, RZ, 0xc0, !PT ;  /* 0x00000006dd048812 */ /* 0x002fe800078ec0ff */
[----:B------:R-:W-:Y:S05]  /*39e0*/  @!P0 LOP3.LUT R4, R4, 0x70, R213, 0xf8, !PT ;  /* 0x0000007004048812 */ /* 0x000fea00078ef8d5 */
[----:B------:R1:W1:Y:S01]  /*39f0*/  MUFU.TANH R59, R5 ;  /* 0x00000005003b7308 */ /* 0x0002620000002400 */
[----:B---3--:R-:W-:Y:S05]  /*3a00*/  MOV R7, UR39 ;  /* 0x0000002700077c02 */ /* 0x008fea0008000f00 */
[----:B------:R-:W-:Y:S01]  /*3a10*/  @!P0 IMAD R7, R7, 0x20, R4 ;  /* 0x0000002007078824 */ /* 0x000fe200078e0204 */
[----:B--2---:R-:W-:Y:S03]  /*3a20*/  MOV R4, R58 ;  /* 0x0000003a00047202 */ /* 0x004fe60000000f00 */
[----:B------:R2:W-:Y:S01]  /*3a30*/  MUFU.TANH R70, R10 ;  /* 0x0000000a00467308 */ /* 0x0005e20000002400 */
[----:B----4-:R-:W-:Y:S04]  /*3a40*/  @!P0 VIADDMNMX R8, R246, -R242, UR41, PT ;  /* 0x00000029f6088e46 */ /* 0x010fe8000b8009f2 */
[----:B------:R-:W-:Y:S05]  /*3a50*/  @!P0 ISETP.GE.AND P3, PT, R7, R8, PT ;  /* 0x000000080700820c */ /* 0x000fea0003f66270 */
[----:B------:R3:W4:Y:S01]  /*3a60*/  MUFU.TANH R60, R6 ;  /* 0x00000006003c7308 */ /* 0x0007220000002400 */
[----:B-1----:R-:W-:Y:S01]  /*3a70*/  FMUL.FTZ R5, R232, 1.4426950216293334961 ;  /* 0x3fb8aa3be8057820 */ /* 0x002fe20000410000 */
[C---:B------:R-:W-:Y:S01]  /*3a80*/  @!P0 FSEL R4, R58.reuse, -INF , !P3 ;  /* 0xff8000003a048808 */ /* 0x040fe20005800000 */
[----:B------:R-:W-:Y:S03]  /*3a90*/  FFMA.FTZ R58, -R58, R58, 1 ;  /* 0x3f8000003a3a7423 */ /* 0x000fe6000001013a */
[----:B------:R-:W-:Y:S01]  /*3aa0*/  FSEL R5, R5, RZ, P2 ;  /* 0x000000ff05057208 */ /* 0x000fe20001000000 */
[----:B------:R-:W-:Y:S03]  /*3ab0*/  FMUL.FTZ R58, R58, UR11 ;  /* 0x0000000b3a3a7c20 */ /* 0x000fe60008410000 */
[----:B------:R1:W-:Y:S01]  /*3ac0*/  MUFU.TANH R79, R11 ;  /* 0x0000000b004f7308 */ /* 0x0003e20000002400 */
[----:B--2---:R-:W-:Y:S01]  /*3ad0*/  @!P0 VIADD R10, R7, 0x1 ;  /* 0x00000001070a8836 */ /* 0x004fe20000000000 */
[C---:B------:R-:W-:Y:S01]  /*3ae0*/  FSETP.NEU.FTZ.AND P2, PT, R231.reuse, -INF , PT ;  /* 0xff800000e700780b */ /* 0x040fe20003f5d000 */
[--C-:B------:R-:W-:Y:S01]  /*3af0*/  FFMA.FTZ R78, R4, UR10, -R5.reuse ;  /* 0x0000000a044e7c23 */ /* 0x100fe20008010805 */
[----:B------:R-:W-:Y:S02]  /*3b00*/  FMUL.FTZ R4, R231, 1.4426950216293334961 ;  /* 0x3fb8aa3be7047820 */ /* 0x000fe40000410000 */
[----:B------:R-:W-:Y:S04]  /*3b10*/  @!P0 ISETP.GE.AND P3, PT, R10, R8, PT ;  /* 0x000000080a00820c */ /* 0x000fe80003f66270 */
[----:B------:R4:W2:Y:S01]  /*3b20*/  MUFU.TANH R65, R9 ;  /* 0x0000000900417308 */ /* 0x0008a20000002400 */
[----:B---3--:R-:W-:Y:S02]  /*3b30*/  @!P0 VIADDMNMX R6, R246, -R239, UR41, PT ;  /* 0x00000029f6068e46 */ /* 0x008fe4000b8009ef */
[----:B------:R-:W-:Y:S02]  /*3b40*/  FSEL R4, R4, RZ, P2 ;  /* 0x000000ff04047208 */ /* 0x000fe40001000000 */
[-C--:B------:R-:W-:Y:S01]  /*3b50*/  @!P0 ISETP.GE.AND P2, PT, R10, R6.reuse, PT ;  /* 0x000000060a00820c */ /* 0x080fe20003f46270 */
[----:B------:R-:W-:Y:S04]  /*3b60*/  IMAD.MOV.U32 R10, RZ, RZ, R64 ;  /* 0x000000ffff0a7224 */ /* 0x000fe800078e0040 */
[----:B------:R-:W-:Y:S01]  /*3b70*/  MUFU.EX2 R78, R78 ;  /* 0x0000004e004e7308 */ /* 0x000fe20000000800 */
[-C--:B-1----:R-:W-:Y:S02]  /*3b80*/  MOV R11, R59.reuse ;  /* 0x0000003b000b7202 */ /* 0x082fe40000000f00 */
[C---:B------:R-:W-:Y:S01]  /*3b90*/  @!P0 FSEL R11, R59.reuse, -INF , !P3 ;  /* 0xff8000003b0b8808 */ /* 0x040fe20005800000 */
[----:B------:R-:W-:Y:S01]  /*3ba0*/  FFMA.FTZ R59, -R59, R59, 1 ;  /* 0x3f8000003b3b7423 */ /* 0x000fe2000001013b */
[----:B------:R-:W-:Y:S03]  /*3bb0*/  @!P0 ISETP.GE.AND P3, PT, R7, R6, PT ;  /* 0x000000060700820c */ /* 0x000fe60003f66270 */
[--C-:B------:R-:W-:Y:S01]  /*3bc0*/  FFMA.FTZ R77, R11, UR10, -R5.reuse ;  /* 0x0000000a0b4d7c23 */ /* 0x100fe20008010805 */
[----:B----4-:R-:W-:Y:S01]  /*3bd0*/  IMAD.MOV.U32 R9, RZ, RZ, R60 ;  /* 0x000000ffff097224 */ /* 0x010fe200078e003c */
[C---:B------:R-:W-:Y:S01]  /*3be0*/  @!P0 FSEL R9, R60.reuse, -INF , !P3 ;  /* 0xff8000003c098808 */ /* 0x040fe20005800000 */
[----:B------:R-:W-:Y:S01]  /*3bf0*/  FMUL.FTZ R59, R59, UR11 ;  /* 0x0000000b3b3b7c20 */ /* 0x000fe20008410000 */
[-C--:B------:R-:W-:Y:S01]  /*3c00*/  MOV R11, R61.reuse ;  /* 0x0000003d000b7202 */ /* 0x080fe20000000f00 */
[----:B------:R-:W-:Y:S01]  /*3c10*/  FFMA.FTZ R60, -R60, R60, 1 ;  /* 0x3f8000003c3c7423 */ /* 0x000fe2000001013c */
[----:B------:R-:W-:Y:S01]  /*3c20*/  @!P0 FSEL R11, R61, -INF , !P2 ;  /* 0xff8000003d0b8808 */ /* 0x000fe20005000000 */
[--C-:B------:R-:W-:Y:S01]  /*3c30*/  FFMA.FTZ R74, R9, UR10, -R4.reuse ;  /* 0x0000000a094a7c23 */ /* 0x100fe20008010804 */
[C---:B------:R-:W-:Y:S01]  /*3c40*/  @!P0 IADD3 R9, PT, PT, R7.reuse, 0x8, RZ ;  /* 0x0000000807098810 */ /* 0x040fe20007ffe0ff */
[----:B------:R-:W1:Y:S01]  /*3c50*/  MUFU.EX2 R77, R77 ;  /* 0x0000004d004d7308 */ /* 0x000e620000000800 */
[----:B------:R-:W-:Y:S01]  /*3c60*/  @!P0 IADD3 R7, PT, PT, R7, 0x9, RZ ;  /* 0x0000000907078810 */ /* 0x000fe20007ffe0ff */
[----:B------:R-:W-:Y:S01]  /*3c70*/  FFMA.FTZ R73, R11, UR10, -R4 ;  /* 0x0000000a0b497c23 */ /* 0x000fe20008010804 */
[C---:B------:R-:W-:Y:S01]  /*3c80*/  @!P0 ISETP.GE.AND P2, PT, R9.reuse, R8, PT ;  /* 0x000000080900820c */ /* 0x040fe20003f46270 */
[----:B------:R-:W-:Y:S01]  /*3c90*/  FMUL.FTZ R60, R60, UR11 ;  /* 0x0000000b3c3c7c20 */ /* 0x000fe20008410000 */
[----:B------:R-:W-:Y:S01]  /*3ca0*/  @!P0 ISETP.GE.AND P3, PT, R9, R6, PT ;  /* 0x000000060900820c */ /* 0x000fe20003f66270 */
[----:B------:R-:W-:Y:S01]  /*3cb0*/  IMAD.MOV.U32 R9, RZ, RZ, R70 ;  /* 0x000000ffff097224 */ /* 0x000fe200078e0046 */
[----:B------:R-:W-:Y:S03]  /*3cc0*/  @!P0 FSEL R10, R64, -INF , !P2 ;  /* 0xff800000400a8808 */ /* 0x000fe60005000000 */
[----:B------:R-:W-:Y:S01]  /*3cd0*/  MUFU.EX2 R74, R74 ;  /* 0x0000004a004a7308 */ /* 0x000fe20000000800 */
[----:B------:R-:W-:Y:S01]  /*3ce0*/  @!P0 ISETP.GE.AND P2, PT, R7, R8, PT ;  /* 0x000000080700820c */ /* 0x000fe20003f46270 */
[----:B------:R-:W-:Y:S01]  /*3cf0*/  FFMA.FTZ R61, -R61, R61, 1 ;  /* 0x3f8000003d3d7423 */ /* 0x000fe2000001013d */
[----:B--2---:R-:W-:Y:S01]  /*3d00*/  MOV R8, R65 ;  /* 0x0000004100087202 */ /* 0x004fe20000000f00 */
[--C-:B------:R-:W-:Y:S01]  /*3d10*/  FFMA.FTZ R76, R10, UR10, -R5.reuse ;  /* 0x0000000a0a4c7c23 */ /* 0x100fe20008010805 */
[----:B------:R-:W-:Y:S01]  /*3d20*/  @!P0 FSEL R8, R65, -INF , !P2 ;  /* 0xff80000041088808 */ /* 0x000fe20005000000 */
[----:B------:R-:W-:Y:S01]  /*3d30*/  FMUL.FTZ R61, R61, UR11 ;  /* 0x0000000b3d3d7c20 */ /* 0x000fe20008410000 */
[----:B------:R-:W-:Y:S03]  /*3d40*/  @!P0 ISETP.GE.AND P2, PT, R7, R6, PT ;  /* 0x000000060700820c */ /* 0x000fe60003f46270 */
[----:B------:R-:W2:Y:S01]  /*3d50*/  MUFU.EX2 R73, R73 ;  /* 0x0000004900497308 */ /* 0x000ea20000000800 */
[----:B------:R-:W-:Y:S01]  /*3d60*/  @!P0 FSEL R9, R70, -INF , !P3 ;  /* 0xff80000046098808 */ /* 0x000fe20005800000 */
[----:B------:R-:W-:Y:S01]  /*3d70*/  FFMA.FTZ R5, R8, UR10, -R5 ;  /* 0x0000000a08057c23 */ /* 0x000fe20008010805 */
[----:B------:R-:W-:Y:S01]  /*3d80*/  MOV R6, R79 ;  /* 0x0000004f00067202 */ /* 0x000fe20000000f00 */
[----:B------:R-:W-:Y:S01]  /*3d90*/  FFMA.FTZ R64, -R64, R64, 1 ;  /* 0x3f80000040407423 */ /* 0x000fe20000010140 */
[----:B------:R-:W-:Y:S01]  /*3da0*/  @!P0 FSEL R6, R79, -INF , !P2 ;  /* 0xff8000004f068808 */ /* 0x000fe20005000000 */
[--C-:B------:R-:W-:Y:S01]  /*3db0*/  FFMA.FTZ R72, R9, UR10, -R4.reuse ;  /* 0x0000000a09487c23 */ /* 0x100fe20008010804 */
[----:B-1----:R-:W-:Y:S03]  /*3dc0*/  F2FP.BF16.F32.PACK_AB R7, R77, R78 ;  /* 0x0000004e4d07723e */ /* 0x002fe600000010ff */
[----:B------:R-:W-:Y:S01]  /*3dd0*/  MUFU.EX2 R76, R76 ;  /* 0x0000004c004c7308 */ /* 0x000fe20000000800 */
[C---:B------:R-:W-:Y:S01]  /*3de0*/  LEA R80, P0, R233.reuse, R68, 0x2 ;  /* 0x00000044e9507211 */ /* 0x040fe200078010ff */
[----:B------:R-:W-:Y:S01]  /*3df0*/  FFMA.FTZ R4, R6, UR10, -R4 ;  /* 0x0000000a06047c23 */ /* 0x000fe20008010804 */
[----:B------:R-:W-:Y:S01]  /*3e00*/  FMUL.FTZ R64, R64, UR11 ;  /* 0x0000000b40407c20 */ /* 0x000fe20008410000 */
[----:B------:R-:W-:Y:S01]  /*3e10*/  STS [R66+0x15000], R7 ;  /* 0x0150000742007388 */ /* 0x000fe20000000800 */
[----:B------:R-:W-:Y:S01]  /*3e20*/  LEA.HI.X R81, R233, R69, RZ, 0x2, P0 ;  /* 0x00000045e9517211 */ /* 0x000fe200000f14ff */
[----:B------:R-:W-:Y:S01]  /*3e30*/  FFMA.FTZ R65, -R65, R65, 1 ;  /* 0x3f80000041417423 */ /* 0x000fe20000010141 */
[----:B------:R-:W-:Y:S03]  /*3e40*/  FFMA.FTZ R70, -R70, R70, 1 ;  /* 0x3f80000046467423 */ /* 0x000fe60000010146 */
[----:B------:R-:W1:Y:S01]  /*3e50*/  MUFU.EX2 R75, R5 ;  /* 0x00000005004b7308 */ /* 0x000e620000000800 */
[----:B--2---:R-:W-:Y:S01]  /*3e60*/  F2FP.BF16.F32.PACK_AB R6, R73, R74 ;  /* 0x0000004a4906723e */ /* 0x004fe200000010ff */
[----:B------:R-:W2:Y:S01]  /*3e70*/  LDG.E R68, desc[UR36][R80.64] ;  /* 0x0000002450447981 */ /* 0x000ea2000c1e1900 */
[----:B------:R-:W-:Y:S01]  /*3e80*/  FMUL.FTZ R65, R65, UR11 ;  /* 0x0000000b41417c20 */ /* 0x000fe20008410000 */
[----:B------:R-:W-:Y:S01]  /*3e90*/  FMUL.FTZ R70, R70, UR11 ;  /* 0x0000000b46467c20 */ /* 0x000fe20008410000 */
[----:B------:R-:W-:Y:S03]  /*3ea0*/  FFMA.FTZ R79, -R79, R79, 1 ;  /* 0x3f8000004f4f7423 */ /* 0x000fe6000001014f */
[----:B------:R-:W-:Y:S02]  /*3eb0*/  STS [R67], R6 ;  /* 0x0000000643007388 */ /* 0x000fe40000000800 */
[----:B------:R-:W-:Y:S01]  /*3ec0*/  MUFU.EX2 R72, R72 ;  /* 0x0000004800487308 */ /* 0x000fe20000000800 */
[----:B------:R-:W-:Y:S03]  /*3ed0*/  FMUL.FTZ R79, R79, UR11 ;  /* 0x0000000b4f4f7c20 */ /* 0x000fe60008410000 */
[----:B------:R-:W3:Y:S06]  /*3ee0*/  LDG.E R69, desc[UR36][R80.64+0x20] ;  /* 0x0000202450457981 */ /* 0x000eec000c1e1900 */
[----:B------:R-:W4:Y:S01]  /*3ef0*/  MUFU.EX2 R71, R4 ;  /* 0x0000000400477308 */ /* 0x000f220000000800 */
[----:B-1----:R-:W-:Y:S05]  /*3f00*/  F2FP.BF16.F32.PACK_AB R5, R75, R76 ;  /* 0x0000004c4b05723e */ /* 0x002fea00000010ff */
[----:B------:R-:W-:Y:S01]  /*3f10*/  STS [R63+0x10], R5 ;  /* 0x000010053f007388 */ /* 0x000fe20000000800 */
[----:B----4-:R-:W-:Y:S05]  /*3f20*/  F2FP.BF16.F32.PACK_AB R4, R71, R72 ;  /* 0x000000484704723e */ /* 0x010fea00000010ff */
[----:B------:R-:W-:Y:S06]  /*3f30*/  STS [R62+0x10], R4 ;  /* 0x000010043e007388 */ /* 0x000fec0000000800 */
[----:B------:R-:W1:Y:S06]  /*3f40*/  LDSM.16.M88.4 R8, [R224+0x8000] ;  /* 0x00800000e008783b */ /* 0x000e6c0000000200 */
[----:B------:R-:W4:Y:S06]  /*3f50*/  LDSM.16.M88.4 R44, [R226+0x8000] ;  /* 0x00800000e22c783b */ /* 0x000f2c0000000200 */
[----:B------:R-:W4:Y:S06]  /*3f60*/  LDSM.16.M88.4 R48, [R57+0x8000] ;  /* 0x008000003930783b */ /* 0x000f2c0000000200 */
[----:B------:R-:W4:Y:S01]  /*3f70*/  LDSM.16.M88.4 R52, [R56+0x8000] ;  /* 0x008000003834783b */ /* 0x000f220000000200 */
[C---:B-1----:R-:W-:Y:S08]  /*3f80*/  HMMA.16816.F32.BF16 R4, R8.reuse, R132, RZ ;  /* 0x000000840804723c */ /* 0x042ff000000418ff */
[----:B------:R-:W-:Y:S11]  /*3f90*/  HMMA.16816.F32.BF16 R8, R8, R134, RZ ;  /* 0x000000860808723c */ /* 0x000ff600000418ff */
[----:B------:R-:W-:Y:S01]  /*3fa0*/  @!UPT UIADD3 URZ, UPT, UPT, URZ, URZ, URZ ;  /* 0x000000fffffff290 */ /* 0x000fe2000fffe0ff */
[C---:B----4-:R-:W-:Y:S08]  /*3fb0*/  HMMA.16816.F32.BF16 R4, R44.reuse, R136, R4 ;  /* 0x000000882c04723c */ /* 0x050ff00000041804 */
[----:B------:R-:W-:Y:S01]  /*3fc0*/  HMMA.16816.F32.BF16 R8, R44, R138, R8 ;  /* 0x0000008a2c08723c */ /* 0x000fe20000041808 */
[----:B------:R-:W1:Y:S11]  /*3fd0*/  LDSM.16.M88.4 R44, [R224+0xa000] ;  /* 0x00a00000e02c783b */ /* 0x000e760000000200 */
[C---:B------:R-:W-:Y:S08]  /*3fe0*/  HMMA.16816.F32.BF16 R4, R48.reuse, R140, R4 ;  /* 0x0000008c3004723c */ /* 0x040ff00000041804 */
[----:B------:R-:W-:Y:S01]  /*3ff0*/  HMMA.16816.F32.BF16 R8, R48, R142, R8 ;  /* 0x0000008e3008723c */ /* 0x000fe20000041808 */
[----:B------:R-:W4:Y:S11]  /*4000*/  LDSM.16.M88.4 R48, [R226+0xa000] ;  /* 0x00a00000e230783b */ /* 0x000f360000000200 */
[C---:B------:R-:W-:Y:S08]  /*4010*/  HMMA.16816.F32.BF16 R4, R52.reuse, R144, R4 ;  /* 0x000000903404723c */ /* 0x040ff00000041804 */
[----:B------:R-:W-:Y:S01]  /*4020*/  HMMA.16816.F32.BF16 R8, R52, R146, R8 ;  /* 0x000000923408723c */ /* 0x000fe20000041808 */
[----:B------:R-:W4:Y:S11]  /*4030*/  LDSM.16.M88.4 R52, [R57+0xa000] ;  /* 0x00a000003934783b */ /* 0x000f360000000200 */
[C---:B-1----:R-:W-:Y:S08]  /*4040*/  HMMA.16816.F32.BF16 R4, R44.reuse, R148, R4 ;  /* 0x000000942c04723c */ /* 0x042ff00000041804 */
[----:B------:R-:W-:Y:S01]  /*4050*/  HMMA.16816.F32.BF16 R8, R44, R150, R8 ;  /* 0x000000962c08723c */ /* 0x000fe20000041808 */
[----:B------:R-:W1:Y:S11]  /*4060*/  LDSM.16.M88.4 R44, [R56+0xa000] ;  /* 0x00a00000382c783b */ /* 0x000e760000000200 */
[C---:B----4-:R-:W-:Y:S08]  /*4070*/  HMMA.16816.F32.BF16 R4, R48.reuse, R152, R4 ;  /* 0x000000983004723c */ /* 0x050ff00000041804 */
        /* <DEDUP_REMOVED lines=13> */
[----:B------:R-:W2:Y:S11]  /*4150*/  LDSM.16.M88.4 R52, [R224+0xe000] ;  /* 0x00e00000e034783b */ /* 0x000eb60000000200 */
[C---:B-1----:R-:W-:Y:S08]  /*4160*/  HMMA.16816.F32.BF16 R4, R44.reuse, R172, R4 ;  /* 0x000000ac2c04723c */ /* 0x042ff00000041804 */
[----:B------:R-:W-:Y:S01]  /*4170*/  HMMA.16816.F32.BF16 R8, R44, R174, R8 ;  /* 0x000000ae2c08723c */ /* 0x000fe20000041808 */
[----:B------:R-:W1:Y:S11]  /*4180*/  LDSM.16.M88.4 R44, [R226+0xe000] ;  /* 0x00e00000e22c783b */ /* 0x000e760000000200 */
[C---:B----4-:R-:W-:Y:S08]  /*4190*/  HMMA.16816.F32.BF16 R4, R48.reuse, R176, R4 ;  /* 0x000000b03004723c */ /* 0x050ff00000041804 */
[----:B------:R-:W-:Y:S01]  /*41a0*/  HMMA.16816.F32.BF16 R8, R48, R178, R8 ;  /* 0x000000b23008723c */ /* 0x000fe20000041808 */
[----:B------:R-:W4:Y:S11]  /*41b0*/  LDSM.16.M88.4 R48, [R57+0xe000] ;  /* 0x00e000003930783b */ /* 0x000f360000000200 */
[C---:B--2---:R-:W-:Y:S08]  /*41c0*/  HMMA.16816.F32.BF16 R4, R52.reuse, R180, R4 ;  /* 0x000000b43404723c */ /* 0x044ff00000041804 */
[----:B------:R-:W-:Y:S01]  /*41d0*/  HMMA.16816.F32.BF16 R8, R52, R182, R8 ;  /* 0x000000b63408723c */ /* 0x000fe20000041808 */
[----:B------:R-:W2:Y:S11]  /*41e0*/  LDSM.16.M88.4 R52, [R56+0xe000] ;  /* 0x00e000003834783b */ /* 0x000eb60000000200 */
[C---:B-1----:R-:W-:Y:S08]  /*41f0*/  HMMA.16816.F32.BF16 R4, R44.reuse, R184, R4 ;  /* 0x000000b82c04723c */ /* 0x042ff00000041804 */
[----:B------:R-:W-:Y:S11]  /*4200*/  HMMA.16816.F32.BF16 R8, R44, R186, R8 ;  /* 0x000000ba2c08723c */ /* 0x000ff60000041808 */
[----:B------:R-:W-:Y:S01]  /*4210*/  @!UPT UIADD3 URZ, UPT, UPT, URZ, URZ, URZ ;  /* 0x000000fffffff290 */ /* 0x000fe2000fffe0ff */
[C---:B----4-:R-:W-:Y:S08]  /*4220*/  HMMA.16816.F32.BF16 R4, R48.reuse, R188, R4 ;  /* 0x000000bc3004723c */ /* 0x050ff00000041804 */
[----:B------:R-:W-:Y:S11]  /*4230*/  HMMA.16816.F32.BF16 R8, R48, R190, R8 ;  /* 0x000000be3008723c */ /* 0x000ff60000041808 */
[----:B------:R-:W-:Y:S01]  /*4240*/  @!UPT UIADD3 URZ, UPT, UPT, URZ, URZ, URZ ;  /* 0x000000fffffff290 */ /* 0x000fe2000fffe0ff */
[C---:B--2---:R-:W-:Y:S08]  /*4250*/  HMMA.16816.F32.BF16 R4, R52.reuse, R192, R4 ;  /* 0x000000c03404723c */ /* 0x044ff00000041804 */
[----:B------:R-:W-:Y:S11]  /*4260*/  HMMA.16816.F32.BF16 R8, R52, R194, R8 ;  /* 0x000000c23408723c */ /* 0x000ff60000041808 */
[C---:B------:R-:W-:Y:S01]  /*4270*/  FADD.FTZ R4, -R68.reuse, R4 ;  /* 0x0000000444047221 */ /* 0x040fe20000010100 */
[----:B------:R-:W-:Y:S01]  /*4280*/  FADD.FTZ R5, -R68, R5 ;  /* 0x0000000544057221 */ /* 0x000fe20000010100 */
[C---:B---3--:R-:W-:Y:S01]  /*4290*/  FADD.FTZ R6, -R69.reuse, R6 ;  /* 0x0000000645067221 */ /* 0x048fe20000010100 */
[----:B------:R-:W-:Y:S01]  /*42a0*/  FADD.FTZ R7, -R69, R7 ;  /* 0x0000000745077221 */ /* 0x000fe20000010100 */
[----:B------:R-:W-:Y:S01]  /*42b0*/  FMUL.FTZ R4, R78, R4 ;  /* 0x000000044e047220 */ /* 0x000fe20000410000 */
[----:B------:R-:W-:Y:S01]  /*42c0*/  FMUL.FTZ R5, R77, R5 ;  /* 0x000000054d057220 */ /* 0x000fe20000410000 */
[----:B------:R-:W-:Y:S01]  /*42d0*/  FMUL.FTZ R6, R74, R6 ;  /* 0x000000064a067220 */ /* 0x000fe20000410000 */
[----:B------:R-:W-:Y:S01]  /*42e0*/  FMUL.FTZ R7, R73, R7 ;  /* 0x0000000749077220 */ /* 0x000fe20000410000 */
[C---:B------:R-:W-:Y:S01]  /*42f0*/  FADD.FTZ R8, -R68.reuse, R8 ;  /* 0x0000000844087221 */ /* 0x040fe20000010100 */
        /* <DEDUP_REMOVED lines=9> */
[----:B------:R-:W-:Y:S01]  /*4390*/  F2FP.BF16.F32.PACK_AB R4, R5, R4 ;  /* 0x000000040504723e */ /* 0x000fe200000010ff */
[----:B------:R-:W-:Y:S01]  /*43a0*/  FMUL.FTZ R8, R8, R64 ;  /* 0x0000004008087220 */ /* 0x000fe20000410000 */
[----:B------:R-:W-:Y:S01]  /*43b0*/  FMUL.FTZ R10, R72, R10 ;  /* 0x0000000a480a7220 */ /* 0x000fe20000410000 */
[----:B------:R-:W-:Y:S01]  /*43c0*/  FMUL.FTZ R11, R71, R11 ;  /* 0x0000000b470b7220 */ /* 0x000fe20000410000 */
[----:B------:R-:W-:Y:S01]  /*43d0*/  FMUL.FTZ R9, R9, R65 ;  /* 0x0000004109097220 */ /* 0x000fe20000410000 */
[----:B------:R-:W-:Y:S01]  /*43e0*/  F2FP.BF16.F32.PACK_AB R6, R7, R6 ;  /* 0x000000060706723e */ /* 0x000fe200000010ff */
[----:B------:R-:W-:Y:S01]  /*43f0*/  STS [R66+0x14000], R4 ;  /* 0x0140000442007388 */ /* 0x000fe20000000800 */
[----:B------:R-:W-:Y:S01]  /*4400*/  FMUL.FTZ R10, R10, R70 ;  /* 0x000000460a0a7220 */ /* 0x000fe20000410000 */
[----:B------:R-:W-:Y:S01]  /*4410*/  FMUL.FTZ R11, R11, R79 ;  /* 0x0000004f0b0b7220 */ /* 0x000fe20000410000 */
[----:B------:R-:W-:Y:S03]  /*4420*/  F2FP.BF16.F32.PACK_AB R8, R9, R8 ;  /* 0x000000080908723e */ /* 0x000fe600000010ff */
[----:B------:R-:W-:Y:S01]  /*4430*/  STS [R67+-0x1000], R6 ;  /* 0xfff0000643007388 */ /* 0x000fe20000000800 */
[----:B------:R-:W-:Y:S02]  /*4440*/  LEA R5, R219, UR38, 0x1 ;  /* 0x00000026db057c11 */ /* 0x000fe4000f8e08ff */
[----:B------:R-:W-:Y:S03]  /*4450*/  F2FP.BF16.F32.PACK_AB R10, R11, R10 ;  /* 0x0000000a0b0a723e */ /* 0x000fe600000010ff */
[----:B------:R-:W-:Y:S01]  /*4460*/  STS [R63+-0xff0], R8 ;  /* 0xfff010083f007388 */ /* 0x000fe20000000800 */
[C---:B------:R-:W-:Y:S01]  /*4470*/  VIADD R80, R5.reuse, 0x20 ;  /* 0x0000002005507836 */ /* 0x040fe20000000000 */
[----:B------:R-:W-:Y:S04]  /*4480*/  @P1 IADD3 R80, PT, PT, R5, -0x20, RZ ;  /* 0xffffffe005501810 */ /* 0x000fe80007ffe0ff */
[----:B------:R-:W-:Y:S01]  /*4490*/  STS [R62+-0xff0], R10 ;  /* 0xfff0100a3e007388 */ /* 0x000fe20000000800 */
[----:B------:R-:W-:Y:S06]  /*44a0*/  BAR.SYNC.DEFER_BLOCKING 0x0 ;  /* 0x0000000000007b1d */ /* 0x000fec0000010000 */
[----:B------:R-:W-:Y:S06]  /*44b0*/  LDSM.16.MT88.4 R4, [R228+0x15000] ;  /* 0x01500000e404783b */ /* 0x000fec0000004200 */
[----:B------:R-:W1:Y:S06]  /*44c0*/  LDSM.16.MT88.4 R8, [R227+0x8000] ;  /* 0x00800000e308783b */ /* 0x000e6c0000004200 */
[----:B------:R-:W2:Y:S06]  /*44d0*/  LDSM.16.MT88.4 R44, [R80] ;  /* 0x00000000502c783b */ /* 0x000eac0000004200 */
[----:B------:R-:W3:Y:S06]  /*44e0*/  LDSM.16.MT88.4 R48, [R227+0xc000] ;  /* 0x00c00000e330783b */ /* 0x000eec0000004200 */
[----:B------:R-:W-:Y:S06]  /*44f0*/  LDSM.16.MT88.4 R52, [R228+0x15400] ;  /* 0x01540000e434783b */ /* 0x000fec0000004200 */
[----:B------:R-:W4:Y:S06]  /*4500*/  LDSM.16.MT88.4 R56, [R227+0x8800] ;  /* 0x00880000e338783b */ /* 0x000f2c0000004200 */
[----:B------:R-:W4:Y:S06]  /*4510*/  LDSM.16.MT88.4 R60, [R80+0x400] ;  /* 0x00040000503c783b */ /* 0x000f2c0000004200 */
[----:B------:R-:W4:Y:S01]  /*4520*/  LDSM.16.MT88.4 R64, [R227+0xc800] ;  /* 0x00c80000e340783b */ /* 0x000f220000004200 */
[-C--:B-1----:R-:W-:Y:S05]  /*4530*/  HMMA.16816.F32.BF16 R12, R4, R8.reuse, R12 ;  /* 0x00000008040c723c */ /* 0x082fea000004180c */
[----:B------:R-:W-:Y:S03]  /*4540*/  LDSM.16.MT88.4 R68, [R227+0x9000] ;  /* 0x00900000e344783b */ /* 0x000fe60000004200 */
[C---:B--2---:R-:W-:Y:S03]  /*4550*/  HMMA.16816.F32.BF16 R16, R44.reuse, R8, R16 ;  /* 0x000000082c10723c */ /* 0x044fe60000041810 */
[----:B------:R-:W-:Y:S06]  /*4560*/  LDSM.16.MT88.4 R72, [R80+0x800] ;  /* 0x000800005048783b */ /* 0x000fec0000004200 */
[----:B------:R-:W-:Y:S01]  /*4570*/  LDSM.16.MT88.4 R76, [R227+0xd000] ;  /* 0x00d00000e34c783b */ /* 0x000fe20000004200 */
        /* <DEDUP_REMOVED lines=8> */
[----:B------:R-:W2:Y:S06]  /*4600*/  LDSM.16.MT88.4 R4, [R228+0x15c00] ;  /* 0x015c0000e404783b */ /* 0x000eac0000004200 */
[----:B------:R-:W3:Y:S01]  /*4610*/  LDSM.16.MT88.4 R48, [R80+0xc00] ;  /* 0x000c00005030783b */ /* 0x000ee20000004200 */
        /* <DEDUP_REMOVED lines=16> */
[-C--:B------:R-:W-:Y:S03]  /*4720*/  HMMA.16816.F32.BF16 R36, R72, R78.reuse, R36 ;  /* 0x0000004e4824723c */ /* 0x080fe60000041824 */
[C---:B------:R-:W-:Y:S05]  /*4730*/  LOP3.LUT R72, R2.reuse, 0x400, RZ, 0xc0, !PT ;  /* 0x0000040002487812 */ /* 0x040fea00078ec0ff */
[----:B------:R-:W-:Y:S04]  /*4740*/  HMMA.16816.F32.BF16 R40, R8, R78, R40 ;  /* 0x0000004e0828723c */ /* 0x000fe80000041828 */
[----:B------:R-:W-:Y:S02]  /*4750*/  LOP3.LUT R8, R221, 0x20, RZ, 0xc0, !PT ;  /* 0x00000020dd087812 */ /* 0x000fe400078ec0ff */
[----:B------:R-:W-:Y:S02]  /*4760*/  LOP3.LUT R9, R2, 0x1e0, RZ, 0xc0, !PT ;  /* 0x000001e002097812 */ /* 0x000fe400078ec0ff */
[-C--:B--2---:R-:W-:Y:S05]  /*4770*/  HMMA.16816.F32.BF16 R12, R4, R44.reuse, R12 ;  /* 0x0000002c040c723c */ /* 0x084fea000004180c */
[----:B------:R-:W-:Y:S02]  /*4780*/  LOP3.LUT R10, R8, 0x18, R213, 0xf8, !PT ;  /* 0x00000018080a7812 */ /* 0x000fe400078ef8d5 */
[----:B------:R-:W-:Y:S01]  /*4790*/  SHF.R.U32.HI R8, RZ, 0x1, R214 ;  /* 0x00000001ff087819 */ /* 0x000fe200000116d6 */
[C---:B---3--:R-:W-:Y:S04]  /*47a0*/  HMMA.16816.F32.BF16 R16, R48.reuse, R44, R16 ;  /* 0x0000002c3010723c */ /* 0x048fe80000041810 */
[----:B------:R-:W-:Y:S02]  /*47b0*/  LOP3.LUT R10, R10, 0x1c0, R212, 0xf8, !PT ;  /* 0x000001c00a0a7812 */ /* 0x000fe400078ef8d4 */
[----:B------:R-:W-:Y:S02]  /*47c0*/  LOP3.LUT R9, R9, 0x38, R218, 0x78, !PT ;  /* 0x0000003809097812 */ /* 0x000fe400078e78da */
[-C--:B------:R-:W-:Y:S03]  /*47d0*/  HMMA.16816.F32.BF16 R20, R48, R46.reuse, R20 ;  /* 0x0000002e3014723c */ /* 0x080fe60000041814 */
[----:B------:R-:W-:Y:S02]  /*47e0*/  LOP3.LUT R10, R10, 0x38, R3, 0x78, !PT ;  /* 0x000000380a0a7812 */ /* 0x000fe400078e7803 */
[----:B------:R-:W-:Y:S02]  /*47f0*/  LOP3.LUT R8, R9, 0x8, R8, 0x78, !PT ;  /* 0x0000000809087812 */ /* 0x000fe400078e7808 */
[----:B------:R-:W-:Y:S01]  /*4800*/  LOP3.LUT R229, R10, 0x200, R212, 0xf8, !PT ;  /* 0x000002000ae57812 */ /* 0x000fe200078ef8d4 */
[C---:B------:R-:W-:Y:S04]  /*4810*/  HMMA.16816.F32.BF16 R24, R4.reuse, R46, R24 ;  /* 0x0000002e0418723c */ /* 0x040fe80000041818 */
[----:B------:R-:W-:Y:S02]  /*4820*/  LEA R72, R8, R72, 0x1 ;  /* 0x0000004808487211 */ /* 0x000fe400078e08ff */
[----:B------:R-:W-:Y:S02]  /*4830*/  LEA R229, R229, UR4, 0x1 ;  /* 0x00000004e5e57c11 */ /* 0x000fe4000f8e08ff */
[-C--:B----4-:R-:W-:Y:S08]  /*4840*/  HMMA.16816.F32.BF16 R28, R4, R56.reuse, R28 ;  /* 0x00000038041c723c */ /* 0x090ff0000004181c */
[C---:B------:R-:W-:Y:S08]  /*4850*/  HMMA.16816.F32.BF16 R32, R48.reuse, R56, R32 ;  /* 0x000000383020723c */ /* 0x040ff00000041820 */
[-C--:B------:R-:W-:Y:S08]  /*4860*/  HMMA.16816.F32.BF16 R36, R48, R58.reuse, R36 ;  /* 0x0000003a3024723c */ /* 0x080ff00000041824 */
[----:B------:R-:W-:Y:S01]  /*4870*/  HMMA.16816.F32.BF16 R40, R4, R58, R40 ;  /* 0x0000003a0428723c */ /* 0x000fe20000041828 */
[----:B------:R-:W-:Y:S08]  /*4880*/  @!UPT UIADD3 URZ, UPT, UPT, URZ, URZ, URZ ;  /* 0x000000fffffff290 */ /* 0x000ff0000fffe0ff */
[----:B------:R-:W-:Y:S11]  /*4890*/  BRA.U !UP0, `(.L_x_84) ;  /* 0x0000000108f87547 */ /* 0x000ff6000b800000 */
[----:B------:R-:W-:Y:S02]  /*48a0*/  IADD3 R7, P0, PT, RZ, -UR34, RZ ;  /* 0x80000022ff077c10 */ /* 0x000fe4000ff1e0ff */
[----:B------:R-:W-:Y:S02]  /*48b0*/  LOP3.LUT R8, R3, 0x1f8, RZ, 0xc0, !PT ;  /* 0x000001f803087812 */ /* 0x000fe400078ec0ff */
[----:B------:R-:W-:Y:S01]  /*48c0*/  ISETP.GE.AND P5, PT, R248, UR8, PT ;  /* 0x00000008f8007c0c */ /* 0x000fe2000bfa6270 */
[----:B------:R-:W-:Y:S01]  /*48d0*/  IMAD.X R4, RZ, RZ, ~UR12, P0 ;  /* 0x8000000cff047e24 */ /* 0x000fe200080e06ff */
[----:B------:R-:W-:Y:S02]  /*48e0*/  LOP3.LUT R8, R8, 0x38, R214, 0x78, !PT ;  /* 0x0000003808087812 */ /* 0x000fe400078e78d6 */
[----:B------:R-:W-:Y:S02]  /*48f0*/  LOP3.LUT R6, R248, 0x40, RZ, 0xfc, !PT ;  /* 0x00000040f8067812 */ /* 0x000fe400078efcff */
[----:B------:R-:W-:Y:S02]  /*4900*/  SHF.R.S64 R7, R7, 0x1f, R4 ;  /* 0x0000001f07077819 */ /* 0x000fe40000001004 */
[----:B------:R-:W-:Y:S02]  /*4910*/  LOP3.LUT R8, R8, 0x1e00, R3, 0xf8, !PT ;  /* 0x00001e0008087812 */ /* 0x000fe400078ef803 */
[----:B------:R-:W-:Y:S02]  /*4920*/  IADD3 R234, P0, PT, R234, R7, RZ ;  /* 0x00000007eaea7210 */ /* 0x000fe40007f1e0ff */
[----:B------:R-:W-:Y:S01]  /*4930*/  ISETP.GE.AND P4, PT, R6, UR8, PT ;  /* 0x0000000806007c0c */ /* 0x000fe2000bf86270 */
[----:B------:R-:W-:Y:S01]  /*4940*/  IMAD.U32 R6, RZ, RZ, UR16 ;  /* 0x00000010ff067e24 */ /* 0x000fe2000f8e00ff */
[----:B------:R-:W-:Y:S01]  /*4950*/  LEA.HI.X.SX32 R235, R4, R235, 0x1, P0 ;  /* 0x000000eb04eb7211 */ /* 0x000fe200000f0eff */
[----:B------:R-:W-:Y:S01]  /*4960*/  IMAD.U32 R4, RZ, RZ, UR20 ;  /* 0x00000014ff047e24 */ /* 0x000fe2000f8e00ff */
[----:B------:R-:W-:Y:S02]  /*4970*/  LEA R8, R8, UR4, 0x1 ;  /* 0x0000000408087c11 */ /* 0x000fe4000f8e08ff */
[----:B------:R-:W-:Y:S02]  /*4980*/  LOP3.LUT R5, R248, 0x80, RZ, 0xfc, !PT ;  /* 0x00000080f8057812 */ /* 0x000fe400078efcff */
[----:B------:R-:W-:Y:S01]  /*4990*/  LEA R6, P0, R6, R234, 0x1 ;  /* 0x000000ea06067211 */ /* 0x000fe200078008ff */
[----:B------:R-:W-:Y:S01]  /*49a0*/  @!PT LDS RZ, [RZ] ;  /* 0x00000000fffff984 */ /* 0x000fe20000000800 */
[----:B------:R-:W-:Y:S01]  /*49b0*/  @!PT LDS RZ, [RZ] ;  /* 0x00000000fffff984 */ /* 0x000fe20000000800 */
[----:B------:R-:W-:Y:S01]  /*49c0*/  @!PT LDS RZ, [RZ] ;  /* 0x00000000fffff984 */ /* 0x000fe20000000800 */
[----:B------:R1:W-:Y:S01]  /*49d0*/  @!P5 LDGSTS.E.BYPASS.LTC128B.128 [R8+0x8000], desc[UR36][R234.64] ;  /* 0x08000000ea08dfae */ /* 0x0003e2000b981a24 */
[----:B------:R-:W-:Y:S01]  /*49e0*/  ISETP.GE.AND P3, PT, R5, UR8, PT ;  /* 0x0000000805007c0c */ /* 0x000fe2000bf66270 */
[----:B------:R-:W-:Y:S01]  /*49f0*/  IMAD.U32 R5, RZ, RZ, UR16 ;  /* 0x00000010ff057e24 */ /* 0x000fe2000f8e00ff */
[----:B------:R-:W-:Y:S01]  /*4a00*/  LOP3.LUT R7, R248, 0xc0, RZ, 0xfc, !PT ;  /* 0x000000c0f8077812 */ /* 0x000fe200078efcff */
[----:B------:R1:W-:Y:S03]  /*4a10*/  @P5 STS.128 [R8+0x8000], RZ ;  /* 0x008000ff08005388 */ /* 0x0003e60000000c00 */
[----:B------:R-:W-:Y:S01]  /*4a20*/  ISETP.GE.AND P2, PT, R7, UR8, PT ;  /* 0x0000000807007c0c */ /* 0x000fe2000bf46270 */
[----:B------:R-:W-:Y:S01]  /*4a30*/  @!PT LDS RZ, [RZ] ;  /* 0x00000000fffff984 */ /* 0x000fe20000000800 */
[----:B------:R-:W-:Y:S01]  /*4a40*/  @!PT LDS RZ, [RZ] ;  /* 0x00000000fffff984 */ /* 0x000fe20000000800 */
[----:B------:R-:W-:Y:S01]  /*4a50*/  @!PT LDS RZ, [RZ] ;  /* 0x00000000fffff984 */ /* 0x000fe20000000800 */
[----:B------:R1:W-:Y:S01]  /*4a60*/  @!P4 LDGSTS.E.BYPASS.LTC128B.128 [R8+0xa000], desc[UR36][R234.64+0x80] ;  /* 0x0a000080ea08cfae */ /* 0x0003e2000b981a24 */
[----:B------:R-:W-:Y:S03]  /*4a70*/  LEA.HI.X R7, R5, R235, R4, 0x1, P0 ;  /* 0x000000eb05077211 */ /* 0x000fe600000f0c04 */
        /* <DEDUP_REMOVED lines=32> */
.L_x_84:
[----:B------:R-:W-:Y:S01]  /*4c80*/  LDSM.16.M88.4 R96, [R72+UR4+0x14000] ;  /* 0x014000044860783b */ /* 0x000fe20008000200 */
[----:B------:R-:W-:Y:S01]  /*4c90*/  VIADD R208, R72, UR4 ;  /* 0x0000000448d07c36 */ /* 0x000fe20008000000 */
[----:B------:R-:W-:Y:S01]  /*4ca0*/  PLOP3.LUT P2, PT, PT, PT, UP0, 0x80, 0x8 ;  /* 0x000000000008781c */ /* 0x000fe20003f4f008 */
[----:B------:R-:W-:Y:S01]  /*4cb0*/  IMAD R250, R243, UR9, RZ ;  /* 0x00000009f3fa7c24 */ /* 0x000fe2000f8e02ff */
[----:B------:R-:W1:Y:S01]  /*4cc0*/  LDSM.16.MT88.4 R48, [R229+0x10000] ;  /* 0x01000000e530783b */ /* 0x000e620000004200 */
[----:B------:R-:W-:Y:S01]  /*4cd0*/  PLOP3.LUT P4, PT, PT, PT, UP0, 0x80, 0x8 ;  /* 0x000000000008781c */ /* 0x000fe20003f8f008 */
[----:B------:R-:W-:Y:S01]  /*4ce0*/  UISETP.GT.AND UP1, UPT, UR45, UR49, UPT ;  /* 0x000000312d00728c */ /* 0x000fe2000bf24270 */
[----:B------:R-:W-:Y:S01]  /*4cf0*/  PLOP3.LUT P3, PT, PT, PT, UP0, 0x80, 0x8 ;  /* 0x000000000008781c */ /* 0x000fe20003f6f008 */
[----:B------:R-:W2:Y:S04]  /*4d00*/  LDSM.16.M88.4 R92, [R72+UR4+0x14800] ;  /* 0x01480004485c783b */ /* 0x000ea80008000200 */
[----:B------:R-:W3:Y:S04]  /*4d10*/  LDSM.16.MT88.4 R64, [R229+0x11000] ;  /* 0x01100000e540783b */ /* 0x000ee80000004200 */
[----:B------:R-:W4:Y:S04]  /*4d20*/  LDSM.16.MT88.4 R80, [R229+0x12000] ;  /* 0x01200000e550783b */ /* 0x000f280000004200 */
[----:B------:R-:W4:Y:S04]  /*4d30*/  LDSM.16.MT88.4 R196, [R229+0x13000] ;  /* 0x01300000e5c4783b */ /* 0x000f280000004200 */
[----:B------:R-:W-:Y:S04]  /*4d40*/  LDSM.16.MT88.4 R204, [R229+0x10800] ;  /* 0x01080000e5cc783b */ /* 0x000fe80000004200 */
[----:B------:R-:W-:Y:S01]  /*4d50*/  STL.64 [R1], R12 ;  /* 0x0000000c01007387 */ /* 0x000fe20000100a00 */
        /* <DEDUP_REMOVED lines=10> */
[C---:B------:R-:W-:Y:S02]  /*4e00*/  VIADD R80, R208.reuse, 0x14000 ;  /* 0x00014000d0507836 */ /* 0x040fe40000000000 */
[----:B------:R-:W-:Y:S02]  /*4e10*/  VIADD R208, R208, 0x14020 ;  /* 0x00014020d0d07836 */ /* 0x000fe40000000000 */
[----:B------:R-:W-:Y:S02]  /*4e20*/  @P1 VIADD R208, R80, 0xffffffe0 ;  /* 0xffffffe050d01836 */ /* 0x000fe40000000000 */
[-C--:B------:R-:W-:Y:S03]  /*4e30*/  HMMA.16816.F32.BF16 R76, R92, R82.reuse, RZ ;  /* 0x000000525c4c723c */ /* 0x080fe600000418ff */
[----:B------:R-:W1:Y:S04]  /*4e40*/  LDSM.16.M88.4 R200, [R208] ;  /* 0x00000000d0c8783b */ /* 0x000e680000000200 */
[----:B------:R-:W2:Y:S01]  /*4e50*/  LDSM.16.M88.4 R208, [R208+0x800] ;  /* 0x00080000d0d0783b */ /* 0x000ea20000000200 */
[C---:B------:R-:W-:Y:S08]  /*4e60*/  HMMA.16816.F32.BF16 R80, R96.reuse, R82, RZ ;  /* 0x000000526050723c */ /* 0x040ff000000418ff */
[-C--:B------:R-:W-:Y:S08]  /*4e70*/  HMMA.16816.F32.BF16 R84, R96, R196.reuse, RZ ;  /* 0x000000c46054723c */ /* 0x080ff000000418ff */
[C---:B------:R-:W-:Y:S08]  /*4e80*/  HMMA.16816.F32.BF16 R88, R92.reuse, R196, RZ ;  /* 0x000000c45c58723c */ /* 0x040ff000000418ff */
[-C--:B------:R-:W-:Y:S08]  /*4e90*/  HMMA.16816.F32.BF16 R92, R92, R198.reuse, RZ ;  /* 0x000000c65c5c723c */ /* 0x080ff000000418ff */
[----:B------:R-:W-:Y:S01]  /*4ea0*/  HMMA.16816.F32.BF16 R96, R96, R198, RZ ;  /* 0x000000c66060723c */ /* 0x000fe200000418ff */
[----:B------:R-:W3:Y:S07]  /*4eb0*/  LDSM.16.MT88.4 R196, [R229+0x11800] ;  /* 0x01180000e5c4783b */ /* 0x000eee0000004200 */
[-C--:B-1----:R-:W-:Y:S08]  /*4ec0*/  HMMA.16816.F32.BF16 R4, R200, R204.reuse, R4 ;  /* 0x000000ccc804723c */ /* 0x082ff00000041804 */
[C---:B--2---:R-:W-:Y:S04]  /*4ed0*/  HMMA.16816.F32.BF16 R8, R208.reuse, R204, R8 ;  /* 0x000000ccd008723c */ /* 0x044fe80000041808 */
[----:B------:R-:W-:Y:S04]  /*4ee0*/  IMAD.U32 R204, R250, -0x40, RZ ;  /* 0xffffffc0facc7824 */ /* 0x000fe800078e00ff */
[-C--:B------:R-:W-:Y:S03]  /*4ef0*/  HMMA.16816.F32.BF16 R44, R208, R206.reuse, R44 ;  /* 0x000000ced02c723c */ /* 0x080fe6000004182c */
[C---:B------:R-:W-:Y:S04]  /*4f00*/  LEA R244, P0, R204.reuse, R244, 0x2 ;  /* 0x000000f4ccf47211 */ /* 0x040fe800078010ff */
[----:B------:R-:W-:Y:S01]  /*4f10*/  LEA.HI.X.SX32 R245, R204, R245, 0x2, P0 ;  /* 0x000000f5ccf57211 */ /* 0x000fe200000f16ff */
[C---:B------:R-:W-:Y:S01]  /*4f20*/  HMMA.16816.F32.BF16 R48, R200.reuse, R206, R48 ;  /* 0x000000cec830723c */ /* 0x040fe20000041830 */
[----:B------:R-:W1:Y:S07]  /*4f30*/  LDSM.16.MT88.4 R204, [R229+0x12800] ;  /* 0x01280000e5cc783b */ /* 0x000e6e0000004200 */
[-C--:B---3--:R-:W-:Y:S08]  /*4f40*/  HMMA.16816.F32.BF16 R52, R200, R196.reuse, R52 ;  /* 0x000000c4c834723c */ /* 0x088ff00000041834 */
[C---:B------:R-:W-:Y:S08]  /*4f50*/  HMMA.16816.F32.BF16 R56, R208.reuse, R196, R56 ;  /* 0x000000c4d038723c */ /* 0x040ff00000041838 */
[-C--:B------:R-:W-:Y:S08]  /*4f60*/  HMMA.16816.F32.BF16 R60, R208, R198.reuse, R60 ;  /* 0x000000c6d03c723c */ /* 0x080ff0000004183c */
[C---:B------:R-:W-:Y:S01]  /*4f70*/  HMMA.16816.F32.BF16 R64, R200.reuse, R198, R64 ;  /* 0x000000c6c840723c */ /* 0x040fe20000041840 */
[----:B------:R-:W2:Y:S07]  /*4f80*/  LDSM.16.MT88.4 R196, [R229+0x13800] ;  /* 0x01380000e5c4783b */ /* 0x000eae0000004200 */
[-C--:B-1----:R-:W-:Y:S08]  /*4f90*/  HMMA.16816.F32.BF16 R68, R200, R204.reuse, R68 ;  /* 0x000000ccc844723c */ /* 0x082ff00000041844 */
[C---:B------:R-:W-:Y:S04]  /*4fa0*/  HMMA.16816.F32.BF16 R72, R208.reuse, R204, R72 ;  /* 0x000000ccd048723c */ /* 0x040fe80000041848 */
[C---:B------:R-:W-:Y:S04]  /*4fb0*/  IMAD.SHL.U32 R205, R250.reuse, 0x8, RZ ;  /* 0x00000008facd7824 */ /* 0x040fe800078e00ff */
[-C--:B------:R-:W-:Y:S03]  /*4fc0*/  HMMA.16816.F32.BF16 R76, R208, R206.reuse, R76 ;  /* 0x000000ced04c723c */ /* 0x080fe6000004184c */
[C---:B------:R-:W-:Y:S04]  /*4fd0*/  LEA R204, P0, R205.reuse, R244, 0x2 ;  /* 0x000000f4cdcc7211 */ /* 0x040fe800078010ff */
[----:B------:R-:W-:Y:S01]  /*4fe0*/  LEA.HI.X.SX32 R205, R205, R245, 0x2, P0 ;  /* 0x000000f5cdcd7211 */ /* 0x000fe200000f16ff */
[C---:B------:R-:W-:Y:S04]  /*4ff0*/  HMMA.16816.F32.BF16 R80, R200.reuse, R206, R80 ;  /* 0x000000cec850723c */ /* 0x040fe80000041850 */
[C---:B------:R-:W-:Y:S04]  /*5000*/  LEA R206, P0, R250.reuse, R204, 0x5 ;  /* 0x000000ccface7211 */ /* 0x040fe800078028ff */
[C---:B------:R-:W-:Y:S01]  /*5010*/  LEA.HI.X.SX32 R207, R250.reuse, R205, 0x5, P0 ;  /* 0x000000cdfacf7211 */ /* 0x040fe200000f2eff */
[-C--:B--2---:R-:W-:Y:S08]  /*5020*/  HMMA.16816.F32.BF16 R84, R200, R196.reuse, R84 ;  /* 0x000000c4c854723c */ /* 0x084ff00000041854 */
[C---:B------:R-:W-:Y:S04]  /*5030*/  HMMA.16816.F32.BF16 R88, R208.reuse, R196, R88 ;  /* 0x000000c4d058723c */ /* 0x040fe80000041858 */
[C---:B------:R-:W-:Y:S04]  /*5040*/  LEA R196, P0, R250.reuse, R206, 0x5 ;  /* 0x000000cefac47211 */ /* 0x040fe800078028ff */
[-C--:B------:R-:W-:Y:S03]  /*5050*/  HMMA.16816.F32.BF16 R92, R208, R198.reuse, R92 ;  /* 0x000000c6d05c723c */ /* 0x080fe6000004185c */
[C---:B------:R-:W-:Y:S02]  /*5060*/  LEA.HI.X.SX32 R197, R250.reuse, R207, 0x5, P0 ;  /* 0x000000cffac57211 */ /* 0x040fe400000f2eff */
[C---:B------:R-:W-:Y:S03]  /*5070*/  LEA R210, P0, R250.reuse, R196, 0x5 ;  /* 0x000000c4fad27211 */ /* 0x040fe600078028ff */
[----:B------:R-:W-:Y:S04]  /*5080*/  HMMA.16816.F32.BF16 R96, R200, R198, R96 ;  /* 0x000000c6c860723c */ /* 0x000fe80000041860 */
[C---:B------:R-:W-:Y:S02]  /*5090*/  LEA.HI.X.SX32 R211, R250.reuse, R197, 0x5, P0 ;  /* 0x000000c5fad37211 */ /* 0x040fe400000f2eff */
[C---:B------:R-:W-:Y:S02]  /*50a0*/  LEA R208, P0, R250.reuse, R210, 0x5 ;  /* 0x000000d2fad07211 */ /* 0x040fe400078028ff */
[----:B------:R-:W-:Y:S02]  /*50b0*/  SHF.R.U32.HI R198, RZ, 0x1, R214 ;  /* 0x00000001ffc67819 */ /* 0x000fe400000116d6 */
[C---:B------:R-:W-:Y:S02]  /*50c0*/  LEA.HI.X.SX32 R209, R250.reuse, R211, 0x5, P0 ;  /* 0x000000d3fad17211 */ /* 0x040fe400000f2eff */
[----:B------:R-:W-:Y:S02]  /*50d0*/  LEA R200, P0, R250, R208, 0x5 ;  /* 0x000000d0fac87211 */ /* 0x000fe400078028ff */
[----:B------:R-:W-:Y:S02]  /*50e0*/  @P2 LOP3.LUT R198, R198, 0x30, RZ, 0xc0, !PT ;  /* 0x00000030c6c62812 */ /* 0x000fe400078ec0ff */
[----:B------:R-:W-:Y:S02]  /*50f0*/  LEA.HI.X.SX32 R201, R250, R209, 0x5, P0 ;  /* 0x000000d1fac97211 */ /* 0x000fe400000f2eff */
[----:B------:R-:W-:Y:S02]  /*5100*/  PLOP3.LUT P0, PT, PT, PT, UP0, 0x80, 0x8 ;  /* 0x000000000008781c */ /* 0x000fe40003f0f008 */
[----:B------:R-:W-:Y:S02]  /*5110*/  PLOP3.LUT P2, PT, PT, PT, UP0, 0x80, 0x8 ;  /* 0x000000000008781c */ /* 0x000fe40003f4f008 */
[----:B------:R-:W-:Y:S01]  /*5120*/  @P4 LOP3.LUT R233, R198, 0x7, R230, 0xf8, !PT ;  /* 0x00000007c6e94812 */ /* 0x000fe200078ef8e6 */
[----:B------:R-:W-:Y:S01]  /*5130*/  IMAD.MOV.U32 R198, RZ, RZ, 0x4 ;  /* 0x00000004ffc67424 */ /* 0x000fe200078e00ff */
[C---:B------:R-:W-:Y:S03]  /*5140*/  LEA R202, P4, R250.reuse, R200, 0x5 ;  /* 0x000000c8faca7211 */ /* 0x040fe600078828ff */
        /* <DEDUP_REMOVED lines=14> */
[C---:B--2---:R-:W-:Y:S03]  /*5230*/  LEA R4, P0, R250.reuse, R198, 0x5 ;  /* 0x000000c6fa047211 */ /* 0x044fe600078028ff */
[----:B------:R2:W-:Y:S01]  /*5240*/  REDG.E.ADD.F32.FTZ.RN.STRONG.GPU desc[UR36][R202.64], R11 ;  /* 0x0000000bca0079a6 */ /* 0x0005e2000c12f324 */
[C---:B---3--:R-:W-:Y:S03]  /*5250*/  LEA.HI.X.SX32 R5, R250.reuse, R199, 0x5, P0 ;  /* 0x000000c7fa057211 */ /* 0x048fe600000f2eff */
[----:B------:R3:W-:Y:S01]  /*5260*/  REDG.E.ADD.F32.FTZ.RN.STRONG.GPU desc[UR36][R244.64+0x80], R48 ;  /* 0x00008030f40079a6 */ /* 0x0007e2000c12f324 */
[C---:B------:R-:W-:Y:S03]  /*5270*/  LEA R204, P0, R250.reuse, R4, 0x5 ;  /* 0x00000004facc7211 */ /* 0x040fe600078028ff */
[----:B------:R3:W-:Y:S01]  /*5280*/  REDG.E.ADD.F32.FTZ.RN.STRONG.GPU desc[UR36][R198.64+0x80], R49 ;  /* 0x00008031c60079a6 */ /* 0x0007e2000c12f324 */
[C---:B------:R-:W-:Y:S02]  /*5290*/  LEA.HI.X.SX32 R205, R250.reuse, R5, 0x5, P0 ;  /* 0x00000005facd7211 */ /* 0x040fe400000f2eff */
[C---:B----4-:R-:W-:Y:S01]  /*52a0*/  LEA R206, P0, R250.reuse, R204, 0x5 ;  /* 0x000000ccface7211 */ /* 0x050fe200078028ff */
[----:B------:R4:W-:Y:S03]  /*52b0*/  REDG.E.ADD.F32.FTZ.RN.STRONG.GPU desc[UR36][R4.64+0x80], R50 ;  /* 0x00008032040079a6 */ /* 0x0009e6000c12f324 */
[C---:B------:R-:W-:Y:S01]  /*52c0*/  LEA.HI.X.SX32 R207, R250.reuse, R205, 0x5, P0 ;  /* 0x000000cdfacf7211 */ /* 0x040fe200000f2eff */
[----:B------:R4:W-:Y:S01]  /*52d0*/  REDG.E.ADD.F32.FTZ.RN.STRONG.GPU desc[UR36][R204.64+0x80], R51 ;  /* 0x00008033cc0079a6 */ /* 0x0009e2000c12f324 */
        /* <DEDUP_REMOVED lines=11> */
[----:B------:R4:W-:Y:S01]  /*5390*/  REDG.E.ADD.F32.FTZ.RN.STRONG.GPU desc[UR36][R244.64+0x100], R52 ;  /* 0x00010034f40079a6 */ /* 0x0009e2000c12f324 */
        /* <DEDUP_REMOVED lines=8> */
[C---:B--2---:R-:W-:Y:S02]  /*5420*/  LEA.HI.X.SX32 R11, R250.reuse, R201, 0x5, P0 ;  /* 0x000000c9fa0b7211 */ /* 0x044fe400000f2eff */
[C---:B------:R-:W-:Y:S03]  /*5430*/  LEA R202, P0, R250.reuse, R10, 0x5 ;  /* 0x0000000afaca7211 */ /* 0x040fe600078028ff */
[----:B------:R2:W-:Y:S01]  /*5440*/  REDG.E.ADD.F32.FTZ.RN.STRONG.GPU desc[UR36][R10.64+0x100], R56 ;  /* 0x000100380a0079a6 */ /* 0x0005e2000c12f324 */
[C---:B------:R-:W-:Y:S02]  /*5450*/  LEA.HI.X.SX32 R203, R250.reuse, R11, 0x5, P0 ;  /* 0x0000000bfacb7211 */ /* 0x040fe400000f2eff */
[C---:B---3--:R-:W-:Y:S03]  /*5460*/  LEA R48, P0, R250.reuse, R202, 0x5 ;  /* 0x000000cafa307211 */ /* 0x048fe600078028ff */
[----:B------:R3:W-:Y:S01]  /*5470*/  REDG.E.ADD.F32.FTZ.RN.STRONG.GPU desc[UR36][R202.64+0x100], R57 ;  /* 0x00010039ca0079a6 */ /* 0x0007e2000c12f324 */
[C---:B------:R-:W-:Y:S02]  /*5480*/  LEA.HI.X.SX32 R49, R250.reuse, R203, 0x5, P0 ;  /* 0x000000cbfa317211 */ /* 0x040fe400000f2eff */
[C---:B------:R-:W-:Y:S03]  /*5490*/  LEA R198, P0, R250.reuse, R48, 0x5 ;  /* 0x00000030fac67211 */ /* 0x040fe600078028ff */
[----:B------:R3:W-:Y:S01]  /*54a0*/  REDG.E.ADD.F32.FTZ.RN.STRONG.GPU desc[UR36][R48.64+0x100], R58 ;  /* 0x0001003a300079a6 */ /* 0x0007e2000c12f324 */
[C---:B------:R-:W-:Y:S03]  /*54b0*/  LEA.HI.X.SX32 R199, R250.reuse, R49, 0x5, P0 ;  /* 0x00000031fac77211 */ /* 0x040fe600000f2eff */
[C---:B------:R-:W-:Y:S02]  /*54c0*/  IMAD.WIDE R12, R250.reuse, -0xc0, R198 ;  /* 0xffffff40fa0c7825 */ /* 0x040fe400078e02c6 */
[----:B------:R3:W-:Y:S01]  /*54d0*/  REDG.E.ADD.F32.FTZ.RN.STRONG.GPU desc[UR36][R198.64+0x100], R59 ;  /* 0x0001003bc60079a6 */ /* 0x0007e2000c12f324 */
[C---:B----4-:R-:W-:Y:S03]  /*54e0*/  LEA R4, P0, R250.reuse, R12, 0x5 ;  /* 0x0000000cfa047211 */ /* 0x050fe600078028ff */
[----:B------:R4:W-:Y:S01]  /*54f0*/  REDG.E.ADD.F32.FTZ.RN.STRONG.GPU desc[UR36][R244.64+0x180], R64 ;  /* 0x00018040f40079a6 */ /* 0x0009e2000c12f324 */
        /* <DEDUP_REMOVED lines=33> */
[C---:B-1----:R-:W-:Y:S03]  /*5710*/  LEA R8, P0, R250.reuse, R210, 0x5 ;  /* 0x000000d2fa087211 */ /* 0x042fe600078028ff */
[----:B------:R-:W-:Y:S01]  /*5720*/  REDG.E.ADD.F32.FTZ.RN.STRONG.GPU desc[UR36][R210.64+0x200], R73 ;  /* 0x00020049d20079a6 */ /* 0x000fe2000c12f324 */
[C---:B------:R-:W-:Y:S02]  /*5730*/  LEA.HI.X.SX32 R9, R250.reuse, R211, 0x5, P0 ;  /* 0x000000d3fa097211 */ /* 0x040fe400000f2eff */
[C---:B------:R-:W-:Y:S03]  /*5740*/  LEA R54, P0, R250.reuse, R8, 0x5 ;  /* 0x00000008fa367211 */ /* 0x040fe600078028ff */
[----:B------:R-:W-:Y:S01]  /*5750*/  REDG.E.ADD.F32.FTZ.RN.STRONG.GPU desc[UR36][R8.64+0x200], R74 ;  /* 0x0002004a080079a6 */ /* 0x000fe2000c12f324 */
[C---:B------:R-:W-:Y:S03]  /*5760*/  LEA.HI.X.SX32 R55, R250.reuse, R9, 0x5, P0 ;  /* 0x00000009fa377211 */ /* 0x040fe600000f2eff */
[C---:B------:R-:W-:Y:S02]  /*5770*/  IMAD.WIDE R200, R250.reuse, -0xc0, R54 ;  /* 0xffffff40fac87825 */ /* 0x040fe400078e0236 */
[----:B------:R-:W-:Y:S01]  /*5780*/  REDG.E.ADD.F32.FTZ.RN.STRONG.GPU desc[UR36][R54.64+0x200], R75 ;  /* 0x0002004b360079a6 */ /* 0x000fe2000c12f324 */
[C---:B--2---:R-:W-:Y:S03]  /*5790*/  LEA R10, P0, R250.reuse, R200, 0x5 ;  /* 0x000000c8fa0a7211 */ /* 0x044fe600078028ff */
[----:B------:R-:W-:Y:S01]  /*57a0*/  REDG.E.ADD.F32.FTZ.RN.STRONG.GPU desc[UR36][R244.64+0x280], R80 ;  /* 0x00028050f40079a6 */ /* 0x000fe2000c12f324 */
[C---:B------:R-:W-:Y:S03]  /*57b0*/  LEA.HI.X.SX32 R11, R250.reuse, R201, 0x5, P0 ;  /* 0x000000c9fa0b7211 */ /* 0x040fe600000f2eff */
[----:B------:R-:W-:Y:S01]  /*57c0*/  REDG.E.ADD.F32.FTZ.RN.STRONG.GPU desc[UR36][R200.64+0x280], R81 ;  /* 0x00028051c80079a6 */ /* 0x000fe2000c12f324 */
[C---:B------:R-:W-:Y:S03]  /*57d0*/  LEA R56, P0, R250.reuse, R10, 0x5 ;  /* 0x0000000afa387211 */ /* 0x040fe600078028ff */
[----:B------:R-:W-:Y:S01]  /*57e0*/  REDG.E.ADD.F32.FTZ.RN.STRONG.GPU desc[UR36][R10.64+0x280], R82 ;  /* 0x000280520a0079a6 */ /* 0x000fe2000c12f324 */
[C---:B---3--:R-:W-:Y:S02]  /*57f0*/  LEA.HI.X.SX32 R57, R250.reuse, R11, 0x5, P0 ;  /* 0x0000000bfa397211 */ /* 0x048fe400000f2eff */
[C---:B------:R-:W-:Y:S01]  /*5800*/  LEA R202, P0, R250.reuse, R56, 0x5 ;  /* 0x00000038faca7211 */ /* 0x040fe200078028ff */
[----:B------:R-:W-:Y:S03]  /*5810*/  LDSM.16.MT88.4 R52, [R228+0x14400] ;  /* 0x01440000e434783b */ /* 0x000fe60000004200 */
[C---:B------:R-:W-:Y:S01]  /*5820*/  LEA.HI.X.SX32 R203, R250.reuse, R57, 0x5, P0 ;  /* 0x00000039facb7211 */ /* 0x040fe200000f2eff */
[----:B------:R-:W-:Y:S01]  /*5830*/  REDG.E.ADD.F32.FTZ.RN.STRONG.GPU desc[UR36][R56.64+0x280], R83 ;  /* 0x00028053380079a6 */ /* 0x000fe2000c12f324 */
        /* <DEDUP_REMOVED lines=8> */
[C---:B------:R-:W-:Y:S03]  /*58c0*/  LEA.HI.X.SX32 R65, R250.reuse, R59, 0x5, P0 ;  /* 0x0000003bfa417211 */ /* 0x040fe600000f2eff */
[----:B------:R-:W-:Y:S01]  /*58d0*/  LDSM.16.MT88.4 R56, [R227+0x800] ;  /* 0x00080000e338783b */ /* 0x000fe20000004200 */
[C---:B------:R-:W-:Y:S03]  /*58e0*/  IMAD.WIDE R198, R250.reuse, -0xc0, R64 ;  /* 0xffffff40fac67825 */ /* 0x040fe600078e0240 */
[----:B------:R-:W-:Y:S01]  /*58f0*/  REDG.E.ADD.F32.FTZ.RN.STRONG.GPU desc[UR36][R64.64+0x280], R79 ;  /* 0x0002804f400079a6 */ /* 0x000fe2000c12f324 */
[C---:B------:R-:W-:Y:S03]  /*5900*/  LEA R12, P0, R250.reuse, R198, 0x5 ;  /* 0x000000c6fa0c7211 */ /* 0x040fe600078028ff */
[----:B------:R-:W-:Y:S01]  /*5910*/  REDG.E.ADD.F32.FTZ.RN.STRONG.GPU desc[UR36][R244.64+0x300], R84 ;  /* 0x00030054f40079a6 */ /* 0x000fe2000c12f324 */
[C---:B------:R-:W-:Y:S03]  /*5920*/  LEA.HI.X.SX32 R13, R250.reuse, R199, 0x5, P0 ;  /* 0x000000c7fa0d7211 */ /* 0x040fe600000f2eff */
[----:B------:R-:W-:Y:S01]  /*5930*/  REDG.E.ADD.F32.FTZ.RN.STRONG.GPU desc[UR36][R198.64+0x300], R85 ;  /* 0x00030055c60079a6 */ /* 0x000fe2000c12f324 */
[----:B------:R-:W-:Y:S01]  /*5940*/  LEA R4, P0, R250, R12, 0x5 ;  /* 0x0000000cfa047211 */ /* 0x000fe200078028ff */
[----:B-1----:R-:W-:Y:S02]  /*5950*/  VIADD R76, R228, 0x20 ;  /* 0x00000020e44c7836 */ /* 0x002fe40000000000 */
[----:B------:R1:W-:Y:S01]  /*5960*/  REDG.E.ADD.F32.FTZ.RN.STRONG.GPU desc[UR36][R12.64+0x300], R86 ;  /* 0x000300560c0079a6 */ /* 0x0003e2000c12f324 */
[----:B------:R-:W-:Y:S01]  /*5970*/  LEA.HI.X.SX32 R5, R250, R13, 0x5, P0 ;  /* 0x0000000dfa057211 */ /* 0x000fe200000f2eff */
[----:B------:R-:W-:Y:S01]  /*5980*/  @P1 VIADD R76, R228, 0xffffffe0 ;  /* 0xffffffe0e44c1836 */ /* 0x000fe20000000000 */
[C---:B------:R-:W-:Y:S03]  /*5990*/  LEA R50, P0, R250.reuse, R4, 0x5 ;  /* 0x00000004fa327211 */ /* 0x040fe600078028ff */
[----:B------:R2:W-:Y:S01]  /*59a0*/  REDG.E.ADD.F32.FTZ.RN.STRONG.GPU desc[UR36][R4.64+0x300], R87 ;  /* 0x00030057040079a6 */ /* 0x0005e2000c12f324 */
[C---:B------:R-:W-:Y:S02]  /*59b0*/  LEA.HI.X.SX32 R51, R250.reuse, R5, 0x5, P0 ;  /* 0x00000005fa337211 */ /* 0x040fe400000f2eff */
[C---:B------:R-:W-:Y:S01]  /*59c0*/  LEA R66, P0, R250.reuse, R50, 0x5 ;  /* 0x00000032fa427211 */ /* 0x040fe200078028ff */
[----:B------:R-:W-:Y:S03]  /*59d0*/  LDSM.16.MT88.4 R72, [R76+0x14800] ;  /* 0x014800004c48783b */ /* 0x000fe60000004200 */
[C---:B------:R-:W-:Y:S01]  /*59e0*/  LEA.HI.X.SX32 R67, R250.reuse, R51, 0x5, P0 ;  /* 0x00000033fa437211 */ /* 0x040fe200000f2eff */
[----:B------:R-:W-:Y:S01]  /*59f0*/  REDG.E.ADD.F32.FTZ.RN.STRONG.GPU desc[UR36][R50.64+0x300], R88 ;  /* 0x00030058320079a6 */ /* 0x000fe2000c12f324 */
[C---:B------:R-:W-:Y:S03]  /*5a00*/  LEA R60, P0, R250.reuse, R66, 0x5 ;  /* 0x00000042fa3c7211 */ /* 0x040fe600078028ff */
[----:B------:R-:W-:Y:S01]  /*5a10*/  REDG.E.ADD.F32.FTZ.RN.STRONG.GPU desc[UR36][R66.64+0x300], R89 ;  /* 0x00030059420079a6 */ /* 0x000fe2000c12f324 */
[C---:B------:R-:W-:Y:S02]  /*5a20*/  LEA.HI.X.SX32 R61, R250.reuse, R67, 0x5, P0 ;  /* 0x00000043fa3d7211 */ /* 0x040fe400000f2eff */
[C---:B------:R-:W-:Y:S01]  /*5a30*/  LEA R44, P0, R250.reuse, R60, 0x5 ;  /* 0x0000003cfa2c7211 */ /* 0x040fe200078028ff */
[----:B------:R-:W-:Y:S03]  /*5a40*/  LDSM.16.MT88.4 R48, [R227+0x4000] ;  /* 0x00400000e330783b */ /* 0x000fe60000004200 */
[C---:B------:R-:W-:Y:S01]  /*5a50*/  LEA.HI.X.SX32 R45, R250.reuse, R61, 0x5, P0 ;  /* 0x0000003dfa2d7211 */ /* 0x040fe200000f2eff */
[----:B------:R-:W-:Y:S02]  /*5a60*/  REDG.E.ADD.F32.FTZ.RN.STRONG.GPU desc[UR36][R60.64+0x300], R90 ;  /* 0x0003005a3c0079a6 */ /* 0x000fe4000c12f324 */
        /* <DEDUP_REMOVED lines=10> */
[----:B-1----:R1:W5:Y:S03]  /*5b10*/  LDL.LU.64 R12, [R1] ;  /* 0x00000000010c7983 */ /* 0x0023660000300a00 */
        /* <DEDUP_REMOVED lines=9> */
[C---:B--2---:R-:W-:Y:S03]  /*5bb0*/  LEA R4, P0, R250.reuse, R10, 0x5 ;  /* 0x0000000afa047211 */ /* 0x044fe600078028ff */
[----:B------:R-:W-:Y:S01]  /*5bc0*/  REDG.E.ADD.F32.FTZ.RN.STRONG.GPU desc[UR36][R10.64+0x380], R94 ;  /* 0x0003805e0a0079a6 */ /* 0x000fe2000c12f324 */
[----:B------:R-:W-:Y:S03]  /*5bd0*/  LEA.HI.X.SX32 R5, R250, R11, 0x5, P0 ;  /* 0x0000000bfa057211 */ /* 0x000fe600000f2eff */
[----:B------:R-:W-:Y:S04]  /*5be0*/  LDSM.16.MT88.4 R8, [R227] ;  /* 0x00000000e308783b */ /* 0x000fe80000004200 */
[----:B------:R-:W-:Y:S04]  /*5bf0*/  REDG.E.ADD.F32.FTZ.RN.STRONG.GPU desc[UR36][R4.64+0x380], R95 ;  /* 0x0003805f040079a6 */ /* 0x000fe8000c12f324 */
[----:B------:R-:W2:Y:S04]  /*5c00*/  LDSM.16.MT88.4 R4, [R228+0x14000] ;  /* 0x01400000e404783b */ /* 0x000ea80000004200 */
[----:B------:R-:W3:Y:S04]  /*5c10*/  LDSM.16.MT88.4 R60, [R76+0x14400] ;  /* 0x014400004c3c783b */ /* 0x000ee80000004200 */
[----:B------:R-:W4:Y:S01]  /*5c20*/  LDSM.16.MT88.4 R64, [R227+0x4800] ;  /* 0x00480000e340783b */ /* 0x000f220000004200 */
[-C--:B--2---:R-:W-:Y:S08]  /*5c30*/  HMMA.16816.F32.BF16 R100, R4, R8.reuse, R100 ;  /* 0x000000080464723c */ /* 0x084ff00000041864 */
[C---:B------:R-:W-:Y:S08]  /*5c40*/  HMMA.16816.F32.BF16 R104, R44.reuse, R8, R104 ;  /* 0x000000082c68723c */ /* 0x040ff00000041868 */
[-C--:B------:R-:W-:Y:S08]  /*5c50*/  HMMA.16816.F32.BF16 R108, R44, R10.reuse, R108 ;  /* 0x0000000a2c6c723c */ /* 0x080ff0000004186c */
[C---:B------:R-:W-:Y:S01]  /*5c60*/  HMMA.16816.F32.BF16 R112, R4.reuse, R10, R112 ;  /* 0x0000000a0470723c */ /* 0x040fe20000041870 */
[----:B------:R-:W2:Y:S07]  /*5c70*/  LDSM.16.MT88.4 R8, [R228+0x14800] ;  /* 0x01480000e408783b */ /* 0x000eae0000004200 */
[-C--:B------:R-:W-:Y:S08]  /*5c80*/  HMMA.16816.F32.BF16 R116, R4, R48.reuse, R116 ;  /* 0x000000300474723c */ /* 0x080ff00000041874 */
[C---:B------:R-:W-:Y:S08]  /*5c90*/  HMMA.16816.F32.BF16 R120, R44.reuse, R48, R120 ;  /* 0x000000302c78723c */ /* 0x040ff00000041878 */
[-C--:B------:R-:W-:Y:S01]  /*5ca0*/  HMMA.16816.F32.BF16 R124, R44, R50.reuse, R124 ;  /* 0x000000322c7c723c */ /* 0x080fe2000004187c */
[----:B------:R-:W1:Y:S07]  /*5cb0*/  LDSM.16.MT88.4 R44, [R227+0x5000] ;  /* 0x00500000e32c783b */ /* 0x000e6e0000004200 */
[----:B------:R-:W-:Y:S01]  /*5cc0*/  HMMA.16816.F32.BF16 R128, R4, R50, R128 ;  /* 0x000000320480723c */ /* 0x000fe20000041880 */
[----:B------:R-:W-:Y:S04]  /*5cd0*/  LDSM.16.MT88.4 R4, [R228+0x14c00] ;  /* 0x014c0000e404783b */ /* 0x000fe80000004200 */
[----:B------:R-:W1:Y:S03]  /*5ce0*/  LDSM.16.MT88.4 R48, [R227+0x1800] ;  /* 0x00180000e330783b */ /* 0x000e660000004200 */
[-C--:B------:R-:W-:Y:S08]  /*5cf0*/  HMMA.16816.F32.BF16 R100, R52, R56.reuse, R100 ;  /* 0x000000383464723c */ /* 0x080ff00000041864 */
[C---:B---3--:R-:W-:Y:S08]  /*5d00*/  HMMA.16816.F32.BF16 R104, R60.reuse, R56, R104 ;  /* 0x000000383c68723c */ /* 0x048ff00000041868 */
[-C--:B------:R-:W-:Y:S08]  /*5d10*/  HMMA.16816.F32.BF16 R108, R60, R58.reuse, R108 ;  /* 0x0000003a3c6c723c */ /* 0x080ff0000004186c */
[C---:B------:R-:W-:Y:S01]  /*5d20*/  HMMA.16816.F32.BF16 R112, R52.reuse, R58, R112 ;  /* 0x0000003a3470723c */ /* 0x040fe20000041870 */
[----:B------:R-:W3:Y:S07]  /*5d30*/  LDSM.16.MT88.4 R56, [R76+0x14c00] ;  /* 0x014c00004c38783b */ /* 0x000eee0000004200 */
[-C--:B----4-:R-:W-:Y:S08]  /*5d40*/  HMMA.16816.F32.BF16 R116, R52, R64.reuse, R116 ;  /* 0x000000403474723c */ /* 0x090ff00000041874 */
[C---:B------:R-:W-:Y:S08]  /*5d50*/  HMMA.16816.F32.BF16 R120, R60.reuse, R64, R120 ;  /* 0x000000403c78723c */ /* 0x040ff00000041878 */
[-C--:B------:R-:W-:Y:S01]  /*5d60*/  HMMA.16816.F32.BF16 R124, R60, R66.reuse, R124 ;  /* 0x000000423c7c723c */ /* 0x080fe2000004187c */
[----:B------:R-:W4:Y:S07]  /*5d70*/  LDSM.16.MT88.4 R60, [R227+0x5800] ;  /* 0x00580000e33c783b */ /* 0x000f2e0000004200 */
[----:B------:R-:W-:Y:S08]  /*5d80*/  HMMA.16816.F32.BF16 R128, R52, R66, R128 ;  /* 0x000000423480723c */ /* 0x000ff00000041880 */
[-C--:B--2---:R-:W-:Y:S08]  /*5d90*/  HMMA.16816.F32.BF16 R100, R8, R68.reuse, R100 ;  /* 0x000000440864723c */ /* 0x084ff00000041864 */
[C---:B------:R-:W-:Y:S08]  /*5da0*/  HMMA.16816.F32.BF16 R104, R72.reuse, R68, R104 ;  /* 0x000000444868723c */ /* 0x040ff00000041868 */
[-C--:B------:R-:W-:Y:S08]  /*5db0*/  HMMA.16816.F32.BF16 R108, R72, R70.reuse, R108 ;  /* 0x00000046486c723c */ /* 0x080ff0000004186c */
[C---:B------:R-:W-:Y:S08]  /*5dc0*/  HMMA.16816.F32.BF16 R112, R8.reuse, R70, R112 ;  /* 0x000000460870723c */ /* 0x040ff00000041870 */
[-C--:B-1----:R-:W-:Y:S08]  /*5dd0*/  HMMA.16816.F32.BF16 R116, R8, R44.reuse, R116 ;  /* 0x0000002c0874723c */ /* 0x082ff00000041874 */
[C---:B------:R-:W-:Y:S08]  /*5de0*/  HMMA.16816.F32.BF16 R120, R72.reuse, R44, R120 ;  /* 0x0000002c4878723c */ /* 0x040ff00000041878 */
[-C--:B------:R-:W-:Y:S08]  /*5df0*/  HMMA.16816.F32.BF16 R124, R72, R46.reuse, R124 ;  /* 0x0000002e487c723c */ /* 0x080ff0000004187c */
[----:B------:R-:W-:Y:S04]  /*5e00*/  HMMA.16816.F32.BF16 R128, R8, R46, R128 ;  /* 0x0000002e0880723c */ /* 0x000fe80000041880 */
[----:B------:R-:W-:Y:S04]  /*5e10*/  LOP3.LUT R8, R3, 0x1f8, RZ, 0xc0, !PT ;  /* 0x000001f803087812 */ /* 0x000fe800078ec0ff */
[-C--:B------:R-:W-:Y:S05]  /*5e20*/  HMMA.16816.F32.BF16 R100, R4, R48.reuse, R100 ;  /* 0x000000300464723c */ /* 0x080fea0000041864 */
[----:B------:R-:W-:Y:S03]  /*5e30*/  LOP3.LUT R8, R8, 0x38, R214, 0x78, !PT ;  /* 0x0000003808087812 */ /* 0x000fe600078e78d6 */
[C---:B---3--:R-:W-:Y:S04]  /*5e40*/  HMMA.16816.F32.BF16 R104, R56.reuse, R48, R104 ;  /* 0x000000303868723c */ /* 0x048fe80000041868 */
[----:B------:R-:W-:Y:S02]  /*5e50*/  LOP3.LUT R9, R8, 0x1e00, R3, 0xf8, !PT ;  /* 0x00001e0008097812 */ /* 0x000fe400078ef803 */
[C---:B------:R-:W-:Y:S02]  /*5e60*/  LOP3.LUT R8, R248.reuse, 0x40, RZ, 0xfc, !PT ;  /* 0x00000040f8087812 */ /* 0x040fe400078efcff */
[-C--:B------:R-:W-:Y:S03]  /*5e70*/  HMMA.16816.F32.BF16 R108, R56, R50.reuse, R108 ;  /* 0x00000032386c723c */ /* 0x080fe6000004186c */
[----:B------:R-:W-:Y:S05]  /*5e80*/  LEA R9, R9, UR4, 0x1 ;  /* 0x0000000409097c11 */ /* 0x000fea000f8e08ff */
[C---:B------:R-:W-:Y:S08]  /*5e90*/  HMMA.16816.F32.BF16 R112, R4.reuse, R50, R112 ;  /* 0x000000320470723c */ /* 0x040ff00000041870 */
[-C--:B----4-:R-:W-:Y:S08]  /*5ea0*/  HMMA.16816.F32.BF16 R116, R4, R60.reuse, R116 ;  /* 0x0000003c0474723c */ /* 0x090ff00000041874 */
        /* <DEDUP_REMOVED lines=63> */
.L_x_85:
[----:B------:R-:W-:Y:S01]  /*62a0*/  IADD3 R246, PT, PT, R246, -0x40, RZ ;  /* 0xffffffc0f6f67810 */ /* 0x000fe20007ffe0ff */
[----:B------:R-:W-:Y:S06]  /*62b0*/  BRA.U UP1, `(.L_x_86) ;  /* 0xffffffd101207547 */ /* 0x000fec000b83ffff */
[----:B------:R-:W2:Y:S01]  /*62c0*/  S2R R0, SR_TID.X ;  /* 0x0000000000007919 */ /* 0x000ea20000002100 */
[----:B------:R-:W3:Y:S01]  /*62d0*/  LDCU UR8, c[0x0][0x500] ;  /* 0x0000a000ff0877ac */ /* 0x000ee20008000800 */
[----:B-----5:R-:W-:Y:S02]  /*62e0*/  F2FP.BF16.F32.PACK_AB R12, R13, R12 ;  /* 0x0000000c0d0c723e */ /* 0x020fe400000010ff */
        /* <DEDUP_REMOVED lines=116> */
[----:B-1----:R-:W-:Y:S01]  /*6a30*/  MOV R11, UR9 ;  /* 0x00000009000b7c02 */ /* 0x002fe20008000f00 */
[----:B------:R-:W-:Y:S05]  /*6a40*/  BRA `(.L_x_88) ;  /* 0x0000000000187947 */ /* 0x000fea0003800000 */
.L_x_87:
[----:B------:R-:W3:Y:S01]  /*6a50*/  LDCU.64 UR10, c[0x0][0x5c0] ;  /* 0x0000b800ff0a77ac */ /* 0x000ee20008000a00 */
[----:B------:R-:W-:-:S04]  /*6a60*/  UIADD3 UR8, UPT, UPT, UR42, UR43, URZ ;  /* 0x0000002b2a087290 */ /* 0x000fc8000fffe0ff */
[----:B---3--:R-:W-:Y:S02]  /*6a70*/  UIMAD.WIDE.U32 UR16, UR8, UR10, URZ ;  /* 0x0000000a081072a5 */ /* 0x008fe4000f8e00ff */
[----:B------:R-:W-:-:S04]  /*6a80*/  UIMAD UR8, UR8, UR11, URZ ;  /* 0x0000000b080872a4 */ /* 0x000fc8000f8e02ff */
[----:B------:R-:W-:-:S06]  /*6a90*/  UIADD3 UR8, UPT, UPT, UR17, UR8, URZ ;  /* 0x0000000811087290 */ /* 0x000fcc000fffe0ff */
[----:B-1----:R-:W-:Y:S02]  /*6aa0*/  MOV R11, UR8 ;  /* 0x00000008000b7c02 */ /* 0x002fe40008000f00 */
.L_x_88:
[----:B------:R-:W-:Y:S05]  /*6ab0*/  BRA.U UP0, `(.L_x_89) ;  /* 0x00000001002c7547 */ /* 0x000fea000b800000 */
[----:B------:R-:W1:Y:S01]  /*6ac0*/  LDCU.64 UR8, c[0x0][0x5c8] ;  /* 0x0000b900ff0877ac */ /* 0x000e620008000a00 */
[----:B------:R-:W3:Y:S01]  /*6ad0*/  LDCU.64 UR12, c[0x0][0x5b0] ;  /* 0x0000b600ff0c77ac */ /* 0x000ee20008000a00 */
[----:B------:R-:W-:-:S04]  /*6ae0*/  USHF.R.S32.HI UR14, URZ, 0x1f, UR42 ;  /* 0x0000001fff0e7899 */ /* 0x000fc8000801142a */
[----:B-1----:R-:W-:Y:S02]  /*6af0*/  UIMAD UR14, UR14, UR8, URZ ;  /* 0x000000080e0e72a4 */ /* 0x002fe4000f8e02ff */
[----:B------:R-:W-:Y:S02]  /*6b00*/  UIMAD.WIDE.U32 UR18, UR42, UR8, URZ ;  /* 0x000000082a1272a5 */ /* 0x000fe4000f8e00ff */
[----:B------:R-:W-:-:S04]  /*6b10*/  UIMAD UR14, UR42, UR9, UR14 ;  /* 0x000000092a0e72a4 */ /* 0x000fc8000f8e020e */
[----:B------:R-:W-:-:S04]  /*6b20*/  UIADD3 UR19, UPT, UPT, UR19, UR14, URZ ;  /* 0x0000000e13137290 */ /* 0x000fc8000fffe0ff */
[----:B---3--:R-:W-:-:S04]  /*6b30*/  UIMAD.WIDE.U32 UR18, UR40, UR12, UR18 ;  /* 0x0000000c281272a5 */ /* 0x008fc8000f8e0012 */
[----:B------:R-:W-:-:S06]  /*6b40*/  UIMAD UR13, UR40, UR13, UR19 ;  /* 0x0000000d280d72a4 */ /* 0x000fcc000f8e0213 */
[----:B------:R-:W-:Y:S01]  /*6b50*/  MOV R10, UR13 ;  /* 0x0000000d000a7c02 */ /* 0x000fe20008000f00 */
[----:B------:R-:W-:Y:S06]  /*6b60*/  BRA `(.L_x_90) ;  /* 0x0000000000187947 */ /* 0x000fec0003800000 */
.L_x_89:
[----:B------:R-:W1:Y:S01]  /*6b70*/  LDCU.64 UR8, c[0x0][0x5c8] ;  /* 0x0000b900ff0877ac */ /* 0x000e620008000a00 */
[----:B------:R-:W-:-:S04]  /*6b80*/  UIADD3 UR12, UPT, UPT, UR42, UR43, URZ ;  /* 0x0000002b2a0c7290 */ /* 0x000fc8000fffe0ff */
[----:B-1----:R-:W-:Y:S02]  /*6b90*/  UIMAD.WIDE.U32 UR18, UR12, UR8, URZ ;  /* 0x000000080c1272a5 */ /* 0x002fe4000f8e00ff */
[----:B------:R-:W-:-:S04]  /*6ba0*/  UIMAD UR12, UR12, UR9, URZ ;  /* 0x000000090c0c72a4 */ /* 0x000fc8000f8e02ff */
[----:B------:R-:W-:-:S06]  /*6bb0*/  UIADD3 UR12, UPT, UPT, UR19, UR12, URZ ;  /* 0x0000000c130c7290 */ /* 0x000fcc000fffe0ff */
[----:B------:R-:W-:-:S07]  /*6bc0*/  MOV R10, UR12 ;  /* 0x0000000c000a7c02 */ /* 0x000fce0008000f00 */
.L_x_90:
[----:B------:R-:W-:Y:S01]  /*6bd0*/  USHF.L.U32 UR12, UR39, 0x5, URZ ;  /* 0x00000005270c7899 */ /* 0x000fe200080006ff */
[----:B------:R-:W-:Y:S01]  /*6be0*/  SHF.R.U32.HI R0, RZ, 0x3, R0 ;  /* 0x00000003ff007819 */ /* 0x000fe20000011600 */
[----:B------:R-:W-:Y:S02]  /*6bf0*/  BAR.SYNC.DEFER_BLOCKING 0x0 ;  /* 0x0000000000007b1d */ /* 0x000fe40000010000 */
[----:B------:R-:W-:-:S06]  /*6c00*/  UIADD3 UR12, UPT, UPT, -UR12, UR41, URZ ;  /* 0x000000290c0c7290 */ /* 0x000fcc000fffe1ff */
[----:B------:R-:W-:-:S13]  /*6c10*/  ISETP.GE.AND P0, PT, R0, UR12, PT ;  /* 0x0000000c00007c0c */ /* 0x000fda000bf06270 */
[----:B------:R-:W-:Y:S05]  /*6c20*/  @P0 BRA `(.L_x_67) ;  /* 0x0000000000d00947 */ /* 0x000fea0003800000 */
[----:B------:R-:W1:Y:S01]  /*6c30*/  LDCU UR17, c[0x0][0x440] ;  /* 0x00008800ff1177ac */ /* 0x000e620008000800 */
[----:B------:R-:W-:Y:S01]  /*6c40*/  MOV R249, RZ ;  /* 0x000000ff00f97202 */ /* 0x000fe20000000f00 */
[----:B--2---:R-:W-:Y:S01]  /*6c50*/  IMAD.U32 R12, RZ, RZ, UR10 ;  /* 0x0000000aff0c7e24 */ /* 0x004fe2000f8e00ff */
[----:B------:R-:W2:Y:S01]  /*6c60*/  LDC.64 R4, c[0x0][0x5d8] ;  /* 0x00017600ff047b82 */ /* 0x000ea20000000a00 */
[----:B------:R-:W-:Y:S01]  /*6c70*/  USHF.L.U32 UR12, UR39, 0x5, URZ ;  /* 0x00000005270c7899 */ /* 0x000fe200080006ff */
[----:B------:R-:W-:Y:S01]  /*6c80*/  IMAD.U32 R44, RZ, RZ, UR8 ;  /* 0x00000008ff2c7e24 */ /* 0x000fe2000f8e00ff */
[----:B------:R-:W3:Y:S02]  /*6c90*/  LDS.128 R36, [R9+0x11000] ;  /* 0x0110000009247984 */ /* 0x000ee40000000c00 */
[----:B------:R-:W-:Y:S02]  /*6ca0*/  USHF.R.S32.HI UR13, URZ, 0x1f, UR12 ;  /* 0x0000001fff0d7899 */ /* 0x000fe4000801140c */
[--C-:B------:R-:W-:Y:S01]  /*6cb0*/  IMAD.WIDE.U32 R12, R12, UR12, R248.reuse ;  /* 0x0000000c0c0c7c25 */ /* 0x100fe2000f8e00f8 */
[----:B------:R-:W4:Y:S01]  /*6cc0*/  LDC.64 R2, c[0x0][0x5e0] ;  /* 0x00017800ff027b82 */ /* 0x000f220000000a00 */
[----:B------:R-:W-:Y:S01]  /*6cd0*/  UIMAD UR14, UR13, UR10, URZ ;  /* 0x0000000a0d0e72a4 */ /* 0x000fe2000f8e02ff */
[----:B------:R-:W5:Y:S01]  /*6ce0*/  LDS.128 R32, [R9+0x12000] ;  /* 0x0120000009207984 */ /* 0x000f620000000c00 */
[----:B------:R-:W-:Y:S01]  /*6cf0*/  UIMAD UR13, UR13, UR8, URZ ;  /* 0x000000080d0d72a4 */ /* 0x000fe2000f8e02ff */
[----:B------:R-:W-:Y:S01]  /*6d00*/  IADD3 R46, P0, PT, R12, UR16, RZ ;  /* 0x000000100c2e7c10 */ /* 0x000fe2000ff1e0ff */
[----:B------:R-:W-:Y:S01]  /*6d10*/  UIMAD UR14, UR12, UR11, UR14 ;  /* 0x0000000b0c0e72a4 */ /* 0x000fe2000f8e020e */
[----:B------:R-:W5:Y:S01]  /*6d20*/  LDS.128 R28, [R9+0x13000] ;  /* 0x01300000091c7984 */ /* 0x000f620000000c00 */
[----:B-1----:R-:W-:Y:S01]  /*6d30*/  ISETP.GE.AND P3, PT, R248, UR17, PT ;  /* 0x00000011f8007c0c */ /* 0x002fe2000bf66270 */
[----:B------:R-:W-:Y:S01]  /*6d40*/  UIMAD UR13, UR12, UR9, UR13 ;  /* 0x000000090c0d72a4 */ /* 0x000fe2000f8e020d */
[----:B------:R-:W-:Y:S01]  /*6d50*/  IMAD.WIDE.U32 R44, R44, UR12, R248 ;  /* 0x0000000c2c2c7c25 */ /* 0x000fe2000f8e00f8 */
[----:B------:R-:W-:Y:S01]  /*6d60*/  LDS.128 R24, [R9+0x14000] ;  /* 0x0140000009187984 */ /* 0x000fe20000000c00 */
[----:B------:R-:W-:-:S02]  /*6d70*/  IADD3.X R47, PT, PT, R11, UR14, R13, P0, !PT ;  /* 0x0000000e0b2f7c10 */ /* 0x000fc400087fe40d */
[----:B------:R-:W-:Y:S01]  /*6d80*/  ISETP.GE.AND P2, PT, R8, UR17, PT ;  /* 0x0000001108007c0c */ /* 0x000fe2000bf46270 */
[----:B------:R-:W-:Y:S01]  /*6d90*/  LDS.128 R20, [R9+0x15000] ;  /* 0x0150000009147984 */ /* 0x000fe20000000c00 */
[----:B------:R-:W-:Y:S01]  /*6da0*/  IADD3 R44, P0, PT, R44, UR18, RZ ;  /* 0x000000122c2c7c10 */ /* 0x000fe2000ff1e0ff */
[----:B------:R-:W1:Y:S01]  /*6db0*/  LDCU.64 UR14, c[0x0][0x560] ;  /* 0x0000ac00ff0e77ac */ /* 0x000e620008000a00 */
[----:B--2---:R-:W-:Y:S01]  /*6dc0*/  IMAD.WIDE.U32 R46, R4, UR24, R46 ;  /* 0x00000018042e7c25 */ /* 0x004fe2000f8e002e */
[----:B------:R-:W-:Y:S01]  /*6dd0*/  LDS.128 R16, [R9+0x16000] ;  /* 0x0160000009107984 */ /* 0x000fe20000000c00 */
[----:B------:R-:W-:Y:S01]  /*6de0*/  IADD3.X R45, PT, PT, R10, UR13, R45, P0, !PT ;  /* 0x0000000d0a2d7c10 */ /* 0x000fe200087fe42d */
[----:B------:R-:W2:Y:S01]  /*6df0*/  LDCU.64 UR12, c[0x0][0x568] ;  /* 0x0000ad00ff0c77ac */ /* 0x000ea20008000a00 */
[----:B------:R-:W-:Y:S01]  /*6e00*/  IMAD R47, R5, UR24, R47 ;  /* 0x00000018052f7c24 */ /* 0x000fe2000f8e022f */
[----:B------:R-:W5:Y:S01]  /*6e10*/  @!P3 LDS.128 R12, [R9+0x10000] ;  /* 0x01000000090cb984 */ /* 0x000f620000000c00 */
[----:B------:R-:W-:Y:S01]  /*6e20*/  ISETP.GE.AND P1, PT, R6, UR17, PT ;  /* 0x0000001106007c0c */ /* 0x000fe2000bf26270 */
[----:B----4-:R-:W-:Y:S01]  /*6e30*/  IMAD.WIDE.U32 R44, R2, UR24, R44 ;  /* 0x00000018022c7c25 */ /* 0x010fe2000f8e002c */
[----:B------:R-:W-:Y:S01]  /*6e40*/  ISETP.GE.AND P0, PT, R7, UR17, PT ;  /* 0x0000001107007c0c */ /* 0x000fe2000bf06270 */
[----:B------:R-:W4:Y:S02]  /*6e50*/  LDS.128 R40, [R9+0x17000] ;  /* 0x0170000009287984 */ /* 0x000f240000000c00 */
[----:B------:R-:W-:-:S04]  /*6e60*/  IMAD.WIDE.U32 R46, R0, UR10, R46 ;  /* 0x0000000a002e7c25 */ /* 0x000fc8000f8e002e */
[----:B------:R-:W-:Y:S02]  /*6e70*/  IMAD R45, R3, UR24, R45 ;  /* 0x00000018032d7c24 */ /* 0x000fe4000f8e022d */
[----:B------:R-:W-:Y:S01]  /*6e80*/  IMAD R2, R0, UR11, R47 ;  /* 0x0000000b00027c24 */ /* 0x000fe2000f8e022f */
[----:B-1----:R-:W-:Y:S01]  /*6e90*/  LEA R4, P4, R46, UR14, 0x1 ;  /* 0x0000000e2e047c11 */ /* 0x002fe2000f8808ff */
[----:B------:R-:W-:-:S03]  /*6ea0*/  IMAD.WIDE.U32 R44, R0, UR8, R44 ;  /* 0x00000008002c7c25 */ /* 0x000fc6000f8e002c */
[----:B------:R-:W-:Y:S01]  /*6eb0*/  LEA.HI.X R5, R46, UR15, R2, 0x1, P4 ;  /* 0x0000000f2e057c11 */ /* 0x000fe2000a0f0c02 */
[----:B------:R-:W-:Y:S01]  /*6ec0*/  IMAD R0, R0, UR9, R45 ;  /* 0x0000000900007c24 */ /* 0x000fe2000f8e022d */
[----:B--2---:R-:W-:-:S03]  /*6ed0*/  LEA R2, P4, R44, UR12, 0x1 ;  /* 0x0000000c2c027c11 */ /* 0x004fc6000f8808ff */
[----:B---3--:R1:W-:Y:S01]  /*6ee0*/  @!P2 STG.E.128 desc[UR36][R4.64+0x80], R36 ;  /* 0x000080240400a986 */ /* 0x0083e2000c101d24 */
[----:B------:R-:W-:-:S03]  /*6ef0*/  LEA.HI.X R3, R44, UR13, R0, 0x1, P4 ;  /* 0x0000000d2c037c11 */ /* 0x000fc6000a0f0c00 */
[----:B-----5:R1:W-:Y:S04]  /*6f00*/  @!P1 STG.E.128 desc[UR36][R4.64+0x100], R32 ;  /* 0x0001002004009986 */ /* 0x0203e8000c101d24 */
[----:B------:R1:W-:Y:S04]  /*6f10*/  @!P0 STG.E.128 desc[UR36][R4.64+0x180], R28 ;  /* 0x0001801c04008986 */ /* 0x0003e8000c101d24 */
[----:B------:R1:W-:Y:S04]  /*6f20*/  @!P3 STG.E.128 desc[UR36][R4.64], R12 ;  /* 0x0000000c0400b986 */ /* 0x0003e8000c101d24 */
[----:B------:R1:W-:Y:S04]  /*6f30*/  @!P3 STG.E.128 desc[UR36][R2.64], R24 ;  /* 0x000000180200b986 */ /* 0x0003e8000c101d24 */
[----:B------:R1:W-:Y:S04]  /*6f40*/  @!P2 STG.E.128 desc[UR36][R2.64+0x80], R20 ;  /* 0x000080140200a986 */ /* 0x0003e8000c101d24 */
[----:B------:R1:W-:Y:S04]  /*6f50*/  @!P1 STG.E.128 desc[UR36][R2.64+0x100], R16 ;  /* 0x0001001002009986 */ /* 0x0003e8000c101d24 */
[----:B----4-:R1:W-:Y:S02]  /*6f60*/  @!P0 STG.E.128 desc[UR36][R2.64+0x180], R40 ;  /* 0x0001802802008986 */ /* 0x0103e4000c101d24 */
.L_x_67:
[----:B------:R-:W-:Y:S05]  /*6f70*/  BSYNC.RECONVERGENT B1 ;  /* 0x0000000000017941 */ /* 0x000fea0003800200 */
.L_x_51:
[----:B------:R-:W5:Y:S01]  /*6f80*/  LDCU UR9, c[0x0][0x438] ;  /* 0x00008700ff0977ac */ /* 0x000f620008000800 */
[----:B------:R-:W2:Y:S01]  /*6f90*/  LDCU UR10, c[0x0][0x370] ;  /* 0x00006e00ff0a77ac */ /* 0x000ea20008000800 */
[----:B-----5:R-:W-:-:S04]  /*6fa0*/  UIADD3 UR9, UPT, UPT, UR9, 0x1f, URZ ;  /* 0x0000001f09097890 */ /* 0x020fc8000fffe0ff */
[----:B------:R-:W-:Y:S02]  /*6fb0*/  USHF.R.S32.HI UR8, URZ, 0x1f, UR9 ;  /* 0x0000001fff087899 */ /* 0x000fe40008011409 */
[----:B--2---:R-:W-:Y:S02]  /*6fc0*/  UIADD3 UR39, UPT, UPT, UR10, UR39, URZ ;  /* 0x000000270a277290 */ /* 0x004fe4000fffe0ff */
[----:B------:R-:W-:Y:S01]  /*6fd0*/  ULEA.HI UR8, UR8, UR9, URZ, 0x5 ;  /* 0x0000000908087291 */ /* 0x000fe2000f8f28ff */
[----:B------:R-:W-:-:S03]  /*6fe0*/  UMOV UR10, UR23 ;  /* 0x00000017000a7c82 */ /* 0x000fc60008000000 */
[----:B------:R-:W-:-:S04]  /*6ff0*/  USHF.R.S32.HI UR8, URZ, 0x5, UR8 ;  /* 0x00000005ff087899 */ /* 0x000fc80008011408 */
[----:B------:R-:W-:-:S09]  /*7000*/  UISETP.GE.AND UP0, UPT, UR39, UR8, UPT ;  /* 0x000000082700728c */ /* 0x000fd2000bf06270 */
[----:B------:R-:W-:Y:S05]  /*7010*/  BRA.U !UP0, `(.L_x_91) ;  /* 0xffffff9108c47547 */ /* 0x000fea000b83ffff */
[----:B------:R-:W-:Y:S05]  /*7020*/  EXIT ;  /* 0x000000000000794d */ /* 0x000fea0003800000 */
.L_x_92:
        /* <DEDUP_REMOVED lines=13> */
.L_x_1257:


//--------------------- .text._ZN5flash44flash_bwd_dq_dk_dv_loop_seqk_parallel_kernelI23Flash_bwd_kernel_traitsILi256ELi64ELi32ELi8ELi4ELi1ELi2ELb1ELb1EN7cutlass10bfloat16_tE19Flash_kernel_traitsILi256ELi64ELi32ELi8ES3_EELb0ELb1ELb0ELb0ELb0ELb1ELb0EEEvNS_16Flash_bwd_paramsE --------------------------
	.section	.text._ZN5flash44flash_bwd_dq_dk_dv_loop_seqk_parallel_kernelI23Flash_bwd_kernel_traitsILi256ELi64ELi32ELi8ELi4ELi1ELi2ELb1ELb1EN7cutlass10bfloat16_tE19Flash_kernel_traitsILi256ELi64ELi32ELi8ES3_EELb0ELb1ELb0ELb0ELb0ELb1ELb0EEEvNS_16Flash_bwd_paramsE,"ax",@progbits
	.align	128
        .global         _ZN5flash44flash_bwd_dq_dk_dv_loop_seqk_parallel_kernelI23Flash_bwd_kernel_traitsILi256ELi64ELi32ELi8ELi4ELi1ELi2ELb1ELb1EN7cutlass10bfloat16_tE19Flash_kernel_traitsILi256ELi64ELi32ELi8ES3_EELb0ELb1ELb0ELb0ELb0ELb1ELb0EEEvNS_16Flash_bwd_paramsE
        .type           _ZN5flash44flash_bwd_dq_dk_dv_loop_seqk_parallel_kernelI23Flash_bwd_kernel_traitsILi256ELi64ELi32ELi8ELi4ELi1ELi2ELb1ELb1EN7cutlass10bfloat16_tE19Flash_kernel_traitsILi256ELi64ELi32ELi8ES3_EELb0ELb1ELb0ELb0ELb0ELb1ELb0EEEvNS_16Flash_bwd_paramsE,@function
        .size           _ZN5flash44flash_bwd_dq_dk_dv_loop_seqk_parallel_kernelI23Flash_bwd_kernel_traitsILi256ELi64ELi32ELi8ELi4ELi1ELi2ELb1ELb1EN7cutlass10bfloat16_tE19Flash_kernel_traitsILi256ELi64ELi32ELi8ES3_EELb0ELb1ELb0ELb0ELb0ELb1ELb0EEEvNS_16Flash_bwd_paramsE,(.L_x_1258 - _ZN5flash44flash_bwd_dq_dk_dv_loop_seqk_parallel_kernelI23Flash_bwd_kernel_traitsILi256ELi64ELi32ELi8ELi4ELi1ELi2ELb1ELb1EN7cutlass10bfloat16_tE19Flash_kernel_traitsILi256ELi64ELi32ELi8ES3_EELb0ELb1ELb0ELb0ELb0ELb1ELb0EEEvNS_16Flash_bwd_paramsE)
        .other          _ZN5flash44flash_bwd_dq_dk_dv_loop_seqk_parallel_kernelI23Flash_bwd_kernel_traitsILi256ELi64ELi32ELi8ELi4ELi1ELi2ELb1ELb1EN7cutlass10bfloat16_tE19Flash_kernel_traitsILi256ELi64ELi32ELi8ES3_EELb0ELb1ELb0ELb0ELb0ELb1ELb0EEEvNS_16Flash_bwd_paramsE,@"STO_CUDA_ENTRY STV_DEFAULT"
_ZN5flash44flash_bwd_dq_dk_dv_loop_seqk_parallel_kernelI23Flash_bwd_kernel_traitsILi256ELi64ELi32ELi8ELi4ELi1ELi2ELb1ELb1EN7cutlass10bfloat16_tE19Flash_kernel_traitsILi256ELi64ELi32ELi8ES3_EELb0ELb1ELb0ELb0ELb0ELb1ELb0EEEvNS_16Flash_bwd_paramsE:
.text._ZN5flash44flash_bwd_dq_dk_dv_loop_seqk_parallel_kernelI23Flash_bwd_kernel_traitsILi256ELi64ELi32ELi8ELi4ELi1ELi2ELb1ELb1EN7cutlass10bfloat16_tE19Flash_kernel_traitsILi256ELi64ELi32ELi8ES3_EELb0ELb1ELb0ELb0ELb0ELb1ELb0EEEvNS_16Flash_bwd_paramsE:
        /* <DEDUP_REMOVED lines=10> */
[----:B------:R-:W2:Y:S01]  /*00a0*/  LDCU UR6, c[0x0][0x438] ;  /* 0x00008700ff0677ac */ /* 0x000ea20008000800 */
[----:B------:R-:W-:Y:S01]  /*00b0*/  UMOV UR5, 0x400 ;  /* 0x0000040000057882 */ /* 0x000fe20000000000 */
[----:B------:R-:W-:Y:S01]  /*00c0*/  UMOV UR8, 0x400 ;  /* 0x0000040000087882 */ /* 0x000fe20000000000 */
[----:B------:R-:W3:Y:S04]  /*00d0*/  LDCU.64 UR20, c[0x0][0x358] ;  /* 0x00006b00ff1477ac */ /* 0x000ee80008000a00 */
[----:B------:R-:W4:Y:S01]  /*00e0*/  LDC.64 R246, c[0x0][0x468] ;  /* 0x00011a00fff67b82 */ /* 0x000f220000000a00 */
[----:B------:R-:W-:Y:S01]  /*00f0*/  UMOV UR22, URZ ;  /* 0x000000ff00167c82 */ /* 0x000fe20008000000 */
[----:B------:R-:W-:-:S06]  /*0100*/  UMOV UR23, URZ ;  /* 0x000000ff00177c82 */ /* 0x000fcc0008000000 */
[----:B------:R-:W5:Y:S01]  /*0110*/  S2UR UR4, SR_CgaCtaId ;  /* 0x00000000000479c3 */ /* 0x000f620000008800 */
[----:B--2---:R-:W-:-:S07]  /*0120*/  IMAD.U32 R0, RZ, RZ, UR6 ;  /* 0x00000006ff007e24 */ /* 0x004fce000f8e00ff */
[----:B------:R-:W2:Y:S01]  /*0130*/  S2UR UR7, SR_CgaCtaId ;  /* 0x00000000000779c3 */ /* 0x000ea20000008800 */
[----:B-1----:R-:W-:-:S07]  /*0140*/  IMAD.U32 R2, RZ, RZ, UR9 ;  /* 0x00000009ff027e24 */ /* 0x002fce000f8e00ff */
[----:B------:R-:W1:Y:S01]  /*0150*/  S2UR UR19, SR_CTAID.X ;  /* 0x00000000001379c3 */ /* 0x000e620000002500 */
[----:B----4-:R-:W-:-:S04]  /*0160*/  LEA R246, P0, R2, R246, 0x2 ;  /* 0x000000f602f67211 */ /* 0x010fc800078010ff */
[----:B------:R-:W-:-:S03]  /*0170*/  LEA.HI.X R247, R2, R247, RZ, 0x2, P0 ;  /* 0x000000f702f77211 */ /* 0x000fc600000f14ff */
[----:B------:R-:W4:Y:S01]  /*0180*/  S2UR UR18, SR_CTAID.Z ;  /* 0x00000000001279c3 */ /* 0x000f220000002700 */
[----:B-----5:R-:W-:-:S04]  /*0190*/  ULEA UR4, UR4, UR5, 0x18 ;  /* 0x0000000504047291 */ /* 0x020fc8000f8ec0ff */
[----:B------:R-:W-:Y:S02]  /*01a0*/  UIADD3 UR24, UPT, UPT, UR4, 0x15000, URZ ;  /* 0x0001500004187890 */ /* 0x000fe4000fffe0ff */
[----:B-123--:R-:W-:-:S12]  /*01b0*/  ULEA UR5, UR7, UR8, 0x18 ;  /* 0x0000000807057291 */ /* 0x00efd8000f8ec0ff */
.L_x_124:
[----:B-1----:R-:W1:Y:S01]  /*01c0*/  LDC.64 R10, c[0x0][0x470] ;  /* 0x00011c00ff0a7b82 */ /* 0x002e620000000a00 */
[----:B------:R-:W-:-:S07]  /*01d0*/  IMAD.MOV.U32 R237, RZ, RZ, RZ ;  /* 0x000000ffffed7224 */ /* 0x000fce00078e00ff */
[----:B--2---:R-:W2:Y:S08]  /*01e0*/  LDC.64 R8, c[0x0][0x478] ;  /* 0x00011e00ff087b82 */ /* 0x004eb00000000a00 */
[----:B------:R-:W3:Y:S01]  /*01f0*/  LDC.64 R6, c[0x0][0x460] ;  /* 0x00011800ff067b82 */ /* 0x000ee20000000a00 */
[----:B-1----:R-:W-:-:S07]  /*0200*/  ISETP.NE.U32.AND P5, PT, R10, RZ, PT ;  /* 0x000000ff0a00720c */ /* 0x002fce0003fa5070 */
[----:B------:R-:W1:Y:S01]  /*0210*/  LDC.64 R12, c[0x0][0x460] ;  /* 0x00011800ff0c7b82 */ /* 0x000e620000000a00 */
[----:B------:R-:W-:Y:S02]  /*0220*/  ISETP.NE.AND.EX P5, PT, R11, RZ, PT, P5 ;  /* 0x000000ff0b00720c */ /* 0x000fe40003fa5350 */
[----:B--2---:R-:W-:-:S05]  /*0230*/  ISETP.NE.U32.AND P4, PT, R8, RZ, PT ;  /* 0x000000ff0800720c */ /* 0x004fca0003f85070 */
[----:B------:R-:W2:Y:S01]  /*0240*/  LDC.U8 R3, c[0x0][0x532] ;  /* 0x00014c80ff037b82 */ /* 0x000ea20000000000 */
[----:B------:R-:W-:Y:S02]  /*0250*/  ISETP.NE.AND.EX P4, PT, R9, RZ, PT, P4 ;  /* 0x000000ff0900720c */ /* 0x000fe40003f85340 */
[----:B---3--:R-:W-:-:S05]  /*0260*/  ISETP.NE.U32.AND P3, PT, R6, RZ, PT ;  /* 0x000000ff0600720c */ /* 0x008fca0003f65070 */
[----:B------:R-:W3:Y:S01]  /*0270*/  LDC.64 R4, c[0x0][0x468] ;  /* 0x00011a00ff047b82 */ /* 0x000ee20000000a00 */
[----:B------:R-:W-:Y:S02]  /*0280*/  ISETP.NE.U32.AND P2, PT, R6, RZ, PT ;  /* 0x000000ff0600720c */ /* 0x000fe40003f45070 */
[C---:B------:R-:W-:Y:S02]  /*0290*/  @P5 LEA R10, P1, R2.reuse, R10, 0x2 ;  /* 0x0000000a020a5211 */ /* 0x040fe400078210ff */
[C---:B------:R-:W-:Y:S02]  /*02a0*/  ISETP.NE.AND.EX P3, PT, R7.reuse, RZ, PT, P3 ;  /* 0x000000ff0700720c */ /* 0x040fe40003f65330 */
[----:B------:R-:W-:Y:S02]  /*02b0*/  ISETP.NE.AND.EX P2, PT, R7, RZ, PT, P2 ;  /* 0x000000ff0700720c */ /* 0x000fe40003f45320 */
[C---:B------:R-:W-:Y:S01]  /*02c0*/  @P4 LEA R14, P0, R2.reuse, R8, 0x2 ;  /* 0x00000008020e4211 */ /* 0x040fe200078010ff */
[C---:B-1----:R-:W-:Y:S01]  /*02d0*/  IMAD.WIDE.U32 R12, R2.reuse, 0x4, R12 ;  /* 0x00000004020c7825 */ /* 0x042fe200078e000c */
[C---:B------:R-:W-:Y:S01]  /*02e0*/  @P5 LEA.HI.X R11, R2.reuse, R11, RZ, 0x2, P1 ;  /* 0x0000000b020b5211 */ /* 0x040fe200008f14ff */
[----:B------:R-:W1:Y:S01]  /*02f0*/  @!P4 LDC.64 R6, c[0x0][0x488] ;  /* 0x00012200ff06cb82 */ /* 0x000e620000000a00 */
[----:B------:R-:W-:Y:S01]  /*0300*/  @P4 LEA.HI.X R15, R2, R9, RZ, 0x2, P0 ;  /* 0x00000009020f4211 */ /* 0x000fe200000f14ff */
[----:B------:R-:W-:-:S02]  /*0310*/  IMAD.MOV.U32 R9, RZ, RZ, -0x1 ;  /* 0xffffffffff097424 */ /* 0x000fc400078e00ff */
[----:B------:R-:W4:Y:S04]  /*0320*/  @P5 LDG.E R237, desc[UR20][R10.64] ;  /* 0x000000140aed5981 */ /* 0x000f28000c1e1900 */
[----:B------:R-:W4:Y:S04]  /*0330*/  @P4 LDG.E R236, desc[UR20][R14.64] ;  /* 0x000000140eec4981 */ /* 0x000f28000c1e1900 */
[----:B-----5:R1:W5:Y:S04]  /*0340*/  @P3 LDG.E R9, desc[UR20][R12.64] ;  /* 0x000000140c093981 */ /* 0x020368000c1e1900 */
[----:B------:R1:W5:Y:S01]  /*0350*/  @P2 LDG.E R8, desc[UR20][R12.64+0x4] ;  /* 0x000004140c082981 */ /* 0x000362000c1e1900 */
[----:B--2---:R-:W-:Y:S01]  /*0360*/  ISETP.NE.AND P5, PT, R3, RZ, PT ;  /* 0x000000ff0300720c */ /* 0x004fe20003fa5270 */
[----:B------:R-:W-:Y:S01]  /*0370*/  IMAD.MOV.U32 R238, RZ, RZ, -0x1 ;  /* 0xffffffffffee7424 */ /* 0x000fe200078e00ff */
[----:B---3--:R-:W-:Y:S01]  /*0380*/  ISETP.EQ.U32.AND P0, PT, R4, RZ, PT ;  /* 0x000000ff0400720c */ /* 0x008fe20003f02070 */
[----:B------:R-:W2:Y:S03]  /*0390*/  @!P4 LDC R3, c[0x0][0x43c] ;  /* 0x00010f00ff03cb82 */ /* 0x000ea60000000800 */
[----:B------:R-:W-:-:S02]  /*03a0*/  ISETP.EQ.OR.EX P0, PT, R5, RZ, !P5, P0 ;  /* 0x000000ff0500720c */ /* 0x000fc40006f02700 */
[----:B------:R-:W-:-:S03]  /*03b0*/  ISETP.NE.U32.AND P1, PT, R4, RZ, PT ;  /* 0x000000ff0400720c */ /* 0x000fc60003f25070 */
[----:B------:R-:W3:Y:S01]  /*03c0*/  @!P2 LDC R231, c[0x0][0x434] ;  /* 0x00010d00ffe7ab82 */ /* 0x000ee20000000800 */
[----:B------:R-:W-:Y:S01]  /*03d0*/  ISETP.NE.AND.EX P1, PT, R5, RZ, PT, P1 ;  /* 0x000000ff0500720c */ /* 0x000fe20003f25310 */
[----:B------:R-:W-:-:S06]  /*03e0*/  USHF.L.U32 UR27, UR25, 0x5, URZ ;  /* 0x00000005191b7899 */ /* 0x000fcc00080006ff */
[----:B------:R2:W5:Y:S01]  /*03f0*/  @!P0 LDG.E R238, desc[UR20][R246.64] ;  /* 0x00000014f6ee8981 */ /* 0x000562000c1e1900 */
[----:B-1----:R-:W-:-:S04]  /*0400*/  @!P4 ISETP.NE.U32.AND P0, PT, R6, RZ, PT ;  /* 0x000000ff0600c20c */ /* 0x002fc80003f05070 */
[----:B------:R-:W-:-:S04]  /*0410*/  @!P4 ISETP.NE.AND.EX P0, PT, R7, RZ, PT, P0 ;  /* 0x000000ff0700c20c */ /* 0x000fc80003f05300 */
[----:B--2---:R-:W-:Y:S01]  /*0420*/  @!P4 SEL R3, R3, RZ, P0 ;  /* 0x000000ff0303c207 */ /* 0x004fe20000000000 */
[----:B----4-:R-:W-:Y:S01]  /*0430*/  @P4 IMAD.IADD R236, R236, 0x1, -R237 ;  /* 0x00000001ecec4824 */ /* 0x010fe200078e0aed */
[----:B---3--:R-:W-:Y:S07]  /*0440*/  @!P1 BRA `(.L_x_93) ;  /* 0x00000000000c9947 */ /* 0x008fee0003800000 */
[----:B------:R-:W2:Y:S02]  /*0450*/  @P5 LDG.E R5, desc[UR20][R246.64+0x4] ;  /* 0x00000414f6055981 */ /* 0x000ea4000c1e1900 */
[----:B--2--5:R-:W-:-:S06]  /*0460*/  @P5 IADD3 R0, PT, PT, R5, -R238, RZ ;  /* 0x800000ee05005210 */ /* 0x024fcc0007ffe0ff */
[----:B------:R1:W5:Y:S02]  /*0470*/  @!P5 LDG.E R0, desc[UR20][R246.64] ;  /* 0x00000014f600d981 */ /* 0x000364000c1e1900 */
.L_x_93:
[----:B-----5:R-:W-:Y:S01]  /*0480*/  @!P4 IADD3 R236, PT, PT, R3, R0, -R237 ;  /* 0x0000000003ecc210 */ /* 0x020fe20007ffe8ed */
[----:B------:R-:W-:-:S03]  /*0490*/  @P2 IMAD.IADD R231, R8, 0x1, -R9 ;  /* 0x0000000108e72824 */ /* 0x000fc600078e0a09 */
[----:B------:R-:W-:-:S13]  /*04a0*/  ISETP.GT.AND P0, PT, R236, UR27, PT ;  /* 0x0000001bec007c0c */ /* 0x000fda000bf04270 */
[----:B------:R-:W-:Y:S05]  /*04b0*/  @!P0 BRA `(.L_x_94) ;  /* 0x0000005400988947 */ /* 0x000fea0003800000 */
[----:B------:R-:W-:Y:S01]  /*04c0*/  ISETP.NE.AND P4, PT, R9, -0x1, PT ;  /* 0xffffffff0900780c */ /* 0x000fe20003f85270 */
[----:B------:R-:W-:Y:S01]  /*04d0*/  VIADD R3, R231, 0x3f ;  /* 0x0000003fe7037836 */ /* 0x000fe20000000000 */
[----:B------:R-:W-:-:S04]  /*04e0*/  ISETP.NE.AND P2, PT, R238, -0x1, PT ;  /* 0xffffffffee00780c */ /* 0x000fc80003f45270 */
[----:B------:R-:W-:-:S04]  /*04f0*/  SHF.R.S32.HI R0, RZ, 0x1f, R3 ;  /* 0x0000001fff007819 */ /* 0x000fc80000011403 */
[----:B------:R-:W-:-:S03]  /*0500*/  LEA.HI R0, R0, R3, RZ, 0x6 ;  /* 0x0000000300007211 */ /* 0x000fc600078f30ff */
[----:B------:R-:W2:Y:S01]  /*0510*/  @!P4 LDC.64 R16, c[0x0][0x398] ;  /* 0x0000e600ff10cb82 */ /* 0x000ea20000000a00 */
[----:B------:R-:W-:-:S07]  /*0520*/  R2UR UR28, R0 ;  /* 0x00000000001c72ca */ /* 0x000fce00000e0000 */
[----:B------:R-:W3:Y:S06]  /*0530*/  @P4 LDC.64 R4, c[0x0][0x3b0] ;  /* 0x0000ec00ff044b82 */ /* 0x000eec0000000a00 */
[----:B------:R-:W-:-:S04]  /*0540*/  USHF.R.S32.HI UR28, URZ, 0x6, UR28 ;  /* 0x00000006ff1c7899 */ /* 0x000fc8000801141c */
[----:B------:R-:W-:-:S04]  /*0550*/  USHF.L.U32 UR6, UR28, 0x6, URZ ;  /* 0x000000061c067899 */ /* 0x000fc800080006ff */
[----:B------:R-:W-:Y:S01]  /*0560*/  UIADD3 UR29, UPT, UPT, UR6, -0x40, URZ ;  /* 0xffffffc0061d7890 */ /* 0x000fe2000fffe0ff */
[----:B--2---:R-:W-:-:S03]  /*0570*/  @!P4 IMAD.WIDE.U32 R20, R2, R16, RZ ;  /* 0x000000100214c225 */ /* 0x004fc600078e00ff */
[----:B------:R-:W-:Y:S01]  /*0580*/  USHF.R.S32.HI UR14, URZ, 0x1f, UR29 ;  /* 0x0000001fff0e7899 */ /* 0x000fe2000801141d */
[----:B------:R-:W-:Y:S02]  /*0590*/  IMAD.U32 R235, RZ, RZ, UR6 ;  /* 0x00000006ffeb7e24 */ /* 0x000fe4000f8e00ff */
[----:B------:R-:W-:Y:S02]  /*05a0*/  @!P4 IMAD R17, R2, R17, R21 ;  /* 0x000000110211c224 */ /* 0x000fe400078e0215 */
[----:B---3--:R-:W-:-:S04]  /*05b0*/  @P4 IMAD.WIDE.U32 R6, R9, R4, RZ ;  /* 0x0000000409064225 */ /* 0x008fc800078e00ff */
[----:B------:R-:W-:Y:S01]  /*05c0*/  @P4 IMAD R17, R9, R5, R7 ;  /* 0x0000000509114224 */ /* 0x000fe200078e0207 */
[----:B------:R-:W-:Y:S01]  /*05d0*/  @P4 MOV R20, R6 ;  /* 0x0000000600144202 */ /* 0x000fe20000000f00 */
[----:B------:R-:W-:Y:S06]  /*05e0*/  @P2 BRA `(.L_x_95) ;  /* 0x0000000000282947 */ /* 0x000fec0003800000 */
[----:B------:R-:W2:Y:S01]  /*05f0*/  LDCU.64 UR12, c[0x0][0x3b8] ;  /* 0x00007700ff0c77ac */ /* 0x000ea20008000a00 */
[----:B------:R-:W-:Y:S01]  /*0600*/  SHF.R.S32.HI R0, RZ, 0x1f, R237 ;  /* 0x0000001fff007819 */ /* 0x000fe200000114ed */
[----:B------:R-:W3:Y:S04]  /*0610*/  LDCU.64 UR6, c[0x0][0x3a0] ;  /* 0x00007400ff0677ac */ /* 0x000ee80008000a00 */
[----:B--2---:R-:W-:Y:S02]  /*0620*/  IMAD R0, R0, UR12, RZ ;  /* 0x0000000c00007c24 */ /* 0x004fe4000f8e02ff */
[----:B------:R-:W-:-:S04]  /*0630*/  IMAD.WIDE.U32 R4, R237, UR12, RZ ;  /* 0x0000000ced047c25 */ /* 0x000fc8000f8e00ff */
[----:B------:R-:W-:-:S05]  /*0640*/  IMAD R0, R237, UR13, R0 ;  /* 0x0000000ded007c24 */ /* 0x000fca000f8e0200 */
[----:B------:R-:W-:-:S03]  /*0650*/  IADD3 R5, PT, PT, R5, R0, RZ ;  /* 0x0000000005057210 */ /* 0x000fc60007ffe0ff */
[----:B---3--:R-:W-:-:S04]  /*0660*/  IMAD.WIDE.U32 R10, R2, UR6, R4 ;  /* 0x00000006020a7c25 */ /* 0x008fc8000f8e0004 */
[----:B------:R-:W-:Y:S01]  /*0670*/  IMAD R8, R2, UR7, R11 ;  /* 0x0000000702087c24 */ /* 0x000fe2000f8e020b */
[----:B------:R-:W-:Y:S06]  /*0680*/  BRA `(.L_x_96) ;  /* 0x0000000000147947 */ /* 0x000fec0003800000 */
.L_x_95:
[----:B------:R-:W2:Y:S01]  /*0690*/  LDCU.64 UR12, c[0x0][0x3b8] ;  /* 0x00007700ff0c77ac */ /* 0x000ea20008000a00 */
[----:B------:R-:W-:-:S05]  /*06a0*/  IADD3 R10, PT, PT, R237, R238, RZ ;  /* 0x000000eeed0a7210 */ /* 0x000fca0007ffe0ff */
[C---:B--2---:R-:W-:Y:S02]  /*06b0*/  IMAD R8, R10.reuse, UR13, RZ ;  /* 0x0000000d0a087c24 */ /* 0x044fe4000f8e02ff */
[----:B------:R-:W-:-:S05]  /*06c0*/  IMAD.WIDE.U32 R10, R10, UR12, RZ ;  /* 0x0000000c0a0a7c25 */ /* 0x000fca000f8e00ff */
[----:B------:R-:W-:-:S07]  /*06d0*/  IADD3 R8, PT, PT, R11, R8, RZ ;  /* 0x000000080b087210 */ /* 0x000fce0007ffe0ff */
.L_x_96:
[----:B------:R-:W2:Y:S01]  /*06e0*/  LDC R0, c[0x0][0x3e8] ;  /* 0x0000fa00ff007b82 */ /* 0x000ea20000000800 */
[----:B------:R-:W3:Y:S01]  /*06f0*/  S2R R15, SR_CTAID.Z ;  /* 0x00000000000f7919 */ /* 0x000ee20000002700 */
[----:B------:R-:W-:Y:S01]  /*0700*/  IMAD.MOV.U32 R6, RZ, RZ, RZ ;  /* 0x000000ffff067224 */ /* 0x000fe200078e00ff */
[----:B------:R-:W-:Y:S01]  /*0710*/  USHF.R.S32.HI UR26, URZ, 0x1f, UR27 ;  /* 0x0000001fff1a7899 */ /* 0x000fe2000801141b */
[----:B--2---:R-:W-:-:S04]  /*0720*/  IABS R5, R0 ;  /* 0x0000000000057213 */ /* 0x004fc80000000000 */
[----:B------:R-:W2:Y:S08]  /*0730*/  I2F.RP R11, R5 ;  /* 0x00000005000b7306 */ /* 0x000eb00000209400 */
[----:B--2---:R-:W2:Y:S02]  /*0740*/  MUFU.RCP R7, R11 ;  /* 0x0000000b00077308 */ /* 0x004ea40000001000 */
[----:B--2---:R-:W-:-:S06]  /*0750*/  VIADD R7, R7, 0xffffffe ;  /* 0x0ffffffe07077836 */ /* 0x004fcc0000000000 */
[----:B------:R-:W2:Y:S02]  /*0760*/  F2I.FTZ.U32.TRUNC.NTZ R7, R7 ;  /* 0x0000000700077305 */ /* 0x000ea4000021f000 */
[----:B--2---:R-:W-:-:S04]  /*0770*/  IMAD.MOV R3, RZ, RZ, -R7 ;  /* 0x000000ffff037224 */ /* 0x004fc800078e0a07 */
[----:B------:R-:W-:Y:S01]  /*0780*/  IMAD R4, R3, R5, RZ ;  /* 0x0000000503047224 */ /* 0x000fe200078e02ff */
[----:B---3--:R-:W-:-:S03]  /*0790*/  IABS R3, R15 ;  /* 0x0000000f00037213 */ /* 0x008fc60000000000 */
[----:B------:R-:W-:-:S06]  /*07a0*/  IMAD.HI.U32 R4, R7, R4, R6 ;  /* 0x0000000407047227 */ /* 0x000fcc00078e0006 */
[----:B------:R-:W-:-:S05]  /*07b0*/  IMAD.HI.U32 R6, R4, R3, RZ ;  /* 0x0000000304067227 */ /* 0x000fca00078e00ff */
[----:B------:R-:W-:-:S05]  /*07c0*/  IADD3 R4, PT, PT, -R6, RZ, RZ ;  /* 0x000000ff06047210 */ /* 0x000fca0007ffe1ff */
[----:B------:R-:W-:Y:S01]  /*07d0*/  IMAD R4, R5, R4, R3 ;  /* 0x0000000405047224 */ /* 0x000fe200078e0203 */
[----:B------:R-:W-:-:S04]  /*07e0*/  LOP3.LUT R3, R15, R0, RZ, 0x3c, !PT ;  /* 0x000000000f037212 */ /* 0x000fc800078e3cff */
        /* <DEDUP_REMOVED lines=21> */
[----:B------:R-:W-:Y:S01]  /*0940*/  MOV R14, R4 ;  /* 0x00000004000e7202 */ /* 0x000fe20000000f00 */
[----:B------:R-:W-:Y:S06]  /*0950*/  BRA `(.L_x_98) ;  /* 0x0000000000187947 */ /* 0x000fec0003800000 */
.L_x_97:
[----:B------:R-:W2:Y:S01]  /*0960*/  LDCU.64 UR6, c[0x0][0x3c0] ;  /* 0x00007800ff0677ac */ /* 0x000ea20008000a00 */
[----:B------:R-:W-:-:S05]  /*0970*/  IADD3 R4, PT, PT, R237, R238, RZ ;  /* 0x000000eeed047210 */ /* 0x000fca0007ffe0ff */
[C---:B--2---:R-:W-:Y:S02]  /*0980*/  IMAD R13, R4.reuse, UR7, RZ ;  /* 0x00000007040d7c24 */ /* 0x044fe4000f8e02ff */
[----:B------:R-:W-:-:S05]  /*0990*/  IMAD.WIDE.U32 R4, R4, UR6, RZ ;  /* 0x0000000604047c25 */ /* 0x000fca000f8e00ff */
[----:B------:R-:W-:Y:S02]  /*09a0*/  IADD3 R13, PT, PT, R5, R13, RZ ;  /* 0x0000000d050d7210 */ /* 0x000fe40007ffe0ff */
[----:B------:R-:W-:-:S07]  /*09b0*/  MOV R14, R4 ;  /* 0x00000004000e7202 */ /* 0x000fce0000000f00 */
.L_x_98:
[----:B------:R-:W2:Y:S01]  /*09c0*/  @!P4 LDC.64 R6, c[0x0][0x588] ;  /* 0x00016200ff06cb82 */ /* 0x000ea20000000a00 */
[----:B------:R-:W3:Y:S07]  /*09d0*/  LDCU UR16, c[0x0][0x3e0] ;  /* 0x00007c00ff1077ac */ /* 0x000eee0008000800 */
[----:B------:R-:W4:Y:S08]  /*09e0*/  @P4 LDC.64 R4, c[0x0][0x590] ;  /* 0x00016400ff044b82 */ /* 0x000f300000000a00 */
[----:B------:R-:W3:Y:S01]  /*09f0*/  LDC R24, c[0x0][0x44c] ;  /* 0x00011300ff187b82 */ /* 0x000ee20000000800 */
[----:B--2---:R-:W-:-:S04]  /*0a00*/  @!P4 IMAD.WIDE.U32 R18, R2, R6, RZ ;  /* 0x000000060212c225 */ /* 0x004fc800078e00ff */
[----:B------:R-:W-:Y:S02]  /*0a10*/  @!P4 IMAD R7, R2, R7, R19 ;  /* 0x000000070207c224 */ /* 0x000fe400078e0213 */
[----:B----4-:R-:W-:Y:S01]  /*0a20*/  @P4 IMAD.WIDE.U32 R22, R9, R4, RZ ;  /* 0x0000000409164225 */ /* 0x010fe200078e00ff */
[----:B------:R-:W-:-:S03]  /*0a30*/  @!P4 MOV R4, R18 ;  /* 0x000000120004c202 */ /* 0x000fc60000000f00 */
[----:B------:R-:W-:Y:S01]  /*0a40*/  @P4 IMAD R7, R9, R5, R23 ;  /* 0x0000000509074224 */ /* 0x000fe200078e0217 */
[----:B------:R-:W-:Y:S01]  /*0a50*/  @P4 MOV R4, R22 ;  /* 0x0000001600044202 */ /* 0x000fe20000000f00 */
[----:B---3--:R-:W-:Y:S01]  /*0a60*/  IMAD.WIDE R18, R24, UR16, RZ ;  /* 0x0000001018127c25 */ /* 0x008fe2000f8e02ff */
[----:B------:R-:W-:Y:S06]  /*0a70*/  @P4 BRA `(.L_x_99) ;  /* 0x0000000000404947 */ /* 0x000fec0003800000 */
[----:B------:R-:W2:Y:S01]  /*0a80*/  LDCU UR8, c[0x0][0x444] ;  /* 0x00008880ff0877ac */ /* 0x000ea20008000800 */
[----:B------:R-:W-:Y:S01]  /*0a90*/  SHF.R.S32.HI R6, RZ, 0x1f, R24 ;  /* 0x0000001fff067819 */ /* 0x000fe20000011418 */
[----:B--2---:R-:W-:Y:S01]  /*0aa0*/  USHF.R.S32.HI UR9, URZ, 0x1f, UR8 ;  /* 0x0000001fff097899 */ /* 0x004fe20008011408 */
[----:B------:R-:W-:Y:S01]  /*0ab0*/  IMAD.WIDE.U32 R26, R2, UR8, RZ ;  /* 0x00000008021a7c25 */ /* 0x000fe2000f8e00ff */
[----:B------:R-:W-:-:S04]  /*0ac0*/  USHF.R.S32.HI UR8, URZ, 0x1f, UR16 ;  /* 0x0000001fff087899 */ /* 0x000fc80008011410 */
[----:B------:R-:W-:Y:S02]  /*0ad0*/  IMAD R5, R2, UR9, RZ ;  /* 0x0000000902057c24 */ /* 0x000fe4000f8e02ff */
[----:B------:R-:W-:-:S03]  /*0ae0*/  IMAD.WIDE.U32 R22, R26, UR16, RZ ;  /* 0x000000101a167c25 */ /* 0x000fc6000f8e00ff */
[----:B------:R-:W-:-:S05]  /*0af0*/  IADD3 R5, PT, PT, R27, R5, RZ ;  /* 0x000000051b057210 */ /* 0x000fca0007ffe0ff */
[----:B------:R-:W-:-:S04]  /*0b00*/  IMAD R21, R5, UR16, RZ ;  /* 0x0000001005157c24 */ /* 0x000fc8000f8e02ff */
[----:B------:R-:W-:Y:S02]  /*0b10*/  IMAD R21, R26, UR8, R21 ;  /* 0x000000081a157c24 */ /* 0x000fe4000f8e0215 */
[----:B------:R-:W-:-:S03]  /*0b20*/  IMAD.WIDE.U32 R26, R22, R24, RZ ;  /* 0x00000018161a7225 */ /* 0x000fc600078e00ff */
[----:B------:R-:W-:-:S05]  /*0b30*/  IADD3 R21, PT, PT, R23, R21, RZ ;  /* 0x0000001517157210 */ /* 0x000fca0007ffe0ff */
[----:B------:R-:W-:-:S04]  /*0b40*/  IMAD R21, R21, R24, RZ ;  /* 0x0000001815157224 */ /* 0x000fc800078e02ff */
[----:B------:R-:W-:-:S05]  /*0b50*/  IMAD R21, R6, R22, R21 ;  /* 0x0000001606157224 */ /* 0x000fca00078e0215 */
[----:B------:R-:W-:Y:S01]  /*0b60*/  IADD3 R21, PT, PT, R27, R21, RZ ;  /* 0x000000151b157210 */ /* 0x000fe20007ffe0ff */
[----:B------:R-:W-:Y:S06]  /*0b70*/  BRA `(.L_x_100) ;  /* 0x00000000000c7947 */ /* 0x000fec0003800000 */
.L_x_99:
[-C--:B------:R-:W-:Y:S02]  /*0b80*/  IMAD R21, R19, R9.reuse, RZ ;  /* 0x0000000913157224 */ /* 0x080fe400078e02ff */
[----:B------:R-:W-:-:S05]  /*0b90*/  IMAD.WIDE.U32 R26, R18, R9, RZ ;  /* 0x00000009121a7225 */ /* 0x000fca00078e00ff */
[----:B------:R-:W-:-:S07]  /*0ba0*/  IADD3 R21, PT, PT, R27, R21, RZ ;  /* 0x000000151b157210 */ /* 0x000fce0007ffe0ff */
.L_x_100:
[----:B------:R-:W2:Y:S01]  /*0bb0*/  LDCU.U8 UR8, c[0x0][0x548] ;  /* 0x0000a900ff0877ac */ /* 0x000ea20008000000 */
[----:B------:R-:W-:Y:S01]  /*0bc0*/  SHF.L.U32 R12, R2, 0x7, RZ ;  /* 0x00000007020c7819 */ /* 0x000fe200000006ff */
[----:B------:R-:W-:Y:S01]  /*0bd0*/  IMAD R27, R15, R24, RZ ;  /* 0x000000180f1b7224 */ /* 0x000fe200078e02ff */
[----:B------:R-:W3:Y:S02]  /*0be0*/  LDCU.U8 UR15, c[0x0][0x5f0] ;  /* 0x0000be00ff0f77ac */ /* 0x000ee40008000000 */
[----:B------:R-:W-:-:S04]  /*0bf0*/  SEL R6, R12, RZ, P3 ;  /* 0x000000ff0c067207 */ /* 0x000fc80001800000 */
[----:B------:R-:W-:-:S04]  /*0c00*/  IADD3 R6, P0, PT, R6, UR29, RZ ;  /* 0x0000001d06067c10 */ /* 0x000fc8000ff1e0ff */
[----:B------:R-:W-:Y:S01]  /*0c10*/  IADD3.X R5, PT, PT, RZ, UR14, RZ, P0, !PT ;  /* 0x0000000eff057c10 */ /* 0x000fe200087fe4ff */
[----:B------:R-:W-:Y:S01]  /*0c20*/  IMAD.WIDE.U32 R32, R6, R18, RZ ;  /* 0x0000001206207225 */ /* 0x000fe200078e00ff */
[----:B--2---:R-:W-:-:S03]  /*0c30*/  UISETP.NE.AND UP0, UPT, UR8, URZ, UPT ;  /* 0x000000ff0800728c */ /* 0x004fc6000bf05270 */
[----:B------:R-:W-:-:S04]  /*0c40*/  IMAD R5, R5, R18, RZ ;  /* 0x0000001205057224 */ /* 0x000fc800078e02ff */
[----:B------:R-:W-:-:S05]  /*0c50*/  IMAD R5, R19, R6, R5 ;  /* 0x0000000613057224 */ /* 0x000fca00078e0205 */
[----:B------:R-:W-:Y:S01]  /*0c60*/  IADD3 R22, PT, PT, R33, R5, RZ ;  /* 0x0000000521167210 */ /* 0x000fe20007ffe0ff */
[----:B---3--:R-:W-:Y:S06]  /*0c70*/  BRA.U !UP0, `(.L_x_101) ;  /* 0x0000000108207547 */ /* 0x008fec000b800000 */
[----:B------:R-:W2:Y:S01]  /*0c80*/  LDC R5, c[0x0][0x434] ;  /* 0x00010d00ff057b82 */ /* 0x000ea20000000800 */
[----:B------:R-:W3:Y:S01]  /*0c90*/  LDCU UR8, c[0x0][0x454] ;  /* 0x00008a80ff0877ac */ /* 0x000ee20008000800 */
[----:B------:R-:W-:Y:S01]  /*0ca0*/  ISETP.NE.AND P0, PT, R9, -0x1, PT ;  /* 0xffffffff0900780c */ /* 0x000fe20003f05270 */
[----:B--2---:R-:W-:-:S05]  /*0cb0*/  IMAD R6, R2, R5, RZ ;  /* 0x0000000502067224 */ /* 0x004fca00078e02ff */
[----:B------:R-:W-:-:S05]  /*0cc0*/  SEL R6, R6, R9, !P0 ;  /* 0x0000000906067207 */ /* 0x000fca0004000000 */
[----:B---3--:R-:W-:-:S05]  /*0cd0*/  IMAD R5, R15, UR8, R6 ;  /* 0x000000080f057c24 */ /* 0x008fca000f8e0206 */
[----:B------:R-:W-:Y:S01]  /*0ce0*/  R2UR UR32, R5 ;  /* 0x00000000052072ca */ /* 0x000fe200000e0000 */
[----:B------:R-:W-:-:S14]  /*0cf0*/  BRA `(.L_x_102) ;  /* 0x0000000000107947 */ /* 0x000fdc0003800000 */
.L_x_101:
[----:B------:R-:W2:Y:S01]  /*0d00*/  LDC R5, c[0x0][0x434] ;  /* 0x00010d00ff057b82 */ /* 0x000ea20000000800 */
[----:B------:R-:W-:-:S04]  /*0d10*/  IMAD R6, R2, UR16, R15 ;  /* 0x0000001002067c24 */ /* 0x000fc8000f8e020f */
[----:B--2---:R-:W-:-:S05]  /*0d20*/  IMAD R5, R6, R5, RZ ;  /* 0x0000000506057224 */ /* 0x004fca00078e02ff */
[----:B------:R-:W-:-:S15]  /*0d30*/  R2UR UR32, R5 ;  /* 0x00000000052072ca */ /* 0x000fde00000e0000 */
.L_x_102:
[----:B------:R-:W-:Y:S05]  /*0d40*/  BRA.U !UP0, `(.L_x_103) ;  /* 0x0000000108247547 */ /* 0x000fea000b800000 */
[----:B------:R-:W2:Y:S01]  /*0d50*/  LDC R5, c[0x0][0x444] ;  /* 0x00011100ff057b82 */ /* 0x000ea20000000800 */
[----:B------:R-:W3:Y:S01]  /*0d60*/  LDCU UR9, c[0x0][0x430] ;  /* 0x00008600ff0977ac */ /* 0x000ee20008000800 */
[----:B------:R-:W-:Y:S01]  /*0d70*/  ISETP.NE.AND P0, PT, R9, -0x1, PT ;  /* 0xffffffff0900780c */ /* 0x000fe20003f05270 */
[----:B------:R-:W3:Y:S02]  /*0d80*/  LDCU UR8, c[0x0][0x454] ;  /* 0x00008a80ff0877ac */ /* 0x000ee40008000800 */
[----:B---3--:R-:W-:-:S10]  /*0d90*/  ULEA UR8, UR9, UR8, 0x7 ;  /* 0x0000000809087291 */ /* 0x008fd4000f8e38ff */
[----:B--2---:R-:W-:-:S05]  /*0da0*/  @!P0 IMAD R9, R2, R5, RZ ;  /* 0x0000000502098224 */ /* 0x004fca00078e02ff */
[----:B------:R-:W-:-:S05]  /*0db0*/  IADD3 R12, PT, PT, R12, R9, RZ ;  /* 0x000000090c0c7210 */ /* 0x000fca0007ffe0ff */
[----:B------:R-:W-:Y:S01]  /*0dc0*/  IMAD R9, R15, UR8, R12 ;  /* 0x000000080f097c24 */ /* 0x000fe2000f8e020c */
[----:B------:R-:W-:Y:S06]  /*0dd0*/  BRA `(.L_x_104) ;  /* 0x00000000000c7947 */ /* 0x000fec0003800000 */
.L_x_103:
[----:B------:R-:W2:Y:S01]  /*0de0*/  LDC R9, c[0x0][0x444] ;  /* 0x00011100ff097b82 */ /* 0x000ea20000000800 */
[----:B------:R-:W-:-:S04]  /*0df0*/  IMAD R6, R2, UR16, R15 ;  /* 0x0000001002067c24 */ /* 0x000fc8000f8e020f */
[----:B--2---:R-:W-:-:S07]  /*0e00*/  IMAD R9, R6, R9, RZ ;  /* 0x0000000906097224 */ /* 0x004fce00078e02ff */
.L_x_104:
[----:B------:R-:W2:Y:S01]  /*0e10*/  S2R R11, SR_TID.X ;  /* 0x00000000000b7919 */ /* 0x000ea20000002100 */
[----:B------:R-:W3:Y:S01]  /*0e20*/  LDCU.128 UR8, c[0x0][0x590] ;  /* 0x0000b200ff0877ac */ /* 0x000ee20008000c00 */
[----:B------:R-:W4:Y:S01]  /*0e30*/  LDC.64 R30, c[0x0][0x5e8] ;  /* 0x00017a00ff1e7b82 */ /* 0x000f220000000a00 */
[----:B------:R-:W-:Y:S01]  /*0e40*/  IMAD R24, R24, UR16, RZ ;  /* 0x0000001018187c24 */ /* 0x000fe2000f8e02ff */
[----:B------:R-:W-:Y:S01]  /*0e50*/  ISETP.NE.AND P4, PT, RZ, UR15, PT ;  /* 0x0000000fff007c0c */ /* 0x000fe2000bf85270 */
[----:B------:R-:W-:Y:S01]  /*0e60*/  VIADD R9, R9, UR29 ;  /* 0x0000001d09097c36 */ /* 0x000fe20008000000 */
[----:B------:R-:W5:Y:S01]  /*0e70*/  LDCU.64 UR34, c[0x0][0x420] ;  /* 0x00008400ff2277ac */ /* 0x000f620008000a00 */
[----:B------:R-:W-:Y:S03]  /*0e80*/  BSSY.RECONVERGENT B1, `(.L_x_94) ;  /* 0x00004c9000017945 */ /* 0x000fe60003800200 */
[----:B------:R-:W1:Y:S01]  /*0e90*/  LDC R25, c[0x0][0x508] ;  /* 0x00014200ff197b82 */ /* 0x000e620000000800 */
[----:B------:R-:W-:-:S02]  /*0ea0*/  UIADD3 UR32, UPT, UPT, UR29, UR32, URZ ;  /* 0x000000201d207290 */ /* 0x000fc4000fffe0ff */
[----:B---3--:R-:W-:Y:S02]  /*0eb0*/  UIMAD UR17, UR14, UR8, URZ ;  /* 0x000000080e1172a4 */ /* 0x008fe4000f8e02ff */
[----:B------:R-:W-:Y:S02]  /*0ec0*/  USHF.L.U64.HI UR30, UR8, 0x5, UR9 ;  /* 0x00000005081e7899 */ /* 0x000fe40008010209 */
[----:B------:R-:W-:Y:S02]  /*0ed0*/  UIMAD UR17, UR29, UR9, UR17 ;  /* 0x000000091d1172a4 */ /* 0x000fe4000f8e0211 */
[----:B------:R-:W-:Y:S01]  /*0ee0*/  USHF.L.U32 UR31, UR8, 0x5, URZ ;  /* 0x00000005081f7899 */ /* 0x000fe200080006ff */
[----:B----4-:R-:W-:Y:S01]  /*0ef0*/  IMAD.WIDE R30, R9, 0x4, R30 ;  /* 0x00000004091e7825 */ /* 0x010fe200078e021e */
[----:B-----5:R-:W-:-:S03]  /*0f00*/  UIMAD.WIDE UR32, UR32, 0x4, UR34 ;  /* 0x00000004202078a5 */ /* 0x020fc6000f8e0222 */
[----:B------:R-:W-:Y:S02]  /*0f10*/  VIADD R9, R231, UR27 ;  /* 0x0000001be7097c36 */ /* 0x000fe40008000000 */
[C---:B--2---:R-:W-:Y:S01]  /*0f20*/  IMAD.SHL.U32 R12, R11.reuse, 0x8, RZ ;  /* 0x000000080b0c7824 */ /* 0x044fe200078e00ff */
[----:B------:R-:W-:Y:S02]  /*0f30*/  SHF.R.U32.HI R19, RZ, 0x5, R11 ;  /* 0x00000005ff137819 */ /* 0x000fe4000001160b */
[----:B------:R-:W-:Y:S02]  /*0f40*/  LOP3.LUT R23, R11, 0x1f, RZ, 0xc0, !PT ;  /* 0x0000001f0b177812 */ /* 0x000fe400078ec0ff */
[----:B------:R-:W-:Y:S02]  /*0f50*/  LOP3.LUT R18, R12, 0x38, RZ, 0xc0, !PT ;  /* 0x000000380c127812 */ /* 0x000fe400078ec0ff */
[----:B-1----:R-:W-:Y:S01]  /*0f60*/  IADD3 R25, PT, PT, R9, -R25, -R236 ;  /* 0x8000001909197210 */ /* 0x002fe20007ffe8ec */
[----:B------:R-:W-:Y:S01]  /*0f70*/  IMAD R23, R24, R19, R23 ;  /* 0x0000001318177224 */ /* 0x000fe200078e0217 */
[----:B------:R-:W-:Y:S01]  /*0f80*/  IADD3 R6, P0, PT, R18, R4, RZ ;  /* 0x0000000412067210 */ /* 0x000fe20007f1e0ff */
[----:B------:R-:W-:Y:S01]  /*0f90*/  IMAD.U32 R4, RZ, RZ, UR8 ;  /* 0x00000008ff047e24 */ /* 0x000fe2000f8e00ff */
[----:B------:R-:W-:Y:S01]  /*0fa0*/  SHF.R.U32.HI R16, RZ, 0x3, R11 ;  /* 0x00000003ff107819 */ /* 0x000fe2000001160b */
[----:B------:R-:W-:-:S02]  /*0fb0*/  IMAD.MOV.U32 R19, RZ, RZ, RZ ;  /* 0x000000ffff137224 */ /* 0x000fc400078e00ff */
[----:B------:R-:W-:Y:S01]  /*0fc0*/  IMAD.X R7, RZ, RZ, R7, P0 ;  /* 0x000000ffff077224 */ /* 0x000fe200000e0607 */
[--C-:B------:R-:W-:Y:S01]  /*0fd0*/  IADD3 R26, P1, P0, R32, R26, R27.reuse ;  /* 0x0000001a201a7210 */ /* 0x100fe2000783e01b */
[----:B------:R-:W-:Y:S01]  /*0fe0*/  IMAD.SHL.U32 R24, R24, 0x40, RZ ;  /* 0x0000004018187824 */ /* 0x000fe200078e00ff */
[----:B------:R-:W-:Y:S01]  /*0ff0*/  SHF.R.S32.HI R27, RZ, 0x1f, R27 ;  /* 0x0000001fff1b7819 */ /* 0x000fe2000001141b */
[----:B------:R-:W-:Y:S02]  /*1000*/  IMAD.WIDE.U32 R28, R4, UR29, R6 ;  /* 0x0000001d041c7c25 */ /* 0x000fe4000f8e0006 */
[----:B------:R-:W1:Y:S01]  /*1010*/  LDC.64 R4, c[0x0][0x3b0] ;  /* 0x0000ec00ff047b82 */ /* 0x000e620000000a00 */
[----:B------:R-:W-:Y:S01]  /*1020*/  IADD3.X R22, PT, PT, R22, R21, R27, P1, P0 ;  /* 0x0000001516167210 */ /* 0x000fe20000fe041b */
[----:B------:R-:W-:Y:S01]  /*1030*/  VIADD R29, R29, UR17 ;  /* 0x000000111d1d7c36 */ /* 0x000fe20008000000 */
[----:B------:R-:W2:Y:S01]  /*1040*/  LDCU.64 UR16, c[0x0][0x3c8] ;  /* 0x00007900ff1077ac */ /* 0x000ea20008000a00 */
[----:B------:R-:W-:-:S04]  /*1050*/  IMAD.WIDE.U32 R28, R15, UR10, R28 ;  /* 0x0000000a0f1c7c25 */ /* 0x000fc8000f8e001c */
[----:B------:R-:W3:Y:S01]  /*1060*/  LDC.64 R6, c[0x0][0x5f8] ;  /* 0x00017e00ff067b82 */ /* 0x000ee20000000a00 */
[----:B------:R-:W-:Y:S01]  /*1070*/  IMAD R29, R15, UR11, R29 ;  /* 0x0000000b0f1d7c24 */ /* 0x000fe2000f8e021d */
[----:B------:R-:W4:Y:S01]  /*1080*/  LDCU.64 UR10, c[0x0][0x550] ;  /* 0x0000aa00ff0a77ac */ /* 0x000f220008000a00 */
[----:B------:R-:W-:-:S04]  /*1090*/  IMAD.WIDE.U32 R28, R16, UR8, R28 ;  /* 0x00000008101c7c25 */ /* 0x000fc8000f8e001c */
[----:B------:R-:W-:Y:S01]  /*10a0*/  IMAD R21, R16, UR9, R29 ;  /* 0x0000000910157c24 */ /* 0x000fe2000f8e021d */
[----:B------:R-:W5:Y:S01]  /*10b0*/  LDCU.64 UR8, c[0x0][0x570] ;  /* 0x0000ae00ff0877ac */ /* 0x000f620008000a00 */
[C---:B-1----:R-:W-:Y:S01]  /*10c0*/  IMAD R32, R4.reuse, UR14, RZ ;  /* 0x0000000e04207c24 */ /* 0x042fe2000f8e02ff */
[----:B------:R-:W1:Y:S01]  /*10d0*/  LDCU.64 UR14, c[0x0][0x380] ;  /* 0x00007000ff0e77ac */ /* 0x000e620008000a00 */
[----:B------:R-:W-:Y:S01]  /*10e0*/  IMAD.WIDE.U32 R34, R4, UR29, R18 ;  /* 0x0000001d04227c25 */ /* 0x000fe2000f8e0012 */
[----:B----4-:R-:W-:-:S03]  /*10f0*/  LEA R242, P3, R28, UR10, 0x1 ;  /* 0x0000000a1cf27c11 */ /* 0x010fc6000f8608ff */
[----:B------:R-:W-:Y:S01]  /*1100*/  IMAD R32, R5, UR29, R32 ;  /* 0x0000001d05207c24 */ /* 0x000fe2000f8e0220 */
[----:B------:R-:W-:Y:S01]  /*1110*/  IADD3 R34, P0, PT, R20, R34, RZ ;  /* 0x0000002214227210 */ /* 0x000fe20007f1e0ff */
[----:B---3--:R-:W-:Y:S01]  /*1120*/  IMAD.WIDE.U32 R36, R6, UR19, RZ ;  /* 0x0000001306247c25 */ /* 0x008fe2000f8e00ff */
[----:B------:R-:W-:Y:S02]  /*1130*/  SHF.R.S32.HI R6, RZ, 0x1f, R25 ;  /* 0x0000001fff067819 */ /* 0x000fe40000011419 */
[----:B------:R-:W-:Y:S01]  /*1140*/  IADD3.X R35, PT, PT, R17, R35, R32, P0, !PT ;  /* 0x0000002311237210 */ /* 0x000fe200007fe420 */
[----:B------:R-:W-:Y:S01]  /*1150*/  IMAD R7, R7, UR19, R37 ;  /* 0x0000001307077c24 */ /* 0x000fe2000f8e0225 */
[----:B------:R-:W-:Y:S02]  /*1160*/  LEA.HI R6, R6, R25, RZ, 0x6 ;  /* 0x0000001906067211 */ /* 0x000fe400078f30ff */
[----:B------:R-:W-:Y:S01]  /*1170*/  SEL R17, R36, RZ, P4 ;  /* 0x000000ff24117207 */ /* 0x000fe20002000000 */
[----:B--2---:R-:W-:Y:S01]  /*1180*/  IMAD.WIDE.U32 R34, R15, UR16, R34 ;  /* 0x000000100f227c25 */ /* 0x004fe2000f8e0022 */
[----:B------:R-:W-:-:S02]  /*1190*/  R2UR UR16, R6 ;  /* 0x00000000061072ca */ /* 0x000fc400000e0000 */
[----:B------:R-:W-:Y:S01]  /*11a0*/  IADD3 R17, P1, P0, R23, R26, R17 ;  /* 0x0000001a17117210 */ /* 0x000fe2000783e011 */
[----:B------:R-:W-:Y:S01]  /*11b0*/  IMAD R35, R15, UR17, R35 ;  /* 0x000000110f237c24 */ /* 0x000fe2000f8e0223 */
[----:B------:R-:W-:Y:S02]  /*11c0*/  SHF.R.S32.HI R23, RZ, 0x1f, R23 ;  /* 0x0000001fff177819 */ /* 0x000fe40000011417 */
[----:B------:R-:W-:Y:S01]  /*11d0*/  SEL R7, R7, RZ, P4 ;  /* 0x000000ff07077207 */ /* 0x000fe20002000000 */
[----:B------:R-:W-:Y:S01]  /*11e0*/  IMAD.WIDE.U32 R34, R16, R4, R34 ;  /* 0x0000000410227225 */ /* 0x000fe200078e0022 */
[----:B------:R-:W-:Y:S02]  /*11f0*/  LEA.HI.X R243, R28, UR11, R21, 0x1, P3 ;  /* 0x0000000b1cf37c11 */ /* 0x000fe400098f0c15 */
[----:B------:R-:W-:Y:S01]  /*1200*/  IADD3.X R7, PT, PT, R23, R22, R7, P1, P0 ;  /* 0x0000001617077210 */ /* 0x000fe20000fe0407 */
[----:B------:R-:W-:Y:S01]  /*1210*/  IMAD R6, R16, R5, R35 ;  /* 0x0000000510067224 */ /* 0x000fe200078e0223 */
[----:B-1----:R-:W-:Y:S01]  /*1220*/  LEA R244, P1, R34, UR14, 0x1 ;  /* 0x0000000e22f47c11 */ /* 0x002fe2000f8208ff */
[----:B------:R-:W-:Y:S01]  /*1230*/  USHF.R.S32.HI UR16, URZ, 0x6, UR16 ;  /* 0x00000006ff107899 */ /* 0x000fe20008011410 */
[----:B------:R-:W-:-:S02]  /*1240*/  R2UR UR10, R30 ;  /* 0x000000001e0a72ca */ /* 0x000fc400000e0000 */
[----:B------:R-:W-:Y:S01]  /*1250*/  R2UR UR11, R31 ;  /* 0x000000001f0b72ca */ /* 0x000fe200000e0000 */
[----:B------:R-:W-:Y:S01]  /*1260*/  UISETP.LT.AND UP0, UPT, URZ, UR16, UPT ;  /* 0x00000010ff00728c */ /* 0x000fe2000bf01270 */
[----:B------:R-:W-:Y:S02]  /*1270*/  IADD3 R17, P0, PT, R24, R17, RZ ;  /* 0x0000001118117210 */ /* 0x000fe40007f1e0ff */
[----:B------:R-:W-:Y:S01]  /*1280*/  SHF.L.U64.HI R5, R4, 0x5, R5 ;  /* 0x0000000504057819 */ /* 0x000fe20000010205 */
[----:B------:R-:W-:Y:S01]  /*1290*/  USEL UR14, URZ, UR16, !UP0 ;  /* 0x00000010ff0e7287 */ /* 0x000fe2000c000000 */
[----:B------:R-:W-:Y:S01]  /*12a0*/  LEA.HI.X.SX32 R24, R24, R7, 0x1, P0 ;  /* 0x0000000718187211 */ /* 0x000fe200000f0eff */
[----:B------:R-:W-:Y:S01]  /*12b0*/  IMAD.SHL.U32 R7, R4, 0x20, RZ ;  /* 0x0000002004077824 */ /* 0x000fe200078e00ff */
[C---:B-----5:R-:W-:Y:S01]  /*12c0*/  LEA R240, P0, R17.reuse, UR8, 0x2 ;  /* 0x0000000811f07c11 */ /* 0x060fe2000f8010ff */
[----:B------:R-:W-:Y:S01]  /*12d0*/  UISETP.GT.AND UP0, UPT, UR28, UR14, UPT ;  /* 0x0000000e1c00728c */ /* 0x000fe2000bf04270 */
[----:B------:R-:W-:Y:S01]  /*12e0*/  LEA.HI.X R245, R34, UR15, R6, 0x1, P1 ;  /* 0x0000000f22f57c11 */ /* 0x000fe200088f0c06 */
[----:B------:R-:W-:Y:S01]  /*12f0*/  UMOV UR16, UR10 ;  /* 0x0000000a00107c82 */ /* 0x000fe20008000000 */
[----:B------:R-:W-:Y:S01]  /*1300*/  LEA.HI.X R241, R17, UR9, R24, 0x2, P0 ;  /* 0x0000000911f17c11 */ /* 0x000fe200080f1418 */
[----:B------:R-:W-:-:S05]  /*1310*/  UMOV UR15, UR11 ;  /* 0x0000000b000f7c82 */ /* 0x000fca0008000000 */
[----:B------:R-:W-:Y:S05]  /*1320*/  BRA.U UP0, `(.L_x_105) ;  /* 0x00000005001c7547 */ /* 0x000fea000b800000 */
[----:B------:R-:W-:Y:S05]  /*1330*/  @P2 BRA `(.L_x_106) ;  /* 0x0000000000282947 */ /* 0x000fea0003800000 */
[----:B------:R-:W1:Y:S01]  /*1340*/  LDCU.64 UR16, c[0x0][0x5c0] ;  /* 0x0000b800ff1077ac */ /* 0x000e620008000a00 */
[----:B------:R-:W-:Y:S01]  /*1350*/  SHF.R.S32.HI R0, RZ, 0x1f, R237 ;  /* 0x0000001fff007819 */ /* 0x000fe200000114ed */
[----:B------:R-:W2:Y:S04]  /*1360*/  LDCU.64 UR6, c[0x0][0x5a8] ;  /* 0x0000b500ff0677ac */ /* 0x000ea80008000a00 */
[----:B-1----:R-:W-:Y:S02]  /*1370*/  IMAD R0, R0, UR16, RZ ;  /* 0x0000001000007c24 */ /* 0x002fe4000f8e02ff */
[----:B------:R-:W-:-:S04]  /*1380*/  IMAD.WIDE.U32 R4, R237, UR16, RZ ;  /* 0x00000010ed047c25 */ /* 0x000fc8000f8e00ff */
[----:B------:R-:W-:-:S05]  /*1390*/  IMAD R0, R237, UR17, R0 ;  /* 0x00000011ed007c24 */ /* 0x000fca000f8e0200 */
[----:B------:R-:W-:-:S03]  /*13a0*/  IADD3 R5, PT, PT, R5, R0, RZ ;  /* 0x0000000005057210 */ /* 0x000fc60007ffe0ff */
[----:B--2---:R-:W-:-:S04]  /*13b0*/  IMAD.WIDE.U32 R4, R2, UR6, R4 ;  /* 0x0000000602047c25 */ /* 0x004fc8000f8e0004 */
[----:B------:R-:W-:Y:S01]  /*13c0*/  IMAD R0, R2, UR7, R5 ;  /* 0x0000000702007c24 */ /* 0x000fe2000f8e0205 */
[----:B------:R-:W-:Y:S05]  /*13d0*/  BRA `(.L_x_107) ;  /* 0x0000000000147947 */ /* 0x000fea0003800000 */
.L_x_106:
[----:B------:R-:W1:Y:S01]  /*13e0*/  LDCU.64 UR16, c[0x0][0x5c0] ;  /* 0x0000b800ff1077ac */ /* 0x000e620008000a00 */
[----:B------:R-:W-:-:S05]  /*13f0*/  IADD3 R0, PT, PT, R237, R238, RZ ;  /* 0x000000eeed007210 */ /* 0x000fca0007ffe0ff */
[C---:B-1----:R-:W-:Y:S02]  /*1400*/  IMAD R3, R0.reuse, UR17, RZ ;  /* 0x0000001100037c24 */ /* 0x042fe4000f8e02ff */
[----:B------:R-:W-:-:S05]  /*1410*/  IMAD.WIDE.U32 R4, R0, UR16, RZ ;  /* 0x0000001000047c25 */ /* 0x000fca000f8e00ff */
[----:B------:R-:W-:Y:S02]  /*1420*/  IADD3 R0, PT, PT, R5, R3, RZ ;  /* 0x0000000305007210 */ /* 0x000fe40007ffe0ff */
.L_x_107:
        /* <DEDUP_REMOVED lines=11> */
.L_x_108:
[----:B------:R-:W1:Y:S01]  /*14e0*/  LDCU.64 UR14, c[0x0][0x5c8] ;  /* 0x0000b900ff0e77ac */ /* 0x000e620008000a00 */
[----:B------:R-:W-:-:S05]  /*14f0*/  IADD3 R237, PT, PT, R237, R238, RZ ;  /* 0x000000eeeded7210 */ /* 0x000fca0007ffe0ff */
[C---:B-1----:R-:W-:Y:S02]  /*1500*/  IMAD R3, R237.reuse, UR15, RZ ;  /* 0x0000000fed037c24 */ /* 0x042fe4000f8e02ff */
[----:B------:R-:W-:-:S05]  /*1510*/  IMAD.WIDE.U32 R6, R237, UR14, RZ ;  /* 0x0000000eed067c25 */ /* 0x000fca000f8e00ff */
[----:B------:R-:W-:Y:S02]  /*1520*/  IADD3 R3, PT, PT, R7, R3, RZ ;  /* 0x0000000307037210 */ /* 0x000fe40007ffe0ff */
.L_x_109:
[----:B------:R-:W-:-:S04]  /*1530*/  IADD3 R5, PT, PT, R236, -UR27, RZ ;  /* 0x8000001bec057c10 */ /* 0x000fc8000fffe0ff */
[----:B------:R-:W-:-:S13]  /*1540*/  ISETP.GE.AND P0, PT, R16, R5, PT ;  /* 0x000000051000720c */ /* 0x000fda0003f06270 */
[----:B------:R-:W-:Y:S05]  /*1550*/  @P0 BRA `(.L_x_110) ;  /* 0x00000044006c0947 */ /* 0x000fea0003800000 */
[----:B------:R-:W-:Y:S01]  /*1560*/  MOV R7, UR16 ;  /* 0x0000001000077c02 */ /* 0x000fe20008000f00 */
[----:B------:R-:W-:Y:S01]  /*1570*/  UIMAD UR9, UR26, UR16, URZ ;  /* 0x000000101a0972a4 */ /* 0x000fe2000f8e02ff */
[----:B------:R-:W-:Y:S01]  /*1580*/  MOV R5, UR14 ;  /* 0x0000000e00057c02 */ /* 0x000fe20008000f00 */
[----:B------:R-:W-:Y:S01]  /*1590*/  UIMAD UR8, UR26, UR14, URZ ;  /* 0x0000000e1a0872a4 */ /* 0x000fe2000f8e02ff */
[----:B------:R-:W1:Y:S01]  /*15a0*/  LDCU.64 UR12, c[0x0][0x5d8] ;  /* 0x0000bb00ff0c77ac */ /* 0x000e620008000a00 */
[--C-:B------:R-:W-:Y:S01]  /*15b0*/  IMAD.WIDE.U32 R8, R7, UR27, R18.reuse ;  /* 0x0000001b07087c25 */ /* 0x100fe2000f8e0012 */
[----:B------:R-:W2:Y:S03]  /*15c0*/  LDCU.64 UR6, c[0x0][0x5e0] ;  /* 0x0000bc00ff0677ac */ /* 0x000ea60008000a00 */
[----:B------:R-:W-:Y:S01]  /*15d0*/  IMAD.WIDE.U32 R18, R5, UR27, R18 ;  /* 0x0000001b05127c25 */ /* 0x000fe2000f8e0012 */
[----:B------:R-:W-:Y:S01]  /*15e0*/  IADD3 R4, P1, PT, R4, R8, RZ ;  /* 0x0000000804047210 */ /* 0x000fe20007f3e0ff */
[----:B------:R-:W-:-:S02]  /*15f0*/  UIMAD UR9, UR27, UR17, UR9 ;  /* 0x000000111b0972a4 */ /* 0x000fc4000f8e0209 */
[----:B------:R-:W-:Y:S01]  /*1600*/  UIMAD UR8, UR27, UR15, UR8 ;  /* 0x0000000f1b0872a4 */ /* 0x000fe2000f8e0208 */
[----:B------:R-:W-:-:S03]  /*1610*/  IADD3 R6, P0, PT, R6, R18, RZ ;  /* 0x0000001206067210 */ /* 0x000fc60007f1e0ff */
[----:B------:R-:W-:Y:S02]  /*1620*/  IADD3.X R5, PT, PT, R0, UR9, R9, P1, !PT ;  /* 0x0000000900057c10 */ /* 0x000fe40008ffe409 */
[----:B------:R-:W-:Y:S01]  /*1630*/  IADD3.X R7, PT, PT, R3, UR8, R19, P0, !PT ;  /* 0x0000000803077c10 */ /* 0x000fe200087fe413 */
[----:B-1----:R-:W-:-:S04]  /*1640*/  IMAD.WIDE.U32 R8, R15, UR12, R4 ;  /* 0x0000000c0f087c25 */ /* 0x002fc8000f8e0004 */
[----:B------:R-:W1:Y:S01]  /*1650*/  LDCU.128 UR8, c[0x0][0x560] ;  /* 0x0000ac00ff0877ac */ /* 0x000e620008000c00 */
[----:B--2---:R-:W-:-:S04]  /*1660*/  IMAD.WIDE.U32 R4, R15, UR6, R6 ;  /* 0x000000060f047c25 */ /* 0x004fc8000f8e0006 */
[C---:B------:R-:W-:Y:S02]  /*1670*/  IMAD R9, R15.reuse, UR13, R9 ;  /* 0x0000000d0f097c24 */ /* 0x040fe4000f8e0209 */
[----:B------:R-:W-:Y:S02]  /*1680*/  IMAD R5, R15, UR7, R5 ;  /* 0x000000070f057c24 */ /* 0x000fe4000f8e0205 */
[----:B------:R-:W-:-:S04]  /*1690*/  IMAD.WIDE.U32 R6, R16, UR16, R8 ;  /* 0x0000001010067c25 */ /* 0x000fc8000f8e0008 */
[----:B------:R-:W-:-:S04]  /*16a0*/  IMAD.WIDE.U32 R4, R16, UR14, R4 ;  /* 0x0000000e10047c25 */ /* 0x000fc8000f8e0004 */
[----:B------:R-:W-:Y:S01]  /*16b0*/  IMAD R0, R16, UR17, R7 ;  /* 0x0000001110007c24 */ /* 0x000fe2000f8e0207 */
[----:B-1----:R-:W-:Y:S01]  /*16c0*/  LEA R10, P1, R6, UR8, 0x1 ;  /* 0x00000008060a7c11 */ /* 0x002fe2000f8208ff */
[----:B------:R-:W-:Y:S01]  /*16d0*/  IMAD R16, R16, UR15, R5 ;  /* 0x0000000f10107c24 */ /* 0x000fe2000f8e0205 */
[----:B------:R-:W-:Y:S02]  /*16e0*/  LEA R8, P0, R4, UR10, 0x1 ;  /* 0x0000000a04087c11 */ /* 0x000fe4000f8008ff */
[----:B------:R-:W-:Y:S02]  /*16f0*/  LEA.HI.X R11, R6, UR9, R0, 0x1, P1 ;  /* 0x00000009060b7c11 */ /* 0x000fe400088f0c00 */
[----:B------:R-:W-:-:S03]  /*1700*/  LEA.HI.X R9, R4, UR11, R16, 0x1, P0 ;  /* 0x0000000b04097c11 */ /* 0x000fc600080f0c10 */
[----:B------:R3:W-:Y:S04]  /*1710*/  STG.E.128 desc[UR20][R10.64], RZ ;  /* 0x000000ff0a007986 */ /* 0x0007e8000c101d14 */
[----:B------:R3:W-:Y:S04]  /*1720*/  STG.E.128 desc[UR20][R10.64+0x80], RZ ;  /* 0x000080ff0a007986 */ /* 0x0007e8000c101d14 */
[----:B------:R3:W-:Y:S04]  /*1730*/  STG.E.128 desc[UR20][R10.64+0x100], RZ ;  /* 0x000100ff0a007986 */ /* 0x0007e8000c101d14 */
[----:B------:R3:W-:Y:S04]  /*1740*/  STG.E.128 desc[UR20][R10.64+0x180], RZ ;  /* 0x000180ff0a007986 */ /* 0x0007e8000c101d14 */
[----:B------:R3:W-:Y:S04]  /*1750*/  STG.E.128 desc[UR20][R8.64], RZ ;  /* 0x000000ff08007986 */ /* 0x0007e8000c101d14 */
[----:B------:R3:W-:Y:S04]  /*1760*/  STG.E.128 desc[UR20][R8.64+0x80], RZ ;  /* 0x000080ff08007986 */ /* 0x0007e8000c101d14 */
[----:B------:R3:W-:Y:S04]  /*1770*/  STG.E.128 desc[UR20][R8.64+0x100], RZ ;  /* 0x000100ff08007986 */ /* 0x0007e8000c101d14 */
[----:B------:R3:W-:Y:S01]  /*1780*/  STG.E.128 desc[UR20][R8.64+0x180], RZ ;  /* 0x000180ff08007986 */ /* 0x0007e2000c101d14 */
[----:B------:R-:W-:Y:S05]  /*1790*/  BRA `(.L_x_110) ;  /* 0x0000004000dc7947 */ /* 0x000fea0003800000 */
.L_x_105:
[----:B------:R-:W-:Y:S01]  /*17a0*/  VIADD R15, R236, -UR27 ;  /* 0x8000001bec0f7c36 */ /* 0x000fe20008000000 */
[----:B------:R-:W-:Y:S01]  /*17b0*/  @P4 BAR.SYNC.DEFER_BLOCKING 0x0 ;  /* 0x0000000000004b1d */ /* 0x000fe20000010000 */
[----:B------:R-:W-:-:S03]  /*17c0*/  LOP3.LUT R2, R12, 0x1f8, RZ, 0xc0, !PT ;  /* 0x000001f80c027812 */ /* 0x000fc600078ec0ff */
[----:B------:R-:W-:Y:S02]  /*17d0*/  ISETP.GE.AND P4, PT, R16, R15, PT ;  /* 0x0000000f1000720c */ /* 0x000fe40003f86270 */
[----:B------:R-:W-:Y:S01]  /*17e0*/  LOP3.LUT R17, R2, 0x38, R11, 0x78, !PT ;  /* 0x0000003802117812 */ /* 0x000fe200078e780b */
[----:B------:R-:W-:Y:S03]  /*17f0*/  BSSY.RECONVERGENT B0, `(.L_x_111) ;  /* 0x0000020000007945 */ /* 0x000fe60003800200 */
[----:B------:R-:W-:-:S04]  /*1800*/  LOP3.LUT R15, R17, 0x1e00, R12, 0xf8, !PT ;  /* 0x00001e00110f7812 */ /* 0x000fc800078ef80c */
[----:B------:R-:W-:-:S03]  /*1810*/  LEA R15, R15, UR5, 0x1 ;  /* 0x000000050f0f7c11 */ /* 0x000fc6000f8e08ff */
[----:B------:R-:W-:Y:S05]  /*1820*/  @P4 BRA `(.L_x_112) ;  /* 0x0000000000604947 */ /* 0x000fea0003800000 */
[----:B------:R-:W1:Y:S01]  /*1830*/  LDCU.64 UR10, c[0x0][0x3d8] ;  /* 0x00007b00ff0a77ac */ /* 0x000e620008000a00 */
[----:B------:R-:W-:Y:S01]  /*1840*/  MOV R17, UR6 ;  /* 0x0000000600117c02 */ /* 0x000fe20008000f00 */
[----:B------:R-:W-:-:S04]  /*1850*/  UIMAD UR8, UR26, UR6, URZ ;  /* 0x000000061a0872a4 */ /* 0x000fc8000f8e02ff */
[----:B------:R-:W-:Y:S01]  /*1860*/  IMAD.WIDE.U32 R20, R17, UR27, R18 ;  /* 0x0000001b11147c25 */ /* 0x000fe2000f8e0012 */
[----:B------:R-:W-:Y:S02]  /*1870*/  UIMAD UR8, UR27, UR7, UR8 ;  /* 0x000000071b0872a4 */ /* 0x000fe4000f8e0208 */
[----:B------:R-:W-:-:S04]  /*1880*/  IADD3 R20, P0, PT, R14, R20, RZ ;  /* 0x000000140e147210 */ /* 0x000fc80007f1e0ff */
[----:B------:R-:W-:Y:S01]  /*1890*/  IADD3.X R21, PT, PT, R13, UR8, R21, P0, !PT ;  /* 0x000000080d157c10 */ /* 0x000fe200087fe415 */
[----:B-1----:R-:W-:-:S04]  /*18a0*/  IMAD R2, R0, UR10, RZ ;  /* 0x0000000a00027c24 */ /* 0x002fc8000f8e02ff */
[----:B------:R-:W1:Y:S01]  /*18b0*/  LDCU.64 UR8, c[0x0][0x390] ;  /* 0x00007200ff0877ac */ /* 0x000e620008000a00 */
[----:B------:R-:W-:-:S04]  /*18c0*/  IMAD.WIDE.U32 R20, R3, UR10, R20 ;  /* 0x0000000a03147c25 */ /* 0x000fc8000f8e0014 */
[----:B------:R-:W-:-:S05]  /*18d0*/  IMAD R2, R3, UR11, R2 ;  /* 0x0000000b03027c24 */ /* 0x000fca000f8e0202 */
[----:B------:R-:W-:-:S03]  /*18e0*/  IADD3 R21, PT, PT, R21, R2, RZ ;  /* 0x0000000215157210 */ /* 0x000fc60007ffe0ff */
[----:B------:R-:W-:-:S04]  /*18f0*/  IMAD.WIDE.U32 R20, R16, UR6, R20 ;  /* 0x0000000610147c25 */ /* 0x000fc8000f8e0014 */
[----:B------:R-:W-:Y:S01]  /*1900*/  IMAD R2, R16, UR7, R21 ;  /* 0x0000000710027c24 */ /* 0x000fe2000f8e0215 */
[----:B-1----:R-:W-:-:S04]  /*1910*/  LEA R22, P0, R20, UR8, 0x1 ;  /* 0x0000000814167c11 */ /* 0x002fc8000f8008ff */
[----:B------:R-:W-:-:S05]  /*1920*/  LEA.HI.X R23, R20, UR9, R2, 0x1, P0 ;  /* 0x0000000914177c11 */ /* 0x000fca00080f0c02 */
[----:B------:R-:W-:Y:S01]  /*1930*/  @!PT LDS RZ, [RZ] ;  /* 0x00000000fffff984 */ /* 0x000fe20000000800 */
[----:B------:R-:W-:Y:S01]  /*1940*/  @!PT LDS RZ, [RZ] ;  /* 0x00000000fffff984 */ /* 0x000fe20000000800 */
[----:B------:R-:W-:Y:S01]  /*1950*/  @!PT LDS RZ, [RZ] ;  /* 0x00000000fffff984 */ /* 0x000fe20000000800 */
[----:B------:R1:W-:Y:S04]  /*1960*/  LDGSTS.E.BYPASS.LTC128B.128 [R15+0x14000], desc[UR20][R22.64] ;  /* 0x14000000160f7fae */ /* 0x0003e8000b981a14 */
[----:B------:R1:W-:Y:S04]  /*1970*/  LDGSTS.E.BYPASS.LTC128B.128 [R15+0x15000], desc[UR20][R22.64+0x80] ;  /* 0x15000080160f7fae */ /* 0x0003e8000b981a14 */
[----:B------:R1:W-:Y:S04]  /*1980*/  LDGSTS.E.BYPASS.LTC128B.128 [R15+0x16000], desc[UR20][R22.64+0x100] ;  /* 0x16000100160f7fae */ /* 0x0003e8000b981a14 */
[----:B------:R1:W-:Y:S01]  /*1990*/  LDGSTS.E.BYPASS.LTC128B.128 [R15+0x17000], desc[UR20][R22.64+0x180] ;  /* 0x17000180160f7fae */ /* 0x0003e2000b981a14 */
[----:B------:R-:W-:Y:S05]  /*19a0*/  BRA `(.L_x_113) ;  /* 0x0000000000107947 */ /* 0x000fea0003800000 */
.L_x_112:
[----:B------:R2:W-:Y:S04]  /*19b0*/  STS.128 [R15+0x14000], RZ ;  /* 0x014000ff0f007388 */ /* 0x0005e80000000c00 */
[----:B------:R2:W-:Y:S04]  /*19c0*/  STS.128 [R15+0x15000], RZ ;  /* 0x015000ff0f007388 */ /* 0x0005e80000000c00 */
[----:B------:R2:W-:Y:S04]  /*19d0*/  STS.128 [R15+0x16000], RZ ;  /* 0x016000ff0f007388 */ /* 0x0005e80000000c00 */
[----:B------:R2:W-:Y:S02]  /*19e0*/  STS.128 [R15+0x17000], RZ ;  /* 0x017000ff0f007388 */ /* 0x0005e40000000c00 */
.L_x_113:
[----:B------:R-:W-:Y:S05]  /*19f0*/  BSYNC.RECONVERGENT B0 ;  /* 0x0000000000007941 */ /* 0x000fea0003800200 */
.L_x_111:
[--C-:B------:R-:W-:Y:S01]  /*1a00*/  SHF.R.U32.HI R2, RZ, 0x1, R11.reuse ;  /* 0x00000001ff027819 */ /* 0x100fe2000001160b */
[----:B------:R-:W-:Y:S01]  /*1a10*/  IMAD.MOV.U32 R17, RZ, RZ, 0x4 ;  /* 0x00000004ff117424 */ /* 0x000fe200078e00ff */
[----:B------:R-:W-:Y:S01]  /*1a20*/  SHF.R.U32.HI R234, RZ, 0x2, R11 ;  /* 0x00000002ffea7819 */ /* 0x000fe2000001160b */
[----:B------:R-:W-:Y:S01]  /*1a30*/  IMAD.MOV.U32 R233, RZ, RZ, 0x7f800000 ;  /* 0x7f800000ffe97424 */ /* 0x000fe200078e00ff */
[----:B------:R-:W-:Y:S01]  /*1a40*/  LOP3.LUT R13, R2, 0x30, RZ, 0xc0, !PT ;  /* 0x00000030020d7812 */ /* 0x000fe200078ec0ff */
[----:B------:R-:W-:Y:S01]  /*1a50*/  IMAD.MOV.U32 R232, RZ, RZ, 0x7f800000 ;  /* 0x7f800000ffe87424 */ /* 0x000fe200078e00ff */
[----:B------:R-:W0:Y:S02]  /*1a60*/  LDGDEPBAR ;  /* 0x00000000000079af */ /* 0x000e240000000000 */
[----:B------:R-:W-:Y:S01]  /*1a70*/  LOP3.LUT R234, R13, 0x7, R234, 0xf8, !PT ;  /* 0x000000070dea7812 */ /* 0x000fe200078ef8ea */
[----:B------:R-:W-:-:S04]  /*1a80*/  VIADD R13, R231, -UR29 ;  /* 0x8000001de70d7c36 */ /* 0x000fc80008000000 */
[C---:B------:R-:W-:Y:S01]  /*1a90*/  VIADD R4, R234.reuse, 0x8 ;  /* 0x00000008ea047836 */ /* 0x040fe20000000000 */
[C---:B------:R-:W-:Y:S01]  /*1aa0*/  ISETP.GE.AND P1, PT, R234.reuse, R13, PT ;  /* 0x0000000dea00720c */ /* 0x040fe20003f26270 */
[----:B-1----:R-:W-:-:S03]  /*1ab0*/  IMAD.WIDE.U32 R22, R234, R17, UR32 ;  /* 0x00000020ea167e25 */ /* 0x002fc6000f8e0011 */
[-C--:B------:R-:W-:Y:S01]  /*1ac0*/  ISETP.GE.AND P0, PT, R4, R13.reuse, PT ;  /* 0x0000000d0400720c */ /* 0x080fe20003f06270 */
[C---:B------:R-:W-:Y:S01]  /*1ad0*/  VIADD R4, R16.reuse, 0x20 ;  /* 0x0000002010047836 */ /* 0x040fe20000000000 */
[----:B------:R-:W-:-:S04]  /*1ae0*/  ISETP.GE.AND P3, PT, R16, R13, PT ;  /* 0x0000000d1000720c */ /* 0x000fc80003f66270 */
[----:B------:R-:W-:Y:S01]  /*1af0*/  ISETP.GE.AND P2, PT, R4, R13, PT ;  /* 0x0000000d0400720c */ /* 0x000fe20003f46270 */
[----:B------:R-:W-:Y:S02]  /*1b00*/  IMAD.U32 R17, RZ, RZ, UR31 ;  /* 0x0000001fff117e24 */ /* 0x000fe4000f8e00ff */
[----:B------:R1:W5:Y:S01]  /*1b10*/  @!P1 LDG.E R233, desc[UR20][R22.64] ;  /* 0x0000001416e99981 */ /* 0x000362000c1e1900 */
[----:B------:R-:W-:Y:S02]  /*1b20*/  IMAD.U32 R4, RZ, RZ, UR31 ;  /* 0x0000001fff047e24 */ /* 0x000fe4000f8e00ff */
[----:B------:R-:W-:Y:S01]  /*1b30*/  IMAD.U32 R13, RZ, RZ, UR30 ;  /* 0x0000001eff0d7e24 */ /* 0x000fe2000f8e00ff */
[----:B------:R1:W5:Y:S01]  /*1b40*/  @!P0 LDG.E R232, desc[UR20][R22.64+0x20] ;  /* 0x0000201416e88981 */ /* 0x000362000c1e1900 */
[----:B------:R-:W-:Y:S03]  /*1b50*/  BSSY.RECONVERGENT B0, `(.L_x_114) ;  /* 0x000004b000007945 */ /* 0x000fe60003800200 */
[----:B------:R-:W-:Y:S01]  /*1b60*/  @!PT LDS RZ, [RZ] ;  /* 0x00000000fffff984 */ /* 0x000fe20000000800 */
[----:B------:R-:W-:Y:S01]  /*1b70*/  @!PT LDS RZ, [RZ] ;  /* 0x00000000fffff984 */ /* 0x000fe20000000800 */
[----:B------:R-:W-:Y:S01]  /*1b80*/  @!PT LDS RZ, [RZ] ;  /* 0x00000000fffff984 */ /* 0x000fe20000000800 */
[----:B------:R1:W-:Y:S02]  /*1b90*/  @!P3 LDGSTS.E.BYPASS.LTC128B.128 [R15+0x8000], desc[UR20][R242.64] ;  /* 0x08000000f20fbfae */ /* 0x0003e4000b981a14 */
[----:B------:R-:W-:-:S02]  /*1ba0*/  @!P2 LEA R20, P1, R17, R242, 0x1 ;  /* 0x000000f21114a211 */ /* 0x000fc400078208ff */
[----:B------:R1:W-:Y:S01]  /*1bb0*/  @!P3 LDGSTS.E.BYPASS.LTC128B.128 [R15+0xa000], desc[UR20][R242.64+0x80] ;  /* 0x0a000080f20fbfae */ /* 0x0003e2000b981a14 */
[C---:B------:R-:W-:Y:S02]  /*1bc0*/  @!P2 LEA R6, P0, R7.reuse, R244, 0x1 ;  /* 0x000000f40706a211 */ /* 0x040fe400078008ff */
[----:B------:R-:W-:Y:S01]  /*1bd0*/  @!P2 LEA.HI.X R21, R4, R243, R13, 0x1, P1 ;  /* 0x000000f30415a211 */ /* 0x000fe200008f0c0d */
[----:B------:R1:W-:Y:S01]  /*1be0*/  @!P3 LDGSTS.E.BYPASS.LTC128B.128 [R15+0xc000], desc[UR20][R242.64+0x100] ;  /* 0x0c000100f20fbfae */ /* 0x0003e2000b981a14 */
[----:B------:R-:W-:-:S03]  /*1bf0*/  @!P2 LEA.HI.X R7, R7, R245, R5, 0x1, P0 ;  /* 0x000000f50707a211 */ /* 0x000fc600000f0c05 */
[----:B------:R1:W-:Y:S04]  /*1c00*/  @!P3 LDGSTS.E.BYPASS.LTC128B.128 [R15+0xe000], desc[UR20][R242.64+0x180] ;  /* 0x0e000180f20fbfae */ /* 0x0003e8000b981a14 */
[----:B------:R1:W-:Y:S04]  /*1c10*/  @P3 STS.128 [R15+0x8000], RZ ;  /* 0x008000ff0f003388 */ /* 0x0003e80000000c00 */
[----:B------:R1:W-:Y:S04]  /*1c20*/  @P3 STS.128 [R15+0xa000], RZ ;  /* 0x00a000ff0f003388 */ /* 0x0003e80000000c00 */
[----:B------:R1:W-:Y:S04]  /*1c30*/  @P3 STS.128 [R15+0xc000], RZ ;  /* 0x00c000ff0f003388 */ /* 0x0003e80000000c00 */
[----:B------:R1:W-:Y:S04]  /*1c40*/  @P3 STS.128 [R15+0xe000], RZ ;  /* 0x00e000ff0f003388 */ /* 0x0003e80000000c00 */
[----:B------:R1:W-:Y:S04]  /*1c50*/  @P2 STS.128 [R15+0x9000], RZ ;  /* 0x009000ff0f002388 */ /* 0x0003e80000000c00 */
[----:B------:R1:W-:Y:S04]  /*1c60*/  @P2 STS.128 [R15+0xb000], RZ ;  /* 0x00b000ff0f002388 */ /* 0x0003e80000000c00 */
[----:B------:R1:W-:Y:S04]  /*1c70*/  @P2 STS.128 [R15+0xd000], RZ ;  /* 0x00d000ff0f002388 */ /* 0x0003e80000000c00 */
[----:B------:R1:W-:Y:S04]  /*1c80*/  @P2 STS.128 [R15+0xf000], RZ ;  /* 0x00f000ff0f002388 */ /* 0x0003e80000000c00 */
[----:B------:R-:W-:Y:S01]  /*1c90*/  @!PT LDS RZ, [RZ] ;  /* 0x00000000fffff984 */ /* 0x000fe20000000800 */
[----:B------:R-:W-:Y:S01]  /*1ca0*/  @!PT LDS RZ, [RZ] ;  /* 0x00000000fffff984 */ /* 0x000fe20000000800 */
[----:B------:R-:W-:Y:S01]  /*1cb0*/  @!PT LDS RZ, [RZ] ;  /* 0x00000000fffff984 */ /* 0x000fe20000000800 */
[----:B------:R1:W-:Y:S04]  /*1cc0*/  @!P2 LDGSTS.E.BYPASS.LTC128B.128 [R15+0x9000], desc[UR20][R20.64] ;  /* 0x09000000140fafae */ /* 0x0003e8000b981a14 */
[----:B------:R1:W-:Y:S04]  /*1cd0*/  @!P2 LDGSTS.E.BYPASS.LTC128B.128 [R15+0xb000], desc[UR20][R20.64+0x80] ;  /* 0x0b000080140fafae */ /* 0x0003e8000b981a14 */
[----:B------:R1:W-:Y:S04]  /*1ce0*/  @!P2 LDGSTS.E.BYPASS.LTC128B.128 [R15+0xd000], desc[UR20][R20.64+0x100] ;  /* 0x0d000100140fafae */ /* 0x0003e8000b981a14 */
[----:B------:R1:W-:Y:S04]  /*1cf0*/  @!P2 LDGSTS.E.BYPASS.LTC128B.128 [R15+0xf000], desc[UR20][R20.64+0x180] ;  /* 0x0f000180140fafae */ /* 0x0003e8000b981a14 */
[----:B------:R1:W-:Y:S04]  /*1d00*/  @!P3 LDGSTS.E.BYPASS.LTC128B.128 [R15], desc[UR20][R244.64] ;  /* 0x00000000f40fbfae */ /* 0x0003e8000b981a14 */
[----:B------:R1:W-:Y:S04]  /*1d10*/  @!P3 LDGSTS.E.BYPASS.LTC128B.128 [R15+0x2000], desc[UR20][R244.64+0x80] ;  /* 0x02000080f40fbfae */ /* 0x0003e8000b981a14 */
[----:B------:R1:W-:Y:S04]  /*1d20*/  @!P3 LDGSTS.E.BYPASS.LTC128B.128 [R15+0x4000], desc[UR20][R244.64+0x100] ;  /* 0x04000100f40fbfae */ /* 0x0003e8000b981a14 */
[----:B------:R1:W-:Y:S04]  /*1d30*/  @!P3 LDGSTS.E.BYPASS.LTC128B.128 [R15+0x6000], desc[UR20][R244.64+0x180] ;  /* 0x06000180f40fbfae */ /* 0x0003e8000b981a14 */
[----:B------:R1:W-:Y:S04]  /*1d40*/  @P3 STS.128 [R15], RZ ;  /* 0x000000ff0f003388 */ /* 0x0003e80000000c00 */
        /* <DEDUP_REMOVED lines=13> */
[----:B------:R1:W-:Y:S01]  /*1e20*/  @!P2 LDGSTS.E.BYPASS.LTC128B.128 [R15+0x7000], desc[UR20][R6.64+0x180] ;  /* 0x07000180060fafae */ /* 0x0003e2000b981a14 */
[----:B------:R-:W-:Y:S05]  /*1e30*/  @P4 BRA `(.L_x_115) ;  /* 0x0000000000604947 */ /* 0x000fea0003800000 */
[----:B------:R-:W3:Y:S01]  /*1e40*/  LDCU.64 UR8, c[0x0][0x3d0] ;  /* 0x00007a00ff0877ac */ /* 0x000ee20008000a00 */
[----:B------:R-:W-:Y:S01]  /*1e50*/  MOV R5, UR12 ;  /* 0x0000000c00057c02 */ /* 0x000fe20008000f00 */
[----:B------:R-:W-:-:S04]  /*1e60*/  UIMAD UR6, UR26, UR12, URZ ;  /* 0x0000000c1a0672a4 */ /* 0x000fc8000f8e02ff */
[----:B------:R-:W-:Y:S01]  /*1e70*/  IMAD.WIDE.U32 R18, R5, UR27, R18 ;  /* 0x0000001b05127c25 */ /* 0x000fe2000f8e0012 */
[----:B------:R-:W-:Y:S02]  /*1e80*/  UIMAD UR6, UR27, UR13, UR6 ;  /* 0x0000000d1b0672a4 */ /* 0x000fe4000f8e0206 */
[----:B------:R-:W-:-:S04]  /*1e90*/  IADD3 R4, P0, PT, R10, R18, RZ ;  /* 0x000000120a047210 */ /* 0x000fc80007f1e0ff */
[----:B------:R-:W-:Y:S01]  /*1ea0*/  IADD3.X R5, PT, PT, R8, UR6, R19, P0, !PT ;  /* 0x0000000608057c10 */ /* 0x000fe200087fe413 */
[----:B---3--:R-:W-:-:S04]  /*1eb0*/  IMAD R0, R0, UR8, RZ ;  /* 0x0000000800007c24 */ /* 0x008fc8000f8e02ff */
        /* <DEDUP_REMOVED lines=16> */
.L_x_115:
[----:B------:R3:W-:Y:S04]  /*1fc0*/  STS.128 [R15+0x10000], RZ ;  /* 0x010000ff0f007388 */ /* 0x0007e80000000c00 */
[----:B------:R3:W-:Y:S04]  /*1fd0*/  STS.128 [R15+0x11000], RZ ;  /* 0x011000ff0f007388 */ /* 0x0007e80000000c00 */
[----:B------:R3:W-:Y:S04]  /*1fe0*/  STS.128 [R15+0x12000], RZ ;  /* 0x012000ff0f007388 */ /* 0x0007e80000000c00 */
[----:B------:R3:W-:Y:S02]  /*1ff0*/  STS.128 [R15+0x13000], RZ ;  /* 0x013000ff0f007388 */ /* 0x0007e40000000c00 */
.L_x_116:
[----:B------:R-:W-:Y:S05]  /*2000*/  BSYNC.RECONVERGENT B0 ;  /* 0x0000000000007941 */ /* 0x000fea0003800200 */
.L_x_114:
[----:B------:R-:W4:Y:S01]  /*2010*/  S2R R213, SR_TID.X ;  /* 0x0000000000d57919 */ /* 0x000f220000002100 */
[----:B------:R-:W-:Y:S01]  /*2020*/  IMAD.SHL.U32 R224, R11, 0x40, RZ ;  /* 0x000000400be07824 */ /* 0x000fe200078e00ff */
[----:B------:R-:W-:Y:S01]  /*2030*/  IADD3 R0, PT, PT, R235, R234, R236 ;  /* 0x000000eaeb007210 */ /* 0x000fe20007ffe0ec */
[C---:B------:R-:W-:Y:S01]  /*2040*/  IMAD.SHL.U32 R3, R11.reuse, 0x20, RZ ;  /* 0x000000200b037824 */ /* 0x040fe200078e00ff */
[----:B------:R-:W0:Y:S01]  /*2050*/  LDGDEPBAR ;  /* 0x00000000000079af */ /* 0x000e220000000000 */
[----:B------:R-:W-:Y:S01]  /*2060*/  R2P PR, R11, 0x6 ;  /* 0x000000060b007804 */ /* 0x000fe20000000000 */
[----:B------:R-:W-:Y:S01]  /*2070*/  IMAD.MOV.U32 R222, RZ, RZ, 0x20 ;  /* 0x00000020ffde7424 */ /* 0x000fe200078e00ff */
[----:B------:R-:W-:Y:S01]  /*2080*/  LOP3.LUT R13, R224, 0x1c0, RZ, 0xc0, !PT ;  /* 0x000001c0e00d7812 */ /* 0x000fe200078ec0ff */
[----:B------:R-:W-:Y:S01]  /*2090*/  IMAD.IADD R231, R0, 0x1, -R231 ;  /* 0x0000000100e77824 */ /* 0x000fe200078e0ae7 */
[----:B------:R-:W-:Y:S01]  /*20a0*/  LOP3.LUT R224, R224, 0x200, RZ, 0xc0, !PT ;  /* 0x00000200e0e07812 */ /* 0x000fe200078ec0ff */
[----:B------:R-:W2:Y:S01]  /*20b0*/  LDC R248, c[0x0][0x44c] ;  /* 0x00011300fff87b82 */ /* 0x000ea20000000800 */
[----:B------:R-:W-:Y:S01]  /*20c0*/  LOP3.LUT R225, R3, 0x200, RZ, 0xc0, !PT ;  /* 0x0000020003e17812 */ /* 0x000fe200078ec0ff */
[----:B------:R-:W2:Y:S01]  /*20d0*/  LDCU UR8, c[0x0][0x590] ;  /* 0x0000b200ff0877ac */ /* 0x000ea20008000800 */
[----:B------:R-:W-:Y:S01]  /*20e0*/  LOP3.LUT R224, R224, 0xc00, R3, 0xf8, !PT ;  /* 0x00000c00e0e07812 */ /* 0x000fe200078ef803 */
[----:B------:R-:W-:Y:S01]  /*20f0*/  IMAD.MOV.U32 R223, RZ, RZ, 0x40 ;  /* 0x00000040ffdf7424 */ /* 0x000fe200078e00ff */
[--C-:B------:R-:W-:Y:S01]  /*2100*/  LOP3.LUT R13, R13, 0x38, R12.reuse, 0xf8, !PT ;  /* 0x000000380d0d7812 */ /* 0x100fe200078ef80c */
[----:B------:R-:W-:Y:S01]  /*2110*/  IMAD.MOV.U32 R251, RZ, RZ, 0x240 ;  /* 0x00000240fffb7424 */ /* 0x000fe200078e00ff */
[----:B------:R-:W-:-:S02]  /*2120*/  LOP3.LUT R225, R225, 0x1c00, R12, 0xf8, !PT ;  /* 0x00001c00e1e17812 */ /* 0x000fc400078ef80c */
[----:B------:R-:W-:Y:S02]  /*2130*/  CS2R R126, SRZ ;  /* 0x00000000007e7805 */ /* 0x000fe4000001ff00 */
[C---:B-1----:R-:W-:Y:S02]  /*2140*/  LOP3.LUT R6, R13.reuse, 0x8, R11, 0x78, !PT ;  /* 0x000000080d067812 */ /* 0x042fe400078e780b */
[----:B------:R-:W-:Y:S02]  /*2150*/  CS2R R124, SRZ ;  /* 0x00000000007c7805 */ /* 0x000fe4000001ff00 */
[----:B------:R-:W-:Y:S02]  /*2160*/  LOP3.LUT R13, R13, 0x8, R2, 0x78, !PT ;  /* 0x000000080d0d7812 */ /* 0x000fe400078e7802 */
[----:B------:R-:W-:Y:S02]  /*2170*/  CS2R R130, SRZ ;  /* 0x0000000000827805 */ /* 0x000fe4000001ff00 */
[----:B------:R-:W-:-:S02]  /*2180*/  LOP3.LUT R225, R225, R6, RZ, 0xfc, !PT ;  /* 0x00000006e1e17212 */ /* 0x000fc400078efcff */
[----:B------:R-:W-:Y:S02]  /*2190*/  CS2R R128, SRZ ;  /* 0x0000000000807805 */ /* 0x000fe4000001ff00 */
[----:B------:R-:W-:Y:S02]  /*21a0*/  SEL R222, R222, 0xffffffe0, !P1 ;  /* 0xffffffe0dede7807 */ /* 0x000fe40004800000 */
[----:B------:R-:W-:Y:S02]  /*21b0*/  CS2R R122, SRZ ;  /* 0x00000000007a7805 */ /* 0x000fe4000001ff00 */
[----:B------:R-:W-:Y:S01]  /*21c0*/  LEA R225, R225, UR5, 0x1 ;  /* 0x00000005e1e17c11 */ /* 0x000fe2000f8e08ff */
[----:B------:R-:W-:-:S04]  /*21d0*/  DEPBAR.LE SB0, 0x1 ;  /* 0x000080400000791a */ /* 0x000fc80000000000 */
[C---:B----4-:R-:W-:Y:S01]  /*21e0*/  IMAD.SHL.U32 R3, R213.reuse, 0x40, RZ ;  /* 0x00000040d5037824 */ /* 0x050fe200078e00ff */
[----:B------:R-:W-:Y:S01]  /*21f0*/  SHF.R.U32.HI R230, RZ, 0x2, R213 ;  /* 0x00000002ffe67819 */ /* 0x000fe200000116d5 */
[C---:B------:R-:W-:Y:S01]  /*2200*/  IMAD.SHL.U32 R11, R213.reuse, 0x100, RZ ;  /* 0x00000100d50b7824 */ /* 0x040fe200078e00ff */
[----:B------:R-:W-:Y:S01]  /*2210*/  BAR.SYNC.DEFER_BLOCKING 0x0 ;  /* 0x0000000000007b1d */ /* 0x000fe20000010000 */
[----:B------:R-:W-:Y:S01]  /*2220*/  IMAD.SHL.U32 R2, R213, 0x8, RZ ;  /* 0x00000008d5027824 */ /* 0x000fe200078e00ff */
[----:B------:R-:W-:Y:S01]  /*2230*/  LOP3.LUT R219, R3, 0x1c0, RZ, 0xc0, !PT ;  /* 0x000001c003db7812 */ /* 0x000fe200078ec0ff */
[----:B------:R-:W-:Y:S01]  /*2240*/  IMAD.SHL.U32 R0, R213, 0x20, RZ ;  /* 0x00000020d5007824 */ /* 0x000fe200078e00ff */
[----:B------:R-:W-:Y:S01]  /*2250*/  LOP3.LUT R4, R3, 0x200, RZ, 0xc0, !PT ;  /* 0x0000020003047812 */ /* 0x000fe200078ec0ff */
[----:B------:R-:W-:Y:S01]  /*2260*/  IMAD.SHL.U32 R5, R213, 0x10, RZ ;  /* 0x00000010d5057824 */ /* 0x000fe200078e00ff */
[----:B------:R-:W-:Y:S01]  /*2270*/  LOP3.LUT R219, R219, 0x38, R230, 0xf8, !PT ;  /* 0x00000038dbdb7812 */ /* 0x000fe200078ef8e6 */
[----:B------:R-:W-:Y:S01]  /*2280*/  IMAD.SHL.U32 R220, R213, 0x2, RZ ;  /* 0x00000002d5dc7824 */ /* 0x000fe200078e00ff */
[----:B------:R-:W-:Y:S01]  /*2290*/  LOP3.LUT R4, R4, 0x1000, R11, 0xf8, !PT ;  /* 0x0000100004047812 */ /* 0x000fe200078ef80b */
[----:B------:R-:W-:Y:S01]  /*22a0*/  IMAD.IADD R216, R222, 0x1, R225 ;  /* 0x00000001ded87824 */ /* 0x000fe200078e02e1 */
[----:B------:R-:W-:Y:S01]  /*22b0*/  LOP3.LUT R219, R219, 0x38, R2, 0x78, !PT ;  /* 0x00000038dbdb7812 */ /* 0x000fe200078e7802 */
[----:B------:R-:W-:Y:S01]  /*22c0*/  IMAD.SHL.U32 R217, R213, 0x4, RZ ;  /* 0x00000004d5d97824 */ /* 0x000fe200078e00ff */
[----:B------:R-:W-:-:S02]  /*22d0*/  LOP3.LUT R8, R0, 0xe0, RZ, 0xc0, !PT ;  /* 0x000000e000087812 */ /* 0x000fc400078ec0ff */
[----:B------:R-:W-:Y:S02]  /*22e0*/  CS2R R120, SRZ ;  /* 0x0000000000787805 */ /* 0x000fe4000001ff00 */
[----:B------:R-:W-:Y:S02]  /*22f0*/  LOP3.LUT R219, R4, R219, RZ, 0xfc, !PT ;  /* 0x000000db04db7212 */ /* 0x000fe400078efcff */
[----:B------:R-:W-:Y:S02]  /*2300*/  CS2R R118, SRZ ;  /* 0x0000000000767805 */ /* 0x000fe4000001ff00 */
[----:B------:R-:W-:Y:S02]  /*2310*/  LOP3.LUT R4, R2, 0xe0, RZ, 0xc0, !PT ;  /* 0x000000e002047812 */ /* 0x000fe400078ec0ff */
[----:B------:R-:W-:Y:S02]  /*2320*/  CS2R R116, SRZ ;  /* 0x0000000000747805 */ /* 0x000fe4000001ff00 */
[----:B------:R-:W-:-:S02]  /*2330*/  LOP3.LUT R7, R8, 0x100, R5, 0xf8, !PT ;  /* 0x0000010008077812 */ /* 0x000fc400078ef805 */
[----:B------:R-:W-:Y:S02]  /*2340*/  CS2R R110, SRZ ;  /* 0x00000000006e7805 */ /* 0x000fe4000001ff00 */
[----:B------:R-:W-:Y:S02]  /*2350*/  LOP3.LUT R5, R5, 0x600, RZ, 0xc0, !PT ;  /* 0x0000060005057812 */ /* 0x000fe400078ec0ff */
[----:B------:R-:W-:Y:S02]  /*2360*/  CS2R R108, SRZ ;  /* 0x00000000006c7805 */ /* 0x000fe4000001ff00 */
[----:B------:R-:W-:Y:S01]  /*2370*/  LOP3.LUT R239, R4, 0x18, R213, 0xf8, !PT ;  /* 0x0000001804ef7812 */ /* 0x000fe200078ef8d5 */
[----:B------:R-:W-:Y:S01]  /*2380*/  VIADD R4, R225, 0x14000 ;  /* 0x00014000e1047836 */ /* 0x000fe20000000000 */
[----:B------:R-:W-:Y:S01]  /*2390*/  LOP3.LUT R6, R5, 0x6, R220, 0xf8, !PT ;  /* 0x0000000605067812 */ /* 0x000fe200078ef8dc */
[----:B------:R-:W-:Y:S01]  /*23a0*/  VIADD R5, R225, 0x14040 ;  /* 0x00014040e1057836 */ /* 0x000fe20000000000 */
[----:B------:R1:W4:Y:S01]  /*23b0*/  LDSM.16.M88.4 R132, [R225+0x14000] ;  /* 0x01400000e184783b */ /* 0x0003220000000200 */
[----:B------:R-:W-:Y:S01]  /*23c0*/  @P2 VIADD R5, R4, 0xffffffc0 ;  /* 0xffffffc004052836 */ /* 0x000fe20000000000 */
[----:B------:R-:W-:-:S02]  /*23d0*/  LOP3.LUT R224, R224, R13, RZ, 0xfc, !PT ;  /* 0x0000000de0e07212 */ /* 0x000fc400078efcff */
[----:B------:R-:W-:Y:S01]  /*23e0*/  CS2R R114, SRZ ;  /* 0x0000000000727805 */ /* 0x000fe2000001ff00 */
[----:B------:R1:W1:Y:S01]  /*23f0*/  LDSM.16.M88.4 R148, [R225+0x15000] ;  /* 0x01500000e194783b */ /* 0x0002620000000200 */
[----:B------:R-:W-:Y:S01]  /*2400*/  IMAD.IADD R4, R222, 0x1, R5 ;  /* 0x00000001de047824 */ /* 0x000fe200078e0205 */
[----:B------:R-:W-:Y:S02]  /*2410*/  SEL R223, R223, 0xffffffc0, !P2 ;  /* 0xffffffc0dfdf7807 */ /* 0x000fe40005000000 */
[----:B------:R-:W-:Y:S01]  /*2420*/  CS2R R112, SRZ ;  /* 0x0000000000707805 */ /* 0x000fe2000001ff00 */
[----:B------:R1:W1:Y:S01]  /*2430*/  LDSM.16.M88.4 R164, [R225+0x16000] ;  /* 0x01600000e1a4783b */ /* 0x0002620000000200 */
[----:B------:R-:W-:Y:S02]  /*2440*/  LEA R224, R224, UR5, 0x1 ;  /* 0x00000005e0e07c11 */ /* 0x000fe4000f8e08ff */
[----:B------:R-:W-:Y:S02]  /*2450*/  CS2R R106, SRZ ;  /* 0x00000000006a7805 */ /* 0x000fe4000001ff00 */
[----:B------:R-:W-:Y:S01]  /*2460*/  LOP3.LUT R218, R213, 0x8, RZ, 0xc0, !PT ;  /* 0x00000008d5da7812 */ /* 0x000fe200078ec0ff */
[----:B------:R1:W1:Y:S01]  /*2470*/  LDSM.16.M88.4 R180, [R225+0x17000] ;  /* 0x01700000e1b4783b */ /* 0x0002620000000200 */
[----:B------:R-:W-:Y:S01]  /*2480*/  SHF.R.U32.HI R11, RZ, 0x3, R7 ;  /* 0x00000003ff0b7819 */ /* 0x000fe20000011607 */
[----:B------:R-:W-:Y:S01]  /*2490*/  IMAD.IADD R215, R225, 0x1, R223 ;  /* 0x00000001e1d77824 */ /* 0x000fe200078e02df */
[----:B------:R-:W-:Y:S01]  /*24a0*/  SHF.R.U32.HI R212, RZ, 0x3, R213 ;  /* 0x00000003ffd47819 */ /* 0x000fe200000116d5 */
[----:B------:R1:W1:Y:S01]  /*24b0*/  LDSM.16.M88.4 R136, [R216+0x14000] ;  /* 0x01400000d888783b */ /* 0x0002620000000200 */
[----:B------:R-:W-:Y:S01]  /*24c0*/  LOP3.LUT R218, R218, 0x38, R11, 0x78, !PT ;  /* 0x00000038dada7812 */ /* 0x000fe200078e780b */
[----:B------:R-:W-:Y:S01]  /*24d0*/  IMAD.IADD R223, R223, 0x1, R224 ;  /* 0x00000001dfdf7824 */ /* 0x000fe200078e02e0 */
[----:B------:R-:W-:Y:S01]  /*24e0*/  LOP3.LUT R239, R239, 0x10, R212, 0x78, !PT ;  /* 0x00000010efef7812 */ /* 0x000fe200078e78d4 */
[----:B------:R1:W1:Y:S01]  /*24f0*/  LDSM.16.M88.4 R152, [R216+0x15000] ;  /* 0x01500000d898783b */ /* 0x0002620000000200 */
[----:B------:R-:W-:Y:S01]  /*2500*/  LOP3.LUT P0, RZ, R213, 0x4, RZ, 0xc0, !PT ;  /* 0x00000004d5ff7812 */ /* 0x000fe2000780c0ff */
[----:B------:R-:W-:Y:S01]  /*2510*/  IMAD.IADD R221, R222, 0x1, R224 ;  /* 0x00000001dedd7824 */ /* 0x000fe200078e02e0 */
[----:B------:R-:W-:Y:S01]  /*2520*/  LOP3.LUT R239, R6, R239, RZ, 0xfc, !PT ;  /* 0x000000ef06ef7212 */ /* 0x000fe200078efcff */
[----:B------:R1:W1:Y:S01]  /*2530*/  LDSM.16.M88.4 R168, [R216+0x16000] ;  /* 0x01600000d8a8783b */ /* 0x0002620000000200 */
[----:B------:R-:W-:Y:S01]  /*2540*/  IMAD.IADD R214, R222, 0x1, R215 ;  /* 0x00000001ded67824 */ /* 0x000fe200078e02d7 */
[----:B------:R-:W-:-:S02]  /*2550*/  LOP3.LUT R218, R218, R7, RZ, 0x3c, !PT ;  /* 0x00000007dada7212 */ /* 0x000fc400078e3cff */
[----:B------:R-:W-:Y:S01]  /*2560*/  CS2R R104, SRZ ;  /* 0x0000000000687805 */ /* 0x000fe2000001ff00 */
[----:B------:R1:W1:Y:S01]  /*2570*/  LDSM.16.M88.4 R184, [R216+0x17000] ;  /* 0x01700000d8b8783b */ /* 0x0002620000000200 */
[----:B------:R-:W-:Y:S02]  /*2580*/  IADD3 R250, PT, PT, R9, 0x20, -R236 ;  /* 0x0000002009fa7810 */ /* 0x000fe40007ffe8ec */
[----:B------:R-:W-:Y:S02]  /*2590*/  CS2R R102, SRZ ;  /* 0x0000000000667805 */ /* 0x000fe4000001ff00 */
[----:B------:R-:W-:Y:S01]  /*25a0*/  CS2R R100, SRZ ;  /* 0x0000000000647805 */ /* 0x000fe2000001ff00 */
[----:B------:R1:W1:Y:S01]  /*25b0*/  LDSM.16.M88.4 R140, [R5] ;  /* 0x00000000058c783b */ /* 0x0002620000000200 */
[----:B------:R-:W-:Y:S02]  /*25c0*/  CS2R R38, SRZ ;  /* 0x0000000000267805 */ /* 0x000fe4000001ff00 */
[----:B------:R-:W-:-:S02]  /*25d0*/  CS2R R36, SRZ ;  /* 0x0000000000247805 */ /* 0x000fc4000001ff00 */
[----:B------:R-:W-:Y:S01]  /*25e0*/  CS2R R42, SRZ ;  /* 0x00000000002a7805 */ /* 0x000fe2000001ff00 */
[----:B------:R1:W1:Y:S01]  /*25f0*/  LDSM.16.M88.4 R156, [R5+0x1000] ;  /* 0x00100000059c783b */ /* 0x0002620000000200 */
[----:B------:R-:W-:Y:S02]  /*2600*/  CS2R R40, SRZ ;  /* 0x0000000000287805 */ /* 0x000fe4000001ff00 */
[----:B------:R-:W-:Y:S02]  /*2610*/  CS2R R34, SRZ ;  /* 0x0000000000227805 */ /* 0x000fe4000001ff00 */
[----:B------:R-:W-:Y:S01]  /*2620*/  CS2R R32, SRZ ;  /* 0x0000000000207805 */ /* 0x000fe2000001ff00 */
[----:B------:R1:W1:Y:S01]  /*2630*/  LDSM.16.M88.4 R172, [R5+0x2000] ;  /* 0x0020000005ac783b */ /* 0x0002620000000200 */
[----:B------:R-:W-:Y:S02]  /*2640*/  CS2R R30, SRZ ;  /* 0x00000000001e7805 */ /* 0x000fe4000001ff00 */
[----:B------:R-:W-:-:S02]  /*2650*/  CS2R R28, SRZ ;  /* 0x00000000001c7805 */ /* 0x000fc4000001ff00 */
[----:B------:R-:W-:Y:S01]  /*2660*/  CS2R R22, SRZ ;  /* 0x0000000000167805 */ /* 0x000fe2000001ff00 */
[----:B------:R1:W1:Y:S01]  /*2670*/  LDSM.16.M88.4 R188, [R5+0x3000] ;  /* 0x0030000005bc783b */ /* 0x0002620000000200 */
[----:B------:R-:W-:Y:S02]  /*2680*/  CS2R R20, SRZ ;  /* 0x0000000000147805 */ /* 0x000fe4000001ff00 */
[----:B------:R-:W-:Y:S02]  /*2690*/  CS2R R26, SRZ ;  /* 0x00000000001a7805 */ /* 0x000fe4000001ff00 */
[----:B------:R-:W-:Y:S01]  /*26a0*/  CS2R R24, SRZ ;  /* 0x0000000000187805 */ /* 0x000fe2000001ff00 */
[----:B------:R1:W1:Y:S01]  /*26b0*/  LDSM.16.M88.4 R144, [R4] ;  /* 0x000000000490783b */ /* 0x0002620000000200 */
[----:B------:R-:W-:Y:S02]  /*26c0*/  CS2R R18, SRZ ;  /* 0x0000000000127805 */ /* 0x000fe4000001ff00 */
[----:B------:R-:W-:-:S02]  /*26d0*/  CS2R R16, SRZ ;  /* 0x0000000000107805 */ /* 0x000fc4000001ff00 */
[----:B--23--:R-:W-:Y:S01]  /*26e0*/  CS2R R14, SRZ ;  /* 0x00000000000e7805 */ /* 0x00cfe2000001ff00 */
[----:B------:R2:W3:Y:S01]  /*26f0*/  LDSM.16.M88.4 R160, [R4+0x1000] ;  /* 0x0010000004a0783b */ /* 0x0004e20000000200 */
[----:B------:R-:W-:Y:S02]  /*2700*/  CS2R R12, SRZ ;  /* 0x00000000000c7805 */ /* 0x000fe4000001ff00 */
[----:B------:R-:W-:Y:S01]  /*2710*/  SEL R251, R251, 0x1c0, !P0 ;  /* 0x000001c0fbfb7807 */ /* 0x000fe20004000000 */
[----:B------:R-:W-:Y:S01]  /*2720*/  IMAD.IADD R222, R222, 0x1, R223 ;  /* 0x00000001dede7824 */ /* 0x000fe200078e02df */
[----:B------:R2:W1:Y:S01]  /*2730*/  LDSM.16.M88.4 R176, [R4+0x2000] ;  /* 0x0020000004b0783b */ /* 0x0004620000000200 */
[----:B------:R-:W-:Y:S01]  /*2740*/  LOP3.LUT R249, R217, 0x20, RZ, 0xc0, !PT ;  /* 0x00000020d9f97812 */ /* 0x000fe200078ec0ff */
[----:B------:R-:W-:Y:S02]  /*2750*/  UIADD3 UR27, UPT, UPT, UR27, 0x20, URZ ;  /* 0x000000201b1b7890 */ /* 0x000fe4000fffe0ff */
[----:B------:R2:W1:Y:S01]  /*2760*/  LDSM.16.M88.4 R192, [R4+0x3000] ;  /* 0x0030000004c0783b */ /* 0x0004620000000200 */
[----:B------:R-:W1:Y:S01]  /*2770*/  LDCU UR6, c[0x0][0x3e0] ;  /* 0x00007c00ff0677ac */ /* 0x000e620008000800 */
[----:B------:R-:W1:Y:S01]  /*2780*/  LDCU UR7, c[0x0][0x45c] ;  /* 0x00008b80ff0777ac */ /* 0x000e620008000800 */
[----:B----4-:R-:W-:-:S12]  /*2790*/  USHF.L.U32 UR8, UR8, 0x6, URZ ;  /* 0x0000000608087899 */ /* 0x010fd800080006ff */
.L_x_119:
[----:B------:R-:W0:Y:S01]  /*27a0*/  LDGDEPBAR ;  /* 0x00000000000079af */ /* 0x000e220000000000 */
[----:B------:R-:W-:Y:S02]  /*27b0*/  VIADD R235, R235, 0xffffffc0 ;  /* 0xffffffc0ebeb7836 */ /* 0x000fe40000000000 */
[C---:B-----5:R-:W-:Y:S01]  /*27c0*/  FMUL.FTZ R73, R233.reuse, 1.4426950216293334961 ;  /* 0x3fb8aa3be9497820 */ /* 0x060fe20000410000 */
[----:B------:R-:W-:Y:S01]  /*27d0*/  IMAD.U32 R71, RZ, RZ, UR25 ;  /* 0x00000019ff477e24 */ /* 0x000fe2000f8e00ff */
[----:B------:R-:W-:Y:S01]  /*27e0*/  FSETP.NEU.FTZ.AND P1, PT, R233, -INF , PT ;  /* 0xff800000e900780b */ /* 0x000fe20003f3d000 */
[----:B------:R-:W-:Y:S01]  /*27f0*/  FMUL.FTZ R74, R232, 1.4426950216293334961 ;  /* 0x3fb8aa3be84a7820 */ /* 0x000fe20000410000 */
[----:B------:R-:W-:Y:S01]  /*2800*/  ISETP.GE.AND P3, PT, R235, R250, PT ;  /* 0x000000faeb00720c */ /* 0x000fe20003f66270 */
[----:B------:R-:W-:Y:S01]  /*2810*/  IMAD.U32 R84, RZ, RZ, UR16 ;  /* 0x00000010ff547e24 */ /* 0x000fe2000f8e00ff */
[----:B------:R-:W-:Y:S01]  /*2820*/  FSEL R73, R73, RZ, P1 ;  /* 0x000000ff49497208 */ /* 0x000fe20000800000 */
[----:B------:R-:W-:Y:S01]  /*2830*/  IMAD.U32 R85, RZ, RZ, UR15 ;  /* 0x0000000fff557e24 */ /* 0x000fe2000f8e00ff */
[----:B------:R-:W-:Y:S01]  /*2840*/  ISETP.GT.AND P3, PT, R236, UR27, P3 ;  /* 0x0000001bec007c0c */ /* 0x000fe20009f64270 */
[----:B------:R-:W-:Y:S01]  /*2850*/  UIADD3 UR28, UPT, UPT, UR28, -0x1, URZ ;  /* 0xffffffff1c1c7890 */ /* 0x000fe2000fffe0ff */
[----:B------:R-:W-:Y:S02]  /*2860*/  LEA R227, R218, UR4, 0x1 ;  /* 0x00000004dae37c11 */ /* 0x000fe4000f8e08ff */
[----:B------:R-:W-:Y:S01]  /*2870*/  LEA R226, R219, UR4, 0x1 ;  /* 0x00000004dbe27c11 */ /* 0x000fe2000f8e08ff */
[----:B------:R-:W-:Y:S01]  /*2880*/  UISETP.GT.AND UP0, UPT, UR28, UR14, UPT ;  /* 0x0000000e1c00728c */ /* 0x000fe2000bf04270 */
[----:B------:R-:W-:Y:S07]  /*2890*/  SHF.R.U32.HI R229, RZ, 0x1, R213 ;  /* 0x00000001ffe57819 */ /* 0x000fee00000116d5 */
[----:B------:R-:W-:Y:S01]  /*28a0*/  @!P3 LOP3.LUT R69, R220, 0x6, RZ, 0xc0, !PT ;  /* 0x00000006dc45b812 */ /* 0x000fe200078ec0ff */
[----:B------:R-:W-:Y:S04]  /*28b0*/  DEPBAR.LE SB0, 0x0 ;  /* 0x000080000000791a */ /* 0x000fe80000000000 */
[----:B------:R-:W-:Y:S01]  /*28c0*/  BAR.SYNC.DEFER_BLOCKING 0x0 ;  /* 0x0000000000007b1d */ /* 0x000fe20000010000 */
[----:B------:R-:W-:Y:S02]  /*28d0*/  @!P3 LOP3.LUT R68, R69, 0x70, R212, 0xf8, !PT ;  /* 0x000000704544b812 */ /* 0x000fe400078ef8d4 */
[C-C-:B------:R-:W-:Y:S02]  /*28e0*/  @!P3 VIADDMNMX R72, R231.reuse, 0xffffffc1, R236.reuse, PT ;  /* 0xffffffc1e748b846 */ /* 0x140fe400038001ec */
[----:B------:R-:W-:Y:S01]  /*28f0*/  @!P3 VIADDMNMX R76, R231, 0xffffffc9, R236, PT ;  /* 0xffffffc9e74cb846 */ /* 0x000fe200038001ec */
[----:B------:R-:W-:Y:S04]  /*2900*/  @!P3 IMAD R71, R71, 0x20, R68 ;  /* 0x000000204747b824 */ /* 0x000fe800078e0244 */
[C---:B------:R-:W-:Y:S01]  /*2910*/  @!P3 VIADD R75, R71.reuse, 0x1 ;  /* 0x00000001474bb836 */ /* 0x040fe20000000000 */
[CC--:B------:R-:W-:Y:S01]  /*2920*/  @!P3 ISETP.GE.AND P2, PT, R71.reuse, R72.reuse, PT ;  /* 0x000000484700b20c */ /* 0x0c0fe20003f46270 */
[----:B------:R-:W-:Y:S03]  /*2930*/  @!P3 VIADD R77, R71, 0x9 ;  /* 0x00000009474db836 */ /* 0x000fe60000000000 */
[----:B------:R-:W-:Y:S01]  /*2940*/  @!P3 ISETP.GE.AND P1, PT, R75, R72, PT ;  /* 0x000000484b00b20c */ /* 0x000fe20003f26270 */
[----:B------:R-:W-:Y:S05]  /*2950*/  LDSM.16.M88.4 R44, [R224] ;  /* 0x00000000e02c783b */ /* 0x000fea0000000200 */
[----:B-1----:R-:W1:Y:S05]  /*2960*/  LDSM.16.M88.4 R48, [R225+0x10000] ;  /* 0x01000000e130783b */ /* 0x002e6a0000000200 */
[----:B------:R-:W-:Y:S05]  /*2970*/  LDSM.16.M88.4 R52, [R221] ;  /* 0x00000000dd34783b */ /* 0x000fea0000000200 */
[----:B------:R-:W4:Y:S05]  /*2980*/  LDSM.16.M88.4 R56, [R216+0x10000] ;  /* 0x01000000d838783b */ /* 0x000f2a0000000200 */
[----:B------:R-:W-:Y:S05]  /*2990*/  LDSM.16.M88.4 R60, [R223] ;  /* 0x00000000df3c783b */ /* 0x000fea0000000200 */
[----:B------:R-:W3:Y:S01]  /*29a0*/  LDSM.16.M88.4 R64, [R215+0x10000] ;  /* 0x01000000d740783b */ /* 0x000ee20000000200 */
[C---:B-12---:R-:W-:Y:S08]  /*29b0*/  HMMA.16816.F32.BF16 R4, R44.reuse, R48, RZ ;  /* 0x000000302c04723c */ /* 0x046ff000000418ff */
[----:B------:R-:W-:Y:S01]  /*29c0*/  HMMA.16816.F32.BF16 R8, R44, R50, RZ ;  /* 0x000000322c08723c */ /* 0x000fe200000418ff */
[----:B------:R-:W-:Y:S05]  /*29d0*/  LDSM.16.M88.4 R44, [R222] ;  /* 0x00000000de2c783b */ /* 0x000fea0000000200 */
[----:B------:R-:W1:Y:S06]  /*29e0*/  LDSM.16.M88.4 R48, [R214+0x10000] ;  /* 0x01000000d630783b */ /* 0x000e6c0000000200 */
[C---:B----4-:R-:W-:Y:S08]  /*29f0*/  HMMA.16816.F32.BF16 R4, R52.reuse, R56, R4 ;  /* 0x000000383404723c */ /* 0x050ff00000041804 */
[----:B------:R-:W-:Y:S01]  /*2a00*/  HMMA.16816.F32.BF16 R8, R52, R58, R8 ;  /* 0x0000003a3408723c */ /* 0x000fe20000041808 */
[----:B------:R-:W-:Y:S05]  /*2a10*/  LDSM.16.M88.4 R52, [R224+0x2000] ;  /* 0x00200000e034783b */ /* 0x000fea0000000200 */
[----:B------:R-:W2:Y:S06]  /*2a20*/  LDSM.16.M88.4 R56, [R225+0x11000] ;  /* 0x01100000e138783b */ /* 0x000eac0000000200 */
[C---:B---3--:R-:W-:Y:S08]  /*2a30*/  HMMA.16816.F32.BF16 R4, R60.reuse, R64, R4 ;  /* 0x000000403c04723c */ /* 0x048ff00000041804 */
[----:B------:R-:W-:Y:S01]  /*2a40*/  HMMA.16816.F32.BF16 R8, R60, R66, R8 ;  /* 0x000000423c08723c */ /* 0x000fe20000041808 */
[----:B------:R-:W-:Y:S05]  /*2a50*/  LDSM.16.M88.4 R60, [R221+0x2000] ;  /* 0x00200000dd3c783b */ /* 0x000fea0000000200 */
[----:B------:R-:W3:Y:S06]  /*2a60*/  LDSM.16.M88.4 R64, [R216+0x11000] ;  /* 0x01100000d840783b */ /* 0x000eec0000000200 */
[C---:B-1----:R-:W-:Y:S08]  /*2a70*/  HMMA.16816.F32.BF16 R4, R44.reuse, R48, R4 ;  /* 0x000000302c04723c */ /* 0x042ff00000041804 */
[----:B------:R-:W-:Y:S01]  /*2a80*/  HMMA.16816.F32.BF16 R8, R44, R50, R8 ;  /* 0x000000322c08723c */ /* 0x000fe20000041808 */
[----:B------:R-:W-:Y:S05]  /*2a90*/  LDSM.16.M88.4 R44, [R223+0x2000] ;  /* 0x00200000df2c783b */ /* 0x000fea0000000200 */
[----:B------:R-:W1:Y:S06]  /*2aa0*/  LDSM.16.M88.4 R48, [R215+0x11000] ;  /* 0x01100000d730783b */ /* 0x000e6c0000000200 */
[C---:B--2---:R-:W-:Y:S08]  /*2ab0*/  HMMA.16816.F32.BF16 R4, R52.reuse, R56, R4 ;  /* 0x000000383404723c */ /* 0x044ff00000041804 */
        /* <DEDUP_REMOVED lines=36> */
[----:B------:R-:W-:Y:S11]  /*2d00*/  HMMA.16816.F32.BF16 R8, R52, R58, R8 ;  /* 0x0000003a3408723c */ /* 0x000ff60000041808 */
[----:B------:R-:W-:Y:S01]  /*2d10*/  @!UPT UIADD3 URZ, UPT, UPT, URZ, URZ, URZ ;  /* 0x000000fffffff290 */ /* 0x000fe2000fffe0ff */
[C---:B---3--:R-:W-:Y:S08]  /*2d20*/  HMMA.16816.F32.BF16 R4, R60.reuse, R64, R4 ;  /* 0x000000403c04723c */ /* 0x048ff00000041804 */
[----:B------:R-:W-:Y:S11]  /*2d30*/  HMMA.16816.F32.BF16 R8, R60, R66, R8 ;  /* 0x000000423c08723c */ /* 0x000ff60000041808 */
[----:B------:R-:W-:Y:S01]  /*2d40*/  @!UPT UIADD3 URZ, UPT, UPT, URZ, URZ, URZ ;  /* 0x000000fffffff290 */ /* 0x000fe2000fffe0ff */
[C---:B-1----:R-:W-:Y:S08]  /*2d50*/  HMMA.16816.F32.BF16 R4, R44.reuse, R48, R4 ;  /* 0x000000302c04723c */ /* 0x042ff00000041804 */
[----:B------:R-:W-:Y:S11]  /*2d60*/  HMMA.16816.F32.BF16 R8, R44, R50, R8 ;  /* 0x000000322c08723c */ /* 0x000ff60000041808 */
[----:B------:R-:W-:Y:S02]  /*2d70*/  @!P3 FSEL R5, R5, -INF , !P1 ;  /* 0xff8000000505b808 */ /* 0x000fe40004800000 */
[----:B------:R-:W-:Y:S02]  /*2d80*/  FSETP.NEU.FTZ.AND P1, PT, R232, -INF , PT ;  /* 0xff800000e800780b */ /* 0x000fe40003f3d000 */
[----:B------:R-:W-:Y:S01]  /*2d90*/  @!P3 FSEL R4, R4, -INF , !P2 ;  /* 0xff8000000404b808 */ /* 0x000fe20005000000 */
[--C-:B------:R-:W-:Y:S01]  /*2da0*/  FFMA.FTZ R69, R5, UR7, -R73.reuse ;  /* 0x0000000705457c23 */ /* 0x100fe20008010849 */
        /* <DEDUP_REMOVED lines=16> */
[--C-:B------:R-:W-:Y:S01]  /*2eb0*/  FFMA.FTZ R72, R8, UR7, -R73.reuse ;  /* 0x0000000708487c23 */ /* 0x100fe20008010849 */
[----:B------:R-:W-:Y:S02]  /*2ec0*/  @!P3 ISETP.GE.AND P1, PT, R77, R76, PT ;  /* 0x0000004c4d00b20c */ /* 0x000fe40003f26270 */
[----:B------:R-:W-:Y:S01]  /*2ed0*/  @!P3 FSEL R10, R10, -INF , !P2 ;  /* 0xff8000000a0ab808 */ /* 0x000fe20005000000 */
[----:B------:R-:W-:Y:S01]  /*2ee0*/  FFMA.FTZ R73, R9, UR7, -R73 ;  /* 0x0000000709497c23 */ /* 0x000fe20008010849 */
[----:B------:R-:W-:Y:S03]  /*2ef0*/  @!P3 FSEL R11, R11, -INF , !P1 ;  /* 0xff8000000b0bb808 */ /* 0x000fe60004800000 */
[----:B------:R2:W-:Y:S01]  /*2f00*/  MUFU.EX2 R71, R78 ;  /* 0x0000004e00477308 */ /* 0x0005e20000000800 */
[----:B------:R-:W-:Y:S01]  /*2f10*/  LEA R76, R239, UR24, 0x1 ;  /* 0x00000018ef4c7c11 */ /* 0x000fe2000f8e08ff */
[--C-:B------:R-:W-:Y:S01]  /*2f20*/  FFMA.FTZ R81, R10, UR7, -R74.reuse ;  /* 0x000000070a517c23 */ /* 0x100fe2000801084a */
[----:B------:R-:W-:Y:S01]  /*2f30*/  LEA R82, P1, R234, R84, 0x2 ;  /* 0x00000054ea527211 */ /* 0x000fe200078210ff */
[----:B------:R-:W-:Y:S01]  /*2f40*/  FFMA.FTZ R74, R11, UR7, -R74 ;  /* 0x000000070b4a7c23 */ /* 0x000fe2000801084a */
[----:B------:R-:W-:Y:S01]  /*2f50*/  LEA R84, R218, UR24, 0x1 ;  /* 0x00000018da547c11 */ /* 0x000fe2000f8e08ff */
[----:B------:R-:W-:Y:S01]  /*2f60*/  IMAD.IADD R77, R76, 0x1, R251 ;  /* 0x000000014c4d7824 */ /* 0x000fe200078e02fb */
[----:B------:R-:W-:Y:S03]  /*2f70*/  LEA.HI.X R83, R234, R85, RZ, 0x2, P1 ;  /* 0x00000055ea537211 */ /* 0x000fe600008f14ff */
[----:B------:R3:W-:Y:S01]  /*2f80*/  MUFU.EX2 R80, R74 ;  /* 0x0000004a00507308 */ /* 0x0007e20000000800 */
[----:B-1----:R-:W-:Y:S01]  /*2f90*/  F2FP.BF16.F32.PACK_AB R87, R69, R68 ;  /* 0x000000444557723e */ /* 0x002fe200000010ff */
[C---:B------:R-:W-:Y:S02]  /*2fa0*/  VIADD R88, R84.reuse, 0x20 ;  /* 0x0000002054587836 */ /* 0x040fe40000000000 */
[----:B------:R-:W-:Y:S06]  /*2fb0*/  @P0 VIADD R88, R84, 0xffffffe0 ;  /* 0xffffffe054580836 */ /* 0x000fec0000000000 */
[----:B------:R-:W1:Y:S01]  /*2fc0*/  MUFU.EX2 R70, R70 ;  /* 0x0000004600467308 */ /* 0x000e620000000800 */
[----:B--2---:R-:W-:Y:S04]  /*2fd0*/  IMAD.IADD R78, R76, 0x1, -R249 ;  /* 0x000000014c4e7824 */ /* 0x004fe800078e0af9 */
[----:B------:R-:W-:Y:S05]  /*2fe0*/  IMAD.IADD R76, R251, 0x1, R78 ;  /* 0x00000001fb4c7824 */ /* 0x000fea00078e024e */
[----:B------:R-:W-:Y:S01]  /*2ff0*/  MUFU.EX2 R75, R73 ;  /* 0x00000049004b7308 */ /* 0x000fe20000000800 */
[----:B---3--:R-:W-:Y:S05]  /*3000*/  LEA R74, R239, UR4, 0x1 ;  /* 0x00000004ef4a7c11 */ /* 0x008fea000f8e08ff */
[----:B------:R-:W-:Y:S04]  /*3010*/  STS [R74+0x15000], R87 ;  /* 0x015000574a007388 */ /* 0x000fe80000000800 */
[----:B------:R-:W2:Y:S01]  /*3020*/  MUFU.EX2 R72, R72 ;  /* 0x0000004800487308 */ /* 0x000ea20000000800 */
[----:B-1----:R-:W-:Y:S05]  /*3030*/  F2FP.BF16.F32.PACK_AB R86, R71, R70 ;  /* 0x000000464756723e */ /* 0x002fea00000010ff */
[----:B------:R-:W-:Y:S04]  /*3040*/  STS [R77], R86 ;  /* 0x000000564d007388 */ /* 0x000fe80000000800 */
[----:B------:R-:W1:Y:S01]  /*3050*/  MUFU.EX2 R73, R81 ;  /* 0x0000005100497308 */ /* 0x000e620000000800 */
[----:B--2---:R-:W-:Y:S05]  /*3060*/  F2FP.BF16.F32.PACK_AB R79, R75, R72 ;  /* 0x000000484b4f723e */ /* 0x004fea00000010ff */
[----:B------:R2:W-:Y:S01]  /*3070*/  STS [R78+0x10], R79 ;  /* 0x0000104f4e007388 */ /* 0x0005e20000000800 */
[----:B-1----:R-:W-:Y:S05]  /*3080*/  F2FP.BF16.F32.PACK_AB R81, R80, R73 ;  /* 0x000000495051723e */ /* 0x002fea00000010ff */
[----:B------:R1:W-:Y:S05]  /*3090*/  STS [R76+0x10], R81 ;  /* 0x000010514c007388 */ /* 0x0003ea0000000800 */
[----:B------:R-:W3:Y:S05]  /*30a0*/  LDSM.16.M88.4 R44, [R224+0x8000] ;  /* 0x00800000e02c783b */ /* 0x000eea0000000200 */
[----:B------:R-:W4:Y:S05]  /*30b0*/  LDSM.16.M88.4 R48, [R221+0x8000] ;  /* 0x00800000dd30783b */ /* 0x000f2a0000000200 */
[----:B------:R-:W4:Y:S05]  /*30c0*/  LDSM.16.M88.4 R52, [R223+0x8000] ;  /* 0x00800000df34783b */ /* 0x000f2a0000000200 */
[----:B--2---:R-:W2:Y:S05]  /*30d0*/  LDG.E R79, desc[UR20][R82.64] ;  /* 0x00000014524f7981 */ /* 0x004eaa000c1e1900 */
[----:B-1----:R2:W2:Y:S01]  /*30e0*/  LDG.E R81, desc[UR20][R82.64+0x20] ;  /* 0x0000201452517981 */ /* 0x0024a2000c1e1900 */
[C---:B---3--:R-:W-:Y:S08]  /*30f0*/  HMMA.16816.F32.BF16 R4, R44.reuse, R132, RZ ;  /* 0x000000842c04723c */ /* 0x048ff000000418ff */
[----:B------:R-:W-:Y:S01]  /*3100*/  HMMA.16816.F32.BF16 R8, R44, R134, RZ ;  /* 0x000000862c08723c */ /* 0x000fe200000418ff */
[----:B------:R-:W1:Y:S11]  /*3110*/  LDSM.16.M88.4 R44, [R222+0x8000] ;  /* 0x00800000de2c783b */ /* 0x000e760000000200 */
[C---:B----4-:R-:W-:Y:S08]  /*3120*/  HMMA.16816.F32.BF16 R4, R48.reuse, R136, R4 ;  /* 0x000000883004723c */ /* 0x050ff00000041804 */
[----:B------:R-:W-:Y:S01]  /*3130*/  HMMA.16816.F32.BF16 R8, R48, R138, R8 ;  /* 0x0000008a3008723c */ /* 0x000fe20000041808 */
[----:B------:R-:W3:Y:S11]  /*3140*/  LDSM.16.M88.4 R48, [R224+0xa000] ;  /* 0x00a00000e030783b */ /* 0x000ef60000000200 */
[C---:B------:R-:W-:Y:S08]  /*3150*/  HMMA.16816.F32.BF16 R4, R52.reuse, R140, R4 ;  /* 0x0000008c3404723c */ /* 0x040ff00000041804 */
[----:B------:R-:W-:Y:S01]  /*3160*/  HMMA.16816.F32.BF16 R8, R52, R142, R8 ;  /* 0x0000008e3408723c */ /* 0x000fe20000041808 */
[----:B------:R-:W4:Y:S11]  /*3170*/  LDSM.16.M88.4 R52, [R221+0xa000] ;  /* 0x00a00000dd34783b */ /* 0x000f360000000200 */
[C---:B-1----:R-:W-:Y:S08]  /*3180*/  HMMA.16816.F32.BF16 R4, R44.reuse, R144, R4 ;  /* 0x000000902c04723c */ /* 0x042ff00000041804 */
[----:B------:R-:W-:Y:S01]  /*3190*/  HMMA.16816.F32.BF16 R8, R44, R146, R8 ;  /* 0x000000922c08723c */ /* 0x000fe20000041808 */
[----:B------:R-:W1:Y:S11]  /*31a0*/  LDSM.16.M88.4 R44, [R223+0xa000] ;  /* 0x00a00000df2c783b */ /* 0x000e760000000200 */
[C---:B---3--:R-:W-:Y:S08]  /*31b0*/  HMMA.16816.F32.BF16 R4, R48.reuse, R148, R4 ;  /* 0x000000943004723c */ /* 0x048ff00000041804 */
[----:B------:R-:W-:Y:S01]  /*31c0*/  HMMA.16816.F32.BF16 R8, R48, R150, R8 ;  /* 0x000000963008723c */ /* 0x000fe20000041808 */
[----:B------:R-:W3:Y:S11]  /*31d0*/  LDSM.16.M88.4 R48, [R222+0xa000] ;  /* 0x00a00000de30783b */ /* 0x000ef60000000200 */
[C---:B----4-:R-:W-:Y:S08]  /*31e0*/  HMMA.16816.F32.BF16 R4, R52.reuse, R152, R4 ;  /* 0x000000983404723c */ /* 0x050ff00000041804 */
        /* <DEDUP_REMOVED lines=24> */
[----:B------:R-:W-:Y:S11]  /*3370*/  HMMA.16816.F32.BF16 R8, R48, R186, R8 ;  /* 0x000000ba3008723c */ /* 0x000ff60000041808 */
[----:B------:R-:W-:Y:S01]  /*3380*/  @!UPT UIADD3 URZ, UPT, UPT, URZ, URZ, URZ ;  /* 0x000000fffffff290 */ /* 0x000fe2000fffe0ff */
[C---:B----4-:R-:W-:Y:S08]  /*3390*/  HMMA.16816.F32.BF16 R4, R52.reuse, R188, R4 ;  /* 0x000000bc3404723c */ /* 0x050ff00000041804 */
[----:B------:R-:W-:Y:S11]  /*33a0*/  HMMA.16816.F32.BF16 R8, R52, R190, R8 ;  /* 0x000000be3408723c */ /* 0x000ff60000041808 */
[----:B------:R-:W-:Y:S01]  /*33b0*/  @!UPT UIADD3 URZ, UPT, UPT, URZ, URZ, URZ ;  /* 0x000000fffffff290 */ /* 0x000fe2000fffe0ff */
[C---:B-1----:R-:W-:Y:S08]  /*33c0*/  HMMA.16816.F32.BF16 R4, R44.reuse, R192, R4 ;  /* 0x000000c02c04723c */ /* 0x042ff00000041804 */
[----:B------:R-:W-:Y:S11]  /*33d0*/  HMMA.16816.F32.BF16 R8, R44, R194, R8 ;  /* 0x000000c22c08723c */ /* 0x000ff60000041808 */
[C---:B--2---:R-:W-:Y:S01]  /*33e0*/  FADD.FTZ R83, -R79.reuse, R4 ;  /* 0x000000044f537221 */ /* 0x044fe20000010100 */
[----:B------:R-:W-:Y:S03]  /*33f0*/  FADD.FTZ R82, -R79, R5 ;  /* 0x000000054f527221 */ /* 0x000fe60000010100 */
[----:B------:R-:W-:Y:S01]  /*3400*/  FMUL.FTZ R83, R68, R83 ;  /* 0x0000005344537220 */ /* 0x000fe20000410000 */
[----:B------:R-:W-:Y:S03]  /*3410*/  FMUL.FTZ R82, R69, R82 ;  /* 0x0000005245527220 */ /* 0x000fe60000410000 */
[C---:B------:R-:W-:Y:S01]  /*3420*/  FADD.FTZ R69, -R79.reuse, R8 ;  /* 0x000000084f457221 */ /* 0x040fe20000010100 */
[----:B------:R-:W-:Y:S01]  /*3430*/  FADD.FTZ R68, -R79, R9 ;  /* 0x000000094f447221 */ /* 0x000fe20000010100 */
[----:B------:R-:W-:Y:S01]  /*3440*/  F2FP.BF16.F32.PACK_AB R83, R82, R83 ;  /* 0x000000535253723e */ /* 0x000fe200000010ff */
[C---:B------:R-:W-:Y:S01]  /*3450*/  FADD.FTZ R82, -R81.reuse, R7 ;  /* 0x0000000751527221 */ /* 0x040fe20000010100 */
[C---:B------:R-:W-:Y:S01]  /*3460*/  FADD.FTZ R79, -R81.reuse, R6 ;  /* 0x00000006514f7221 */ /* 0x040fe20000010100 */
[----:B------:R-:W-:Y:S01]  /*3470*/  FMUL.FTZ R69, R72, R69 ;  /* 0x0000004548457220 */ /* 0x000fe20000410000 */
[----:B------:R-:W-:Y:S01]  /*3480*/  FADD.FTZ R72, -R81, R10 ;  /* 0x0000000a51487221 */ /* 0x000fe20000010100 */
[----:B------:R-:W-:Y:S01]  /*3490*/  FMUL.FTZ R82, R71, R82 ;  /* 0x0000005247527220 */ /* 0x000fe20000410000 */
[----:B------:R-:W-:Y:S01]  /*34a0*/  FMUL.FTZ R79, R70, R79 ;  /* 0x0000004f464f7220 */ /* 0x000fe20000410000 */
[----:B------:R-:W-:Y:S01]  /*34b0*/  FMUL.FTZ R68, R75, R68 ;  /* 0x000000444b447220 */ /* 0x000fe20000410000 */
[----:B------:R-:W-:Y:S01]  /*34c0*/  FADD.FTZ R81, -R81, R11 ;  /* 0x0000000b51517221 */ /* 0x000fe20000010100 */
[----:B------:R-:W-:Y:S01]  /*34d0*/  STS [R74+0x14000], R83 ;  /* 0x014000534a007388 */ /* 0x000fe20000000800 */
[----:B------:R-:W-:Y:S01]  /*34e0*/  FMUL.FTZ R72, R73, R72 ;  /* 0x0000004849487220 */ /* 0x000fe20000410000 */
[----:B------:R-:W-:Y:S01]  /*34f0*/  F2FP.BF16.F32.PACK_AB R70, R82, R79 ;  /* 0x0000004f5246723e */ /* 0x000fe200000010ff */
[----:B------:R-:W-:Y:S01]  /*3500*/  FMUL.FTZ R81, R80, R81 ;  /* 0x0000005150517220 */ /* 0x000fe20000410000 */
[----:B------:R-:W-:Y:S03]  /*3510*/  F2FP.BF16.F32.PACK_AB R79, R68, R69 ;  /* 0x00000045444f723e */ /* 0x000fe600000010ff */
[----:B------:R-:W-:Y:S01]  /*3520*/  STS [R77+-0x1000], R70 ;  /* 0xfff000464d007388 */ /* 0x000fe20000000800 */
[----:B------:R-:W-:Y:S04]  /*3530*/  F2FP.BF16.F32.PACK_AB R85, R81, R72 ;  /* 0x000000485155723e */ /* 0x000fe800000010ff */
[----:B------:R-:W-:Y:S05]  /*3540*/  STS [R78+-0xff0], R79 ;  /* 0xfff0104f4e007388 */ /* 0x000fea0000000800 */
        /* <DEDUP_REMOVED lines=46> */
[----:B------:R-:W-:Y:S02]  /*3830*/  LOP3.LUT R50, R49, 0x18, R212, 0xf8, !PT ;  /* 0x0000001831327812 */ /* 0x000fe400078ef8d4 */
[----:B------:R-:W-:Y:S01]  /*3840*/  LOP3.LUT R48, R48, 0x38, R217, 0x78, !PT ;  /* 0x0000003830307812 */ /* 0x000fe200078e78d9 */
[C---:B---3--:R-:W-:Y:S04]  /*3850*/  HMMA.16816.F32.BF16 R16, R56.reuse, R52, R16 ;  /* 0x000000343810723c */ /* 0x048fe80000041810 */
[----:B------:R-:W-:Y:S02]  /*3860*/  LOP3.LUT R49, R50, 0x1c0, R3, 0xf8, !PT ;  /* 0x000001c032317812 */ /* 0x000fe400078ef803 */
[----:B------:R-:W-:Y:S02]  /*3870*/  LOP3.LUT R229, R48, 0x8, R229, 0x78, !PT ;  /* 0x0000000830e57812 */ /* 0x000fe400078e78e5 */
[-C--:B------:R-:W-:Y:S03]  /*3880*/  HMMA.16816.F32.BF16 R20, R56, R54.reuse, R20 ;  /* 0x000000363814723c */ /* 0x080fe60000041814 */
[----:B------:R-:W-:Y:S02]  /*3890*/  LOP3.LUT R228, R49, 0x38, R2, 0x78, !PT ;  /* 0x0000003831e47812 */ /* 0x000fe400078e7802 */
[----:B------:R-:W-:Y:S02]  /*38a0*/  LOP3.LUT R48, R0, 0x400, RZ, 0xc0, !PT ;  /* 0x0000040000307812 */ /* 0x000fe400078ec0ff */
[----:B------:R-:W-:Y:S01]  /*38b0*/  LOP3.LUT R228, R228, 0x200, R3, 0xf8, !PT ;  /* 0x00000200e4e47812 */ /* 0x000fe200078ef803 */
[C---:B------:R-:W-:Y:S04]  /*38c0*/  HMMA.16816.F32.BF16 R24, R44.reuse, R54, R24 ;  /* 0x000000362c18723c */ /* 0x040fe80000041818 */
[----:B------:R-:W-:Y:S01]  /*38d0*/  IMAD R229, R229, 0x2, R48 ;  /* 0x00000002e5e57824 */ /* 0x000fe200078e0230 */
[----:B------:R-:W-:Y:S03]  /*38e0*/  LEA R228, R228, UR4, 0x1 ;  /* 0x00000004e4e47c11 */ /* 0x000fe6000f8e08ff */
[-C--:B----4-:R-:W-:Y:S08]  /*38f0*/  HMMA.16816.F32.BF16 R28, R44, R64.reuse, R28 ;  /* 0x000000402c1c723c */ /* 0x090ff0000004181c */
[C---:B------:R-:W-:Y:S08]  /*3900*/  HMMA.16816.F32.BF16 R32, R56.reuse, R64, R32 ;  /* 0x000000403820723c */ /* 0x040ff00000041820 */
[-C--:B------:R-:W-:Y:S08]  /*3910*/  HMMA.16816.F32.BF16 R36, R56, R66.reuse, R36 ;  /* 0x000000423824723c */ /* 0x080ff00000041824 */
[----:B------:R-:W-:Y:S01]  /*3920*/  HMMA.16816.F32.BF16 R40, R44, R66, R40 ;  /* 0x000000422c28723c */ /* 0x000fe20000041828 */
[----:B------:R-:W-:Y:S08]  /*3930*/  @!UPT UIADD3 URZ, UPT, UPT, URZ, URZ, URZ ;  /* 0x000000fffffff290 */ /* 0x000ff0000fffe0ff */
[----:B------:R-:W-:Y:S11]  /*3940*/  BRA.U !UP0, `(.L_x_117) ;  /* 0x0000000108687547 */ /* 0x000ff6000b800000 */
[----:B------:R-:W-:Y:S01]  /*3950*/  IADD3 R4, P1, PT, RZ, -UR22, RZ ;  /* 0x80000016ff047c10 */ /* 0x000fe2000ff3e0ff */
[----:B------:R-:W-:Y:S04]  /*3960*/  IMAD.U32 R6, RZ, RZ, UR31 ;  /* 0x0000001fff067e24 */ /* 0x000fe8000f8e00ff */
[----:B------:R-:W-:Y:S05]  /*3970*/  IMAD.X R9, RZ, RZ, ~UR8, P1 ;  /* 0x80000008ff097e24 */ /* 0x000fea00088e06ff */
[----:B------:R-:W-:Y:S02]  /*3980*/  SHF.R.S64 R5, R4, 0x1f, R9 ;  /* 0x0000001f04057819 */ /* 0x000fe40000001009 */
[----:B------:R-:W-:Y:S02]  /*3990*/  LOP3.LUT R4, R2, 0x1f8, RZ, 0xc0, !PT ;  /* 0x000001f802047812 */ /* 0x000fe400078ec0ff */
[----:B------:R-:W-:Y:S01]  /*39a0*/  IADD3 R242, P1, PT, R242, R5, RZ ;  /* 0x00000005f2f27210 */ /* 0x000fe20007f3e0ff */
[----:B------:R-:W-:Y:S01]  /*39b0*/  IMAD.U32 R5, RZ, RZ, UR31 ;  /* 0x0000001fff057e24 */ /* 0x000fe2000f8e00ff */
[----:B------:R-:W-:Y:S01]  /*39c0*/  LOP3.LUT R7, R4, 0x38, R213, 0x78, !PT ;  /* 0x0000003804077812 */ /* 0x000fe200078e78d5 */
[----:B------:R-:W-:Y:S01]  /*39d0*/  IMAD.U32 R4, RZ, RZ, UR30 ;  /* 0x0000001eff047e24 */ /* 0x000fe2000f8e00ff */
[----:B------:R-:W-:Y:S02]  /*39e0*/  LEA.HI.X.SX32 R243, R9, R243, 0x1, P1 ;  /* 0x000000f309f37211 */ /* 0x000fe400008f0eff */
[----:B------:R-:W-:Y:S02]  /*39f0*/  LOP3.LUT R7, R7, 0x1e00, R2, 0xf8, !PT ;  /* 0x00001e0007077812 */ /* 0x000fe400078ef802 */
[----:B------:R-:W-:Y:S02]  /*3a00*/  LEA R10, P1, R5, R242, 0x1 ;  /* 0x000000f2050a7211 */ /* 0x000fe400078208ff */
[----:B------:R-:W-:Y:S02]  /*3a10*/  LEA R9, R7, UR4, 0x1 ;  /* 0x0000000407097c11 */ /* 0x000fe4000f8e08ff */
[----:B------:R-:W-:Y:S03]  /*3a20*/  LEA.HI.X R11, R6, R243, R4, 0x1, P1 ;  /* 0x000000f3060b7211 */ /* 0x000fe600008f0c04 */
[----:B------:R-:W-:Y:S01]  /*3a30*/  @!PT LDS RZ, [RZ] ;  /* 0x00000000fffff984 */ /* 0x000fe20000000800 */
[----:B------:R-:W-:Y:S01]  /*3a40*/  @!PT LDS RZ, [RZ] ;  /* 0x00000000fffff984 */ /* 0x000fe20000000800 */
[----:B------:R-:W-:Y:S01]  /*3a50*/  @!PT LDS RZ, [RZ] ;  /* 0x00000000fffff984 */ /* 0x000fe20000000800 */
[----:B------:R1:W-:Y:S04]  /*3a60*/  LDGSTS.E.BYPASS.LTC128B.128 [R9+0x8000], desc[UR20][R242.64] ;  /* 0x08000000f2097fae */ /* 0x0003e8000b981a14 */
[----:B------:R1:W-:Y:S04]  /*3a70*/  LDGSTS.E.BYPASS.LTC128B.128 [R9+0xa000], desc[UR20][R242.64+0x80] ;  /* 0x0a000080f2097fae */ /* 0x0003e8000b981a14 */
[----:B------:R1:W-:Y:S04]  /*3a80*/  LDGSTS.E.BYPASS.LTC128B.128 [R9+0xc000], desc[UR20][R242.64+0x100] ;  /* 0x0c000100f2097fae */ /* 0x0003e8000b981a14 */
[----:B------:R1:W-:Y:S04]  /*3a90*/  LDGSTS.E.BYPASS.LTC128B.128 [R9+0xe000], desc[UR20][R242.64+0x180] ;  /* 0x0e000180f2097fae */ /* 0x0003e8000b981a14 */
[----:B------:R1:W-:Y:S04]  /*3aa0*/  LDGSTS.E.BYPASS.LTC128B.128 [R9+0x9000], desc[UR20][R10.64] ;  /* 0x090000000a097fae */ /* 0x0003e8000b981a14 */
[----:B------:R1:W-:Y:S04]  /*3ab0*/  LDGSTS.E.BYPASS.LTC128B.128 [R9+0xb000], desc[UR20][R10.64+0x80] ;  /* 0x0b0000800a097fae */ /* 0x0003e8000b981a14 */
[----:B------:R1:W-:Y:S04]  /*3ac0*/  LDGSTS.E.BYPASS.LTC128B.128 [R9+0xd000], desc[UR20][R10.64+0x100] ;  /* 0x0d0001000a097fae */ /* 0x0003e8000b981a14 */
[----:B------:R1:W-:Y:S04]  /*3ad0*/  LDGSTS.E.BYPASS.LTC128B.128 [R9+0xf000], desc[UR20][R10.64+0x180] ;  /* 0x0f0001800a097fae */ /* 0x0003e8000b981a14 */
[----:B------:R-:W0:Y:S02]  /*3ae0*/  LDGDEPBAR ;  /* 0x00000000000079af */ /* 0x000e240000000000 */
.L_x_117:
[----:B------:R-:W-:Y:S01]  /*3af0*/  LDSM.16.M88.4 R196, [R229+UR4+0x14000] ;  /* 0x01400004e5c4783b */ /* 0x000fe20008000200 */
[----:B------:R-:W-:Y:S01]  /*3b00*/  VIADD R5, R229, UR4 ;  /* 0x00000004e5057c36 */ /* 0x000fe20008000000 */
[----:B------:R-:W-:Y:S01]  /*3b10*/  PLOP3.LUT P2, PT, PT, PT, UP0, 0x80, 0x8 ;  /* 0x000000000008781c */ /* 0x000fe20003f4f008 */
[----:B------:R-:W-:Y:S01]  /*3b20*/  IMAD R252, R248, UR6, RZ ;  /* 0x00000006f8fc7c24 */ /* 0x000fe2000f8e02ff */
[----:B------:R-:W2:Y:S01]  /*3b30*/  LDSM.16.MT88.4 R48, [R228+0x10000] ;  /* 0x01000000e430783b */ /* 0x000ea20000004200 */
[C---:B------:R-:W-:Y:S01]  /*3b40*/  VIADD R4, R5.reuse, 0x14000 ;  /* 0x0001400005047836 */ /* 0x040fe20000000000 */
[----:B------:R-:W-:Y:S01]  /*3b50*/  @UP0 UIADD3 UR10, UP3, UPT, UR32, -0x100, URZ ;  /* 0xffffff00200a0890 */ /* 0x000fe2000ff7e0ff */
[----:B------:R-:W-:Y:S01]  /*3b60*/  VIADD R76, R5, 0x14020 ;  /* 0x00014020054c7836 */ /* 0x000fe20000000000 */
[----:B------:R-:W1:Y:S01]  /*3b70*/  LDSM.16.M88.4 R92, [R229+UR4+0x14800] ;  /* 0x01480004e55c783b */ /* 0x000e620008000200 */
[----:B------:R-:W-:Y:S01]  /*3b80*/  @P0 VIADD R76, R4, 0xffffffe0 ;  /* 0xffffffe0044c0836 */ /* 0x000fe20000000000 */
[----:B------:R-:W-:Y:S02]  /*3b90*/  @UP0 UIADD3.X UR9, UPT, UPT, UR33, -0x1, URZ, UP3, !UPT ;  /* 0xffffffff21090890 */ /* 0x000fe40009ffe4ff */
[----:B------:R-:W3:Y:S01]  /*3ba0*/  LDSM.16.MT88.4 R64, [R228+0x11000] ;  /* 0x01100000e440783b */ /* 0x000ee20000004200 */
[----:B------:R-:W-:Y:S02]  /*3bb0*/  @UP0 UIADD3 UR16, UP2, UPT, UR16, -0x100, URZ ;  /* 0xffffff0010100890 */ /* 0x000fe4000ff5e0ff */
[----:B------:R-:W-:Y:S01]  /*3bc0*/  UISETP.GT.AND UP1, UPT, UR28, UR14, UPT ;  /* 0x0000000e1c00728c */ /* 0x000fe2000bf24270 */
[----:B------:R-:W4:Y:S01]  /*3bd0*/  LDSM.16.MT88.4 R80, [R228+0x12000] ;  /* 0x01200000e450783b */ /* 0x000f220000004200 */
[----:B------:R-:W-:Y:S03]  /*3be0*/  @UP0 UIADD3.X UR15, UPT, UPT, UR15, -0x1, URZ, UP2, !UPT ;  /* 0xffffffff0f0f0890 */ /* 0x000fe600097fe4ff */
[----:B------:R-:W4:Y:S04]  /*3bf0*/  LDSM.16.MT88.4 R96, [R228+0x13000] ;  /* 0x01300000e460783b */ /* 0x000f280000004200 */
[----:B------:R-:W-:Y:S04]  /*3c00*/  LDSM.16.M88.4 R200, [R76] ;  /* 0x000000004cc8783b */ /* 0x000fe80000000200 */
[----:B------:R4:W-:Y:S04]  /*3c10*/  LDSM.16.M88.4 R208, [R76+0x800] ;  /* 0x000800004cd0783b */ /* 0x0009e80000000200 */
[----:B------:R-:W4:Y:S01]  /*3c20*/  LDSM.16.MT88.4 R204, [R228+0x10800] ;  /* 0x01080000e4cc783b */ /* 0x000f220000004200 */
[-C--:B--2---:R-:W-:Y:S08]  /*3c30*/  HMMA.16816.F32.BF16 R4, R196, R48.reuse, RZ ;  /* 0x00000030c404723c */ /* 0x084ff000000418ff */
[C---:B-1----:R-:W-:Y:S08]  /*3c40*/  HMMA.16816.F32.BF16 R8, R92.reuse, R48, RZ ;  /* 0x000000305c08723c */ /* 0x042ff000000418ff */
[-C--:B------:R-:W-:Y:S08]  /*3c50*/  HMMA.16816.F32.BF16 R44, R92, R50.reuse, RZ ;  /* 0x000000325c2c723c */ /* 0x080ff000000418ff */
[C---:B------:R-:W-:Y:S08]  /*3c60*/  HMMA.16816.F32.BF16 R48, R196.reuse, R50, RZ ;  /* 0x00000032c430723c */ /* 0x040ff000000418ff */
[-C--:B---3--:R-:W-:Y:S08]  /*3c70*/  HMMA.16816.F32.BF16 R52, R196, R64.reuse, RZ ;  /* 0x00000040c434723c */ /* 0x088ff000000418ff */
[C---:B------:R-:W-:Y:S08]  /*3c80*/  HMMA.16816.F32.BF16 R56, R92.reuse, R64, RZ ;  /* 0x000000405c38723c */ /* 0x040ff000000418ff */
[-C--:B------:R-:W-:Y:S08]  /*3c90*/  HMMA.16816.F32.BF16 R60, R92, R66.reuse, RZ ;  /* 0x000000425c3c723c */ /* 0x080ff000000418ff */
[C---:B------:R-:W-:Y:S08]  /*3ca0*/  HMMA.16816.F32.BF16 R64, R196.reuse, R66, RZ ;  /* 0x00000042c440723c */ /* 0x040ff000000418ff */
[-C--:B----4-:R-:W-:Y:S08]  /*3cb0*/  HMMA.16816.F32.BF16 R68, R196, R80.reuse, RZ ;  /* 0x00000050c444723c */ /* 0x090ff000000418ff */
[C---:B------:R-:W-:Y:S08]  /*3cc0*/  HMMA.16816.F32.BF16 R72, R92.reuse, R80, RZ ;  /* 0x000000505c48723c */ /* 0x040ff000000418ff */
[-C--:B------:R-:W-:Y:S08]  /*3cd0*/  HMMA.16816.F32.BF16 R76, R92, R82.reuse, RZ ;  /* 0x000000525c4c723c */ /* 0x080ff000000418ff */
[C---:B------:R-:W-:Y:S08]  /*3ce0*/  HMMA.16816.F32.BF16 R80, R196.reuse, R82, RZ ;  /* 0x00000052c450723c */ /* 0x040ff000000418ff */
[-C--:B------:R-:W-:Y:S08]  /*3cf0*/  HMMA.16816.F32.BF16 R84, R196, R96.reuse, RZ ;  /* 0x00000060c454723c */ /* 0x080ff000000418ff */
[C---:B------:R-:W-:Y:S08]  /*3d00*/  HMMA.16816.F32.BF16 R88, R92.reuse, R96, RZ ;  /* 0x000000605c58723c */ /* 0x040ff000000418ff */
[-C--:B------:R-:W-:Y:S08]  /*3d10*/  HMMA.16816.F32.BF16 R92, R92, R98.reuse, RZ ;  /* 0x000000625c5c723c */ /* 0x080ff000000418ff */
[----:B------:R-:W-:Y:S01]  /*3d20*/  HMMA.16816.F32.BF16 R96, R196, R98, RZ ;  /* 0x00000062c460723c */ /* 0x000fe200000418ff */
[----:B------:R-:W1:Y:S07]  /*3d30*/  LDSM.16.MT88.4 R196, [R228+0x11800] ;  /* 0x01180000e4c4783b */ /* 0x000e6e0000004200 */
[-C--:B------:R-:W-:Y:S08]  /*3d40*/  HMMA.16816.F32.BF16 R4, R200, R204.reuse, R4 ;  /* 0x000000ccc804723c */ /* 0x080ff00000041804 */
[C---:B------:R-:W-:Y:S08]  /*3d50*/  HMMA.16816.F32.BF16 R8, R208.reuse, R204, R8 ;  /* 0x000000ccd008723c */ /* 0x040ff00000041808 */
[-C--:B------:R-:W-:Y:S08]  /*3d60*/  HMMA.16816.F32.BF16 R44, R208, R206.reuse, R44 ;  /* 0x000000ced02c723c */ /* 0x080ff0000004182c */
[C---:B------:R-:W-:Y:S01]  /*3d70*/  HMMA.16816.F32.BF16 R48, R200.reuse, R206, R48 ;  /* 0x000000cec830723c */ /* 0x040fe20000041830 */
[----:B------:R-:W2:Y:S07]  /*3d80*/  LDSM.16.MT88.4 R204, [R228+0x12800] ;  /* 0x01280000e4cc783b */ /* 0x000eae0000004200 */
[-C--:B-1----:R-:W-:Y:S08]  /*3d90*/  HMMA.16816.F32.BF16 R52, R200, R196.reuse, R52 ;  /* 0x000000c4c834723c */ /* 0x082ff00000041834 */
[C---:B------:R-:W-:Y:S04]  /*3da0*/  HMMA.16816.F32.BF16 R56, R208.reuse, R196, R56 ;  /* 0x000000c4d038723c */ /* 0x040fe80000041838 */
[C---:B------:R-:W-:Y:S04]  /*3db0*/  IMAD.U32 R197, R252.reuse, -0x40, RZ ;  /* 0xffffffc0fcc57824 */ /* 0x040fe800078e00ff */
[-C--:B------:R-:W-:Y:S03]  /*3dc0*/  HMMA.16816.F32.BF16 R60, R208, R198.reuse, R60 ;  /* 0x000000c6d03c723c */ /* 0x080fe6000004183c */
[C---:B------:R-:W-:Y:S04]  /*3dd0*/  LEA R240, P1, R197.reuse, R240, 0x2 ;  /* 0x000000f0c5f07211 */ /* 0x040fe800078210ff */
[----:B------:R-:W-:Y:S01]  /*3de0*/  LEA.HI.X.SX32 R241, R197, R241, 0x2, P1 ;  /* 0x000000f1c5f17211 */ /* 0x000fe200008f16ff */
[C---:B------:R-:W-:Y:S01]  /*3df0*/  HMMA.16816.F32.BF16 R64, R200.reuse, R198, R64 ;  /* 0x000000c6c840723c */ /* 0x040fe20000041840 */
[----:B------:R-:W1:Y:S07]  /*3e00*/  LDSM.16.MT88.4 R196, [R228+0x13800] ;  /* 0x01380000e4c4783b */ /* 0x000e6e0000004200 */
[-C--:B--2---:R-:W-:Y:S08]  /*3e10*/  HMMA.16816.F32.BF16 R68, R200, R204.reuse, R68 ;  /* 0x000000ccc844723c */ /* 0x084ff00000041844 */
        /* <DEDUP_REMOVED lines=8> */
[-C--:B-1----:R-:W-:Y:S03]  /*3ea0*/  HMMA.16816.F32.BF16 R84, R200, R196.reuse, R84 ;  /* 0x000000c4c854723c */ /* 0x082fe60000041854 */
[C---:B------:R-:W-:Y:S04]  /*3eb0*/  LEA R228, P1, R252.reuse, R206, 0x5 ;  /* 0x000000cefce47211 */ /* 0x040fe800078228ff */
[C---:B------:R-:W-:Y:S01]  /*3ec0*/  LEA.HI.X.SX32 R229, R252.reuse, R207, 0x5, P1 ;  /* 0x000000cffce57211 */ /* 0x040fe200008f2eff */
[C---:B------:R-:W-:Y:S08]  /*3ed0*/  HMMA.16816.F32.BF16 R88, R208.reuse, R196, R88 ;  /* 0x000000c4d058723c */ /* 0x040ff00000041858 */
[-C--:B------:R-:W-:Y:S03]  /*3ee0*/  HMMA.16816.F32.BF16 R92, R208, R198.reuse, R92 ;  /* 0x000000c6d05c723c */ /* 0x080fe6000004185c */
[C---:B------:R-:W-:Y:S04]  /*3ef0*/  LEA R210, P1, R252.reuse, R228, 0x5 ;  /* 0x000000e4fcd27211 */ /* 0x040fe800078228ff */
[C---:B------:R-:W-:Y:S01]  /*3f00*/  LEA.HI.X.SX32 R211, R252.reuse, R229, 0x5, P1 ;  /* 0x000000e5fcd37211 */ /* 0x040fe200008f2eff */
[----:B------:R-:W-:Y:S04]  /*3f10*/  HMMA.16816.F32.BF16 R96, R200, R198, R96 ;  /* 0x000000c6c860723c */ /* 0x000fe80000041860 */
[----:B------:R-:W-:Y:S02]  /*3f20*/  SHF.R.U32.HI R200, RZ, 0x1, R213 ;  /* 0x00000001ffc87819 */ /* 0x000fe400000116d5 */
[----:B------:R-:W-:Y:S02]  /*3f30*/  LEA R208, P1, R252, R210, 0x5 ;  /* 0x000000d2fcd07211 */ /* 0x000fe400078228ff */
[----:B------:R-:W-:Y:S02]  /*3f40*/  @P2 LOP3.LUT R201, R200, 0x30, RZ, 0xc0, !PT ;  /* 0x00000030c8c92812 */ /* 0x000fe400078ec0ff */
[C---:B------:R-:W-:Y:S02]  /*3f50*/  LEA.HI.X.SX32 R209, R252.reuse, R211, 0x5, P1 ;  /* 0x000000d3fcd17211 */ /* 0x040fe400008f2eff */
[----:B------:R-:W-:Y:S01]  /*3f60*/  @P2 LOP3.LUT R234, R201, 0x7, R230, 0xf8, !PT ;  /* 0x00000007c9ea2812 */ /* 0x000fe200078ef8e6 */
[----:B------:R-:W-:Y:S01]  /*3f70*/  IMAD.MOV.U32 R201, RZ, RZ, 0x4 ;  /* 0x00000004ffc97424 */ /* 0x000fe200078e00ff */
[----:B------:R-:W-:Y:S03]  /*3f80*/  LEA R202, P1, R252, R208, 0x5 ;  /* 0x000000d0fcca7211 */ /* 0x000fe600078228ff */
[----:B------:R-:W-:Y:S01]  /*3f90*/  @P2 IMAD.WIDE.U32 R198, R234, R201, UR32 ;  /* 0x00000020eac62e25 */ /* 0x000fe2000f8e00c9 */
[C---:B------:R-:W-:Y:S01]  /*3fa0*/  LEA.HI.X.SX32 R203, R252.reuse, R209, 0x5, P1 ;  /* 0x000000d1fccb7211 */ /* 0x040fe200008f2eff */
[----:B------:R-:W-:Y:S01]  /*3fb0*/  @UP0 UMOV UR32, UR10 ;  /* 0x0000000a00200c82 */ /* 0x000fe20008000000 */
[C---:B------:R-:W-:Y:S01]  /*3fc0*/  LEA R200, P1, R252.reuse, R202, 0x5 ;  /* 0x000000cafcc87211 */ /* 0x040fe200078228ff */
[----:B------:R-:W-:Y:S01]  /*3fd0*/  @UP0 UMOV UR33, UR9 ;  /* 0x0000000900210c82 */ /* 0x000fe20008000000 */
[----:B------:R-:W5:Y:S02]  /*3fe0*/  @P2 LDG.E R233, desc[UR20][R198.64+-0x100] ;  /* 0xffff0014c6e92981 */ /* 0x000f64000c1e1900 */
[C---:B------:R-:W-:Y:S02]  /*3ff0*/  LEA.HI.X.SX32 R201, R252.reuse, R203, 0x5, P1 ;  /* 0x000000cbfcc97211 */ /* 0x040fe400008f2eff */
        /* <DEDUP_REMOVED lines=12> */
[----:B------:R-:W-:Y:S01]  /*40c0*/  REDG.E.ADD.F32.FTZ.RN.STRONG.GPU desc[UR20][R240.64+0x80], R48 ;  /* 0x00008030f00079a6 */ /* 0x000fe2000c12f314 */
        /* <DEDUP_REMOVED lines=37> */
[C---:B----4-:R-:W-:Y:S02]  /*4320*/  IMAD.WIDE R4, R252.reuse, -0xc0, R48 ;  /* 0xffffff40fc047825 */ /* 0x050fe400078e0230 */
[----:B------:R4:W-:Y:S01]  /*4330*/  REDG.E.ADD.F32.FTZ.RN.STRONG.GPU desc[UR20][R48.64+0x100], R59 ;  /* 0x0001003b300079a6 */ /* 0x0009e2000c12f314 */
[C---:B------:R-:W-:Y:S03]  /*4340*/  LEA R50, P1, R252.reuse, R4, 0x5 ;  /* 0x00000004fc327211 */ /* 0x040fe600078228ff */
        /* <DEDUP_REMOVED lines=39> */
[C---:B--2---:R-:W-:Y:S02]  /*45c0*/  IMAD.WIDE R10, R252.reuse, -0xc0, R202 ;  /* 0xffffff40fc0a7825 */ /* 0x044fe400078e02ca */
[----:B------:R-:W-:Y:S01]  /*45d0*/  REDG.E.ADD.F32.FTZ.RN.STRONG.GPU desc[UR20][R202.64+0x200], R75 ;  /* 0x0002004bca0079a6 */ /* 0x000fe2000c12f314 */
[C---:B------:R-:W-:Y:S03]  /*45e0*/  LEA R56, P1, R252.reuse, R10, 0x5 ;  /* 0x0000000afc387211 */ /* 0x040fe600078228ff */
[----:B------:R-:W-:Y:S01]  /*45f0*/  REDG.E.ADD.F32.FTZ.RN.STRONG.GPU desc[UR20][R240.64+0x280], R80 ;  /* 0x00028050f00079a6 */ /* 0x000fe2000c12f314 */
[C---:B---3--:R-:W-:Y:S03]  /*4600*/  LEA.HI.X.SX32 R57, R252.reuse, R11, 0x5, P1 ;  /* 0x0000000bfc397211 */ /* 0x048fe600008f2eff */
[----:B------:R-:W-:Y:S01]  /*4610*/  REDG.E.ADD.F32.FTZ.RN.STRONG.GPU desc[UR20][R10.64+0x280], R81 ;  /* 0x000280510a0079a6 */ /* 0x000fe2000c12f314 */
[C---:B------:R-:W-:Y:S03]  /*4620*/  LEA R200, P1, R252.reuse, R56, 0x5 ;  /* 0x00000038fcc87211 */ /* 0x040fe600078228ff */
[----:B------:R-:W-:Y:S01]  /*4630*/  REDG.E.ADD.F32.FTZ.RN.STRONG.GPU desc[UR20][R56.64+0x280], R82 ;  /* 0x00028052380079a6 */ /* 0x000fe2000c12f314 */
[C---:B------:R-:W-:Y:S02]  /*4640*/  LEA.HI.X.SX32 R201, R252.reuse, R57, 0x5, P1 ;  /* 0x00000039fcc97211 */ /* 0x040fe400008f2eff */
[C---:B------:R-:W-:Y:S01]  /*4650*/  LEA R198, P1, R252.reuse, R200, 0x5 ;  /* 0x000000c8fcc67211 */ /* 0x040fe200078228ff */
[----:B------:R-:W-:Y:S03]  /*4660*/  LDSM.16.MT88.4 R8, [R226] ;  /* 0x00000000e208783b */ /* 0x000fe60000004200 */
[C---:B------:R-:W-:Y:S01]  /*4670*/  LEA.HI.X.SX32 R199, R252.reuse, R201, 0x5, P1 ;  /* 0x000000c9fcc77211 */ /* 0x040fe200008f2eff */
[----:B------:R-:W-:Y:S01]  /*4680*/  REDG.E.ADD.F32.FTZ.RN.STRONG.GPU desc[UR20][R200.64+0x280], R83 ;  /* 0x00028053c80079a6 */ /* 0x000fe2000c12f314 */
[C---:B------:R-:W-:Y:S03]  /*4690*/  LEA R58, P1, R252.reuse, R198, 0x5 ;  /* 0x000000c6fc3a7211 */ /* 0x040fe600078228ff */
[----:B------:R1:W-:Y:S01]  /*46a0*/  REDG.E.ADD.F32.FTZ.RN.STRONG.GPU desc[UR20][R198.64+0x280], R76 ;  /* 0x0002804cc60079a6 */ /* 0x0003e2000c12f314 */
[C---:B----4-:R-:W-:Y:S02]  /*46b0*/  LEA.HI.X.SX32 R59, R252.reuse, R199, 0x5, P1 ;  /* 0x000000c7fc3b7211 */ /* 0x050fe400008f2eff */
[C---:B------:R-:W-:Y:S01]  /*46c0*/  LEA R48, P1, R252.reuse, R58, 0x5 ;  /* 0x0000003afc307211 */ /* 0x040fe200078228ff */
[----:B------:R-:W-:Y:S03]  /*46d0*/  LDSM.16.MT88.4 R72, [R226+0x5800] ;  /* 0x00580000e248783b */ /* 0x000fe60000004200 */
[C---:B------:R-:W-:Y:S01]  /*46e0*/  LEA.HI.X.SX32 R49, R252.reuse, R59, 0x5, P1 ;  /* 0x0000003bfc317211 */ /* 0x040fe200008f2eff */
[----:B------:R-:W-:Y:S01]  /*46f0*/  REDG.E.ADD.F32.FTZ.RN.STRONG.GPU desc[UR20][R58.64+0x280], R77 ;  /* 0x0002804d3a0079a6 */ /* 0x000fe2000c12f314 */
[C---:B------:R-:W-:Y:S03]  /*4700*/  LEA R4, P1, R252.reuse, R48, 0x5 ;  /* 0x00000030fc047211 */ /* 0x040fe600078228ff */
        /* <DEDUP_REMOVED lines=9> */
[C---:B------:R-:W-:Y:S01]  /*47a0*/  LEA R66, P1, R252.reuse, R50, 0x5 ;  /* 0x00000032fc427211 */ /* 0x040fe200078228ff */
[C---:B-1----:R-:W-:Y:S02]  /*47b0*/  VIADD R76, R227.reuse, 0x20 ;  /* 0x00000020e34c7836 */ /* 0x042fe40000000000 */
[----:B------:R-:W-:Y:S01]  /*47c0*/  REDG.E.ADD.F32.FTZ.RN.STRONG.GPU desc[UR20][R50.64+0x300], R86 ;  /* 0x00030056320079a6 */ /* 0x000fe2000c12f314 */
[C---:B------:R-:W-:Y:S01]  /*47d0*/  LEA.HI.X.SX32 R67, R252.reuse, R51, 0x5, P1 ;  /* 0x00000033fc437211 */ /* 0x040fe200008f2eff */
[----:B------:R-:W-:Y:S01]  /*47e0*/  @P0 VIADD R76, R227, 0xffffffe0 ;  /* 0xffffffe0e34c0836 */ /* 0x000fe20000000000 */
        /* <DEDUP_REMOVED lines=24> */
[----:B------:R-:W1:Y:S03]  /*4970*/  LDSM.16.MT88.4 R4, [R227+0x14000] ;  /* 0x01400000e304783b */ /* 0x000e660000004200 */
        /* <DEDUP_REMOVED lines=11> */
[----:B------:R-:W-:Y:S03]  /*4a30*/  LEA.HI.X.SX32 R53, R252, R211, 0x5, P1 ;  /* 0x000000d3fc357211 */ /* 0x000fe600008f2eff */
[----:B------:R-:W2:Y:S04]  /*4a40*/  LDSM.16.MT88.4 R44, [R76+0x14000] ;  /* 0x014000004c2c783b */ /* 0x000ea80000004200 */
[----:B------:R-:W-:Y:S04]  /*4a50*/  REDG.E.ADD.F32.FTZ.RN.STRONG.GPU desc[UR20][R52.64+0x380], R95 ;  /* 0x0003805f340079a6 */ /* 0x000fe8000c12f314 */
[----:B------:R-:W3:Y:S04]  /*4a60*/  LDSM.16.MT88.4 R52, [R227+0x14400] ;  /* 0x01440000e334783b */ /* 0x000ee80000004200 */
[----:B------:R-:W-:Y:S01]  /*4a70*/  LDSM.16.MT88.4 R68, [R76+0x14800] ;  /* 0x014800004c44783b */ /* 0x000fe20000004200 */
[-C--:B-1----:R-:W-:Y:S08]  /*4a80*/  HMMA.16816.F32.BF16 R100, R4, R8.reuse, R100 ;  /* 0x000000080464723c */ /* 0x082ff00000041864 */
[C---:B--2---:R-:W-:Y:S08]  /*4a90*/  HMMA.16816.F32.BF16 R104, R44.reuse, R8, R104 ;  /* 0x000000082c68723c */ /* 0x044ff00000041868 */
[-C--:B------:R-:W-:Y:S08]  /*4aa0*/  HMMA.16816.F32.BF16 R108, R44, R10.reuse, R108 ;  /* 0x0000000a2c6c723c */ /* 0x080ff0000004186c */
[C---:B------:R-:W-:Y:S01]  /*4ab0*/  HMMA.16816.F32.BF16 R112, R4.reuse, R10, R112 ;  /* 0x0000000a0470723c */ /* 0x040fe20000041870 */
[----:B------:R-:W-:Y:S07]  /*4ac0*/  LDSM.16.MT88.4 R8, [R227+0x14800] ;  /* 0x01480000e308783b */ /* 0x000fee0000004200 */
[-C--:B------:R-:W-:Y:S08]  /*4ad0*/  HMMA.16816.F32.BF16 R116, R4, R48.reuse, R116 ;  /* 0x000000300474723c */ /* 0x080ff00000041874 */
[C---:B------:R-:W-:Y:S08]  /*4ae0*/  HMMA.16816.F32.BF16 R120, R44.reuse, R48, R120 ;  /* 0x000000302c78723c */ /* 0x040ff00000041878 */
[-C--:B------:R-:W-:Y:S01]  /*4af0*/  HMMA.16816.F32.BF16 R124, R44, R50.reuse, R124 ;  /* 0x000000322c7c723c */ /* 0x080fe2000004187c */
[----:B------:R-:W1:Y:S07]  /*4b00*/  LDSM.16.MT88.4 R44, [R226+0x1000] ;  /* 0x00100000e22c783b */ /* 0x000e6e0000004200 */
[----:B------:R-:W-:Y:S01]  /*4b10*/  HMMA.16816.F32.BF16 R128, R4, R50, R128 ;  /* 0x000000320480723c */ /* 0x000fe20000041880 */
[----:B------:R-:W2:Y:S04]  /*4b20*/  LDSM.16.MT88.4 R4, [R226+0x5000] ;  /* 0x00500000e204783b */ /* 0x000ea80000004200 */
[----:B------:R-:W-:Y:S03]  /*4b30*/  LDSM.16.MT88.4 R48, [R227+0x14c00] ;  /* 0x014c0000e330783b */ /* 0x000fe60000004200 */
[-C--:B---3--:R-:W-:Y:S08]  /*4b40*/  HMMA.16816.F32.BF16 R100, R52, R56.reuse, R100 ;  /* 0x000000383464723c */ /* 0x088ff00000041864 */
[C---:B------:R-:W-:Y:S08]  /*4b50*/  HMMA.16816.F32.BF16 R104, R60.reuse, R56, R104 ;  /* 0x000000383c68723c */ /* 0x040ff00000041868 */
[-C--:B------:R-:W-:Y:S08]  /*4b60*/  HMMA.16816.F32.BF16 R108, R60, R58.reuse, R108 ;  /* 0x0000003a3c6c723c */ /* 0x080ff0000004186c */
[C---:B------:R-:W-:Y:S01]  /*4b70*/  HMMA.16816.F32.BF16 R112, R52.reuse, R58, R112 ;  /* 0x0000003a3470723c */ /* 0x040fe20000041870 */
[----:B------:R-:W3:Y:S07]  /*4b80*/  LDSM.16.MT88.4 R56, [R226+0x1800] ;  /* 0x00180000e238783b */ /* 0x000eee0000004200 */
[-C--:B------:R-:W-:Y:S08]  /*4b90*/  HMMA.16816.F32.BF16 R116, R52, R64.reuse, R116 ;  /* 0x000000403474723c */ /* 0x080ff00000041874 */
[C---:B------:R-:W-:Y:S08]  /*4ba0*/  HMMA.16816.F32.BF16 R120, R60.reuse, R64, R120 ;  /* 0x000000403c78723c */ /* 0x040ff00000041878 */
[-C--:B------:R-:W-:Y:S01]  /*4bb0*/  HMMA.16816.F32.BF16 R124, R60, R66.reuse, R124 ;  /* 0x000000423c7c723c */ /* 0x080fe2000004187c */
[----:B------:R-:W4:Y:S07]  /*4bc0*/  LDSM.16.MT88.4 R60, [R76+0x14c00] ;  /* 0x014c00004c3c783b */ /* 0x000f2e0000004200 */
[----:B------:R-:W-:Y:S08]  /*4bd0*/  HMMA.16816.F32.BF16 R128, R52, R66, R128 ;  /* 0x000000423480723c */ /* 0x000ff00000041880 */
[-C--:B-1----:R-:W-:Y:S08]  /*4be0*/  HMMA.16816.F32.BF16 R100, R8, R44.reuse, R100 ;  /* 0x0000002c0864723c */ /* 0x082ff00000041864 */
[C---:B------:R-:W-:Y:S08]  /*4bf0*/  HMMA.16816.F32.BF16 R104, R68.reuse, R44, R104 ;  /* 0x0000002c4468723c */ /* 0x040ff00000041868 */
[-C--:B------:R-:W-:Y:S08]  /*4c00*/  HMMA.16816.F32.BF16 R108, R68, R46.reuse, R108 ;  /* 0x0000002e446c723c */ /* 0x080ff0000004186c */
[C---:B------:R-:W-:Y:S08]  /*4c10*/  HMMA.16816.F32.BF16 R112, R8.reuse, R46, R112 ;  /* 0x0000002e0870723c */ /* 0x040ff00000041870 */
[-C--:B--2---:R-:W-:Y:S08]  /*4c20*/  HMMA.16816.F32.BF16 R116, R8, R4.reuse, R116 ;  /* 0x000000040874723c */ /* 0x084ff00000041874 */
[C---:B------:R-:W-:Y:S04]  /*4c30*/  HMMA.16816.F32.BF16 R120, R68.reuse, R4, R120 ;  /* 0x000000044478723c */ /* 0x040fe80000041878 */
[----:B------:R-:W-:Y:S04]  /*4c40*/  LOP3.LUT R4, R2, 0x1f8, RZ, 0xc0, !PT ;  /* 0x000001f802047812 */ /* 0x000fe800078ec0ff */
[-C--:B------:R-:W-:Y:S08]  /*4c50*/  HMMA.16816.F32.BF16 R124, R68, R6.reuse, R124 ;  /* 0x00000006447c723c */ /* 0x080ff0000004187c */
[----:B------:R-:W-:Y:S04]  /*4c60*/  HMMA.16816.F32.BF16 R128, R8, R6, R128 ;  /* 0x000000060880723c */ /* 0x000fe80000041880 */
[----:B------:R-:W-:Y:S04]  /*4c70*/  LOP3.LUT R7, R4, 0x38, R213, 0x78, !PT ;  /* 0x0000003804077812 */ /* 0x000fe800078e78d5 */
[-C--:B---3--:R-:W-:Y:S05]  /*4c80*/  HMMA.16816.F32.BF16 R100, R48, R56.reuse, R100 ;  /* 0x000000383064723c */ /* 0x088fea0000041864 */
[----:B------:R-:W-:Y:S03]  /*4c90*/  LOP3.LUT R7, R7, 0x1e00, R2, 0xf8, !PT ;  /* 0x00001e0007077812 */ /* 0x000fe600078ef802 */
[C---:B----4-:R-:W-:Y:S04]  /*4ca0*/  HMMA.16816.F32.BF16 R104, R60.reuse, R56, R104 ;  /* 0x000000383c68723c */ /* 0x050fe80000041868 */
[----:B------:R-:W-:Y:S04]  /*4cb0*/  LEA R7, R7, UR4, 0x1 ;  /* 0x0000000407077c11 */ /* 0x000fe8000f8e08ff */
[-C--:B------:R-:W-:Y:S08]  /*4cc0*/  HMMA.16816.F32.BF16 R108, R60, R58.reuse, R108 ;  /* 0x0000003a3c6c723c */ /* 0x080ff0000004186c */
[C---:B------:R-:W-:Y:S08]  /*4cd0*/  HMMA.16816.F32.BF16 R112, R48.reuse, R58, R112 ;  /* 0x0000003a3070723c */ /* 0x040ff00000041870 */
[-C--:B------:R-:W-:Y:S08]  /*4ce0*/  HMMA.16816.F32.BF16 R116, R48, R72.reuse, R116 ;  /* 0x000000483074723c */ /* 0x080ff00000041874 */
[C---:B------:R-:W-:Y:S08]  /*4cf0*/  HMMA.16816.F32.BF16 R120, R60.reuse, R72, R120 ;  /* 0x000000483c78723c */ /* 0x040ff00000041878 */
[-C--:B------:R-:W-:Y:S08]  /*4d00*/  HMMA.16816.F32.BF16 R124, R60, R74.reuse, R124 ;  /* 0x0000004a3c7c723c */ /* 0x080ff0000004187c */
[----:B------:R-:W-:Y:S01]  /*4d10*/  HMMA.16816.F32.BF16 R128, R48, R74, R128 ;  /* 0x0000004a3080723c */ /* 0x000fe20000041880 */
[----:B------:R-:W-:Y:S08]  /*4d20*/  @!UPT UIADD3 URZ, UPT, UPT, URZ, URZ, URZ ;  /* 0x000000fffffff290 */ /* 0x000ff0000fffe0ff */
[----:B------:R-:W-:Y:S11]  /*4d30*/  BRA.U !UP0, `(.L_x_118) ;  /* 0x00000001085c7547 */ /* 0x000ff6000b800000 */
[----:B------:R-:W-:Y:S01]  /*4d40*/  BAR.SYNC.DEFER_BLOCKING 0x0 ;  /* 0x0000000000007b1d */ /* 0x000fe20000010000 */
[----:B------:R-:W-:Y:S07]  /*4d50*/  IADD3 R6, P1, PT, RZ, -UR23, RZ ;  /* 0x80000017ff067c10 */ /* 0x000fee000ff3e0ff */
[----:B------:R-:W1:Y:S08]  /*4d60*/  LDC R5, c[0x0][0x3b0] ;  /* 0x0000ec00ff057b82 */ /* 0x000e700000000800 */
[----:B------:R-:W2:Y:S01]  /*4d70*/  LDC R4, c[0x0][0x3b4] ;  /* 0x0000ed00ff047b82 */ /* 0x000ea20000000800 */
[----:B-1----:R-:W-:Y:S04]  /*4d80*/  IMAD.SHL.U32 R9, R5, 0x40, RZ ;  /* 0x0000004005097824 */ /* 0x002fe800078e00ff */
[----:B------:R-:W-:Y:S05]  /*4d90*/  IMAD.X R9, RZ, RZ, ~R9, P1 ;  /* 0x000000ffff097224 */ /* 0x000fea00008e0e09 */
[----:B------:R-:W-:Y:S04]  /*4da0*/  SHF.R.S64 R11, R6, 0x1f, R9 ;  /* 0x0000001f060b7819 */ /* 0x000fe80000001009 */
[----:B------:R-:W-:Y:S04]  /*4db0*/  IADD3 R244, P1, PT, R244, R11, RZ ;  /* 0x0000000bf4f47210 */ /* 0x000fe80007f3e0ff */
[----:B------:R-:W-:Y:S02]  /*4dc0*/  LEA.HI.X.SX32 R245, R9, R245, 0x1, P1 ;  /* 0x000000f509f57211 */ /* 0x000fe400008f0eff */
[C---:B------:R-:W-:Y:S03]  /*4dd0*/  LEA R8, P1, R5.reuse, R244, 0x6 ;  /* 0x000000f405087211 */ /* 0x040fe600078230ff */
[----:B------:R-:W-:Y:S01]  /*4de0*/  @!PT LDS RZ, [RZ] ;  /* 0x00000000fffff984 */ /* 0x000fe20000000800 */
[----:B------:R-:W-:Y:S01]  /*4df0*/  @!PT LDS RZ, [RZ] ;  /* 0x00000000fffff984 */ /* 0x000fe20000000800 */
[----:B------:R-:W-:Y:S01]  /*4e00*/  @!PT LDS RZ, [RZ] ;  /* 0x00000000fffff984 */ /* 0x000fe20000000800 */
[----:B------:R1:W-:Y:S01]  /*4e10*/  LDGSTS.E.BYPASS.LTC128B.128 [R7], desc[UR20][R244.64] ;  /* 0x00000000f4077fae */ /* 0x0003e2000b981a14 */
[----:B--2---:R-:W-:Y:S03]  /*4e20*/  LEA.HI.X R9, R5, R245, R4, 0x6, P1 ;  /* 0x000000f505097211 */ /* 0x004fe600008f3404 */
        /* <DEDUP_REMOVED lines=8> */
.L_x_118:
[----:B------:R-:W-:Y:S01]  /*4eb0*/  IADD3 R231, PT, PT, R231, -0x40, RZ ;  /* 0xffffffc0e7e77810 */ /* 0x000fe20007ffe0ff */
[----:B------:R-:W-:Y:S06]  /*4ec0*/  BRA.U UP1, `(.L_x_119) ;  /* 0xffffffd901347547 */ /* 0x000fec000b83ffff */
[----:B------:R-:W2:Y:S01]  /*4ed0*/  S2R R0, SR_TID.X ;  /* 0x0000000000007919 */ /* 0x000ea20000002100 */
[----:B------:R-:W3:Y:S01]  /*4ee0*/  LDCU UR6, c[0x0][0x500] ;  /* 0x0000a000ff0677ac */ /* 0x000ee20008000800 */
        /* <DEDUP_REMOVED lines=46> */
[----:B------:R-:W-:Y:S01]  /*51d0*/  LOP3.LUT R230, R230, 0x6, R3, 0xf8, !PT ;  /* 0x00000006e6e67812 */ /* 0x000fe200078ef803 */
[----:B------:R-:W2:Y:S01]  /*51e0*/  S2R R2, SR_CTAID.Y ;  /* 0x0000000000027919 */ /* 0x000ea20000002600 */
        /* <DEDUP_REMOVED lines=20> */
[----:B------:R-:W-:Y:S01]  /*5330*/  LEA R3, R230, UR4, 0x1 ;  /* 0x00000004e6037c11 */ /* 0x000fe2000f8e08ff */
[----:B------:R-:W-:Y:S01]  /*5340*/  BAR.SYNC.DEFER_BLOCKING 0x0 ;  /* 0x0000000000007b1d */ /* 0x000fe20000010000 */
[----:B------:R-:W-:Y:S02]  /*5350*/  F2FP.BF16.F32.PACK_AB R130, R131, R130 ;  /* 0x000000828382723e */ /* 0x000fe400000010ff */
[----:B------:R-:W-:Y:S02]  /*5360*/  F2FP.BF16.F32.PACK_AB R124, R125, R124 ;  /* 0x0000007c7d7c723e */ /* 0x000fe400000010ff */
[----:B------:R-:W-:Y:S02]  /*5370*/  F2FP.BF16.F32.PACK_AB R126, R127, R126 ;  /* 0x0000007e7f7e723e */ /* 0x000fe400000010ff */
[----:B------:R-:W-:Y:S01]  /*5380*/  ISETP.NE.AND P0, PT, R238, -0x1, PT ;  /* 0xffffffffee00780c */ /* 0x000fe20003f05270 */
        /* <DEDUP_REMOVED lines=32> */
[----:B--2---:R-:W-:Y:S05]  /*5590*/  @P0 BRA `(.L_x_120) ;  /* 0x0000000000280947 */ /* 0x004fea0003800000 */
[----:B------:R-:W2:Y:S01]  /*55a0*/  LDCU.64 UR12, c[0x0][0x5c0] ;  /* 0x0000b800ff0c77ac */ /* 0x000ea20008000a00 */
[----:B------:R-:W-:Y:S01]  /*55b0*/  SHF.R.S32.HI R4, RZ, 0x1f, R237 ;  /* 0x0000001fff047819 */ /* 0x000fe200000114ed */
[----:B------:R-:W4:Y:S04]  /*55c0*/  LDCU.64 UR6, c[0x0][0x5a8] ;  /* 0x0000b500ff0677ac */ /* 0x000f280008000a00 */
[----:B--2---:R-:W-:Y:S02]  /*55d0*/  IMAD R4, R4, UR12, RZ ;  /* 0x0000000c04047c24 */ /* 0x004fe4000f8e02ff */
[----:B-1----:R-:W-:-:S04]  /*55e0*/  IMAD.WIDE.U32 R8, R237, UR12, RZ ;  /* 0x0000000ced087c25 */ /* 0x002fc8000f8e00ff */
[----:B---3--:R-:W-:-:S05]  /*55f0*/  IMAD R3, R237, UR13, R4 ;  /* 0x0000000ded037c24 */ /* 0x008fca000f8e0204 */
[----:B------:R-:W-:-:S03]  /*5600*/  IADD3 R9, PT, PT, R9, R3, RZ ;  /* 0x0000000309097210 */ /* 0x000fc60007ffe0ff */
[----:B----4-:R-:W-:-:S04]  /*5610*/  IMAD.WIDE.U32 R46, R2, UR6, R8 ;  /* 0x00000006022e7c25 */ /* 0x010fc8000f8e0008 */
[----:B------:R-:W-:Y:S01]  /*5620*/  IMAD R11, R2, UR7, R47 ;  /* 0x00000007020b7c24 */ /* 0x000fe2000f8e022f */
[----:B------:R-:W-:Y:S05]  /*5630*/  BRA `(.L_x_121) ;  /* 0x0000000000147947 */ /* 0x000fea0003800000 */
.L_x_120:
[----:B------:R-:W2:Y:S01]  /*5640*/  LDCU.64 UR12, c[0x0][0x5c0] ;  /* 0x0000b800ff0c77ac */ /* 0x000ea20008000a00 */
[----:B------:R-:W-:-:S05]  /*5650*/  IADD3 R46, PT, PT, R237, R238, RZ ;  /* 0x000000eeed2e7210 */ /* 0x000fca0007ffe0ff */
[C---:B--2---:R-:W-:Y:S02]  /*5660*/  IMAD R11, R46.reuse, UR13, RZ ;  /* 0x0000000d2e0b7c24 */ /* 0x044fe4000f8e02ff */
[----:B------:R-:W-:-:S05]  /*5670*/  IMAD.WIDE.U32 R46, R46, UR12, RZ ;  /* 0x0000000c2e2e7c25 */ /* 0x000fca000f8e00ff */
[----:B------:R-:W-:Y:S02]  /*5680*/  IADD3 R11, PT, PT, R47, R11, RZ ;  /* 0x0000000b2f0b7210 */ /* 0x000fe40007ffe0ff */
.L_x_121:
[----:B------:R-:W-:Y:S05]  /*5690*/  @P0 BRA `(.L_x_122) ;  /* 0x00000000002c0947 */ /* 0x000fea0003800000 */
[----:B------:R-:W2:Y:S01]  /*56a0*/  LDCU.64 UR6, c[0x0][0x5c8] ;  /* 0x0000b900ff0677ac */ /* 0x000ea20008000a00 */
[----:B------:R-:W-:Y:S01]  /*56b0*/  SHF.R.S32.HI R4, RZ, 0x1f, R237 ;  /* 0x0000001fff047819 */ /* 0x000fe200000114ed */
[----:B------:R-:W4:Y:S04]  /*56c0*/  LDCU.64 UR8, c[0x0][0x5b0] ;  /* 0x0000b600ff0877ac */ /* 0x000f280008000a00 */
[----:B--2---:R-:W-:Y:S02]  /*56d0*/  IMAD R4, R4, UR6, RZ ;  /* 0x0000000604047c24 */ /* 0x004fe4000f8e02ff */
[----:B-1----:R-:W-:-:S04]  /*56e0*/  IMAD.WIDE.U32 R8, R237, UR6, RZ ;  /* 0x00000006ed087c25 */ /* 0x002fc8000f8e00ff */
[----:B------:R-:W-:-:S05]  /*56f0*/  IMAD R4, R237, UR7, R4 ;  /* 0x00000007ed047c24 */ /* 0x000fca000f8e0204 */
[----:B------:R-:W-:-:S03]  /*5700*/  IADD3 R9, PT, PT, R9, R4, RZ ;  /* 0x0000000409097210 */ /* 0x000fc60007ffe0ff */
[----:B----4-:R-:W-:-:S04]  /*5710*/  IMAD.WIDE.U32 R4, R2, UR8, R8 ;  /* 0x0000000802047c25 */ /* 0x010fc8000f8e0008 */
[----:B------:R-:W-:Y:S01]  /*5720*/  IMAD R6, R2, UR9, R5 ;  /* 0x0000000902067c24 */ /* 0x000fe2000f8e0205 */
[----:B------:R-:W-:Y:S01]  /*5730*/  MOV R10, R4 ;  /* 0x00000004000a7202 */ /* 0x000fe20000000f00 */
[----:B------:R-:W-:Y:S06]  /*5740*/  BRA `(.L_x_123) ;  /* 0x0000000000187947 */ /* 0x000fec0003800000 */
.L_x_122:
[----:B------:R-:W2:Y:S01]  /*5750*/  LDCU.64 UR6, c[0x0][0x5c8] ;  /* 0x0000b900ff0677ac */ /* 0x000ea20008000a00 */
[----:B------:R-:W-:-:S05]  /*5760*/  IADD3 R4, PT, PT, R237, R238, RZ ;  /* 0x000000eeed047210 */ /* 0x000fca0007ffe0ff */
[C---:B--2---:R-:W-:Y:S02]  /*5770*/  IMAD R6, R4.reuse, UR7, RZ ;  /* 0x0000000704067c24 */ /* 0x044fe4000f8e02ff */
[----:B------:R-:W-:-:S05]  /*5780*/  IMAD.WIDE.U32 R4, R4, UR6, RZ ;  /* 0x0000000604047c25 */ /* 0x000fca000f8e00ff */
[----:B------:R-:W-:Y:S02]  /*5790*/  IADD3 R6, PT, PT, R5, R6, RZ ;  /* 0x0000000605067210 */ /* 0x000fe40007ffe0ff */
[----:B------:R-:W-:Y:S02]  /*57a0*/  MOV R10, R4 ;  /* 0x00000004000a7202 */ /* 0x000fe40000000f00 */
.L_x_123:
[----:B------:R-:W-:Y:S01]  /*57b0*/  USHF.L.U32 UR8, UR25, 0x5, URZ ;  /* 0x0000000519087899 */ /* 0x000fe200080006ff */
[----:B---3--:R-:W-:Y:S01]  /*57c0*/  SHF.R.U32.HI R3, RZ, 0x3, R0 ;  /* 0x00000003ff037819 */ /* 0x008fe20000011600 */
[----:B------:R-:W-:Y:S04]  /*57d0*/  BAR.SYNC.DEFER_BLOCKING 0x0 ;  /* 0x0000000000007b1d */ /* 0x000fe80000010000 */
[----:B------:R-:W-:-:S05]  /*57e0*/  VIADD R236, R236, -UR8 ;  /* 0x80000008ecec7c36 */ /* 0x000fca0008000000 */
[----:B------:R-:W-:-:S13]  /*57f0*/  ISETP.GE.AND P0, PT, R3, R236, PT ;  /* 0x000000ec0300720c */ /* 0x000fda0003f06270 */
[----:B------:R-:W-:Y:S05]  /*5800*/  @P0 BRA `(.L_x_110) ;  /* 0x0000000000c00947 */ /* 0x000fea0003800000 */
[----:B------:R-:W-:Y:S01]  /*5810*/  SHF.L.U32 R0, R0, 0x3, RZ ;  /* 0x0000000300007819 */ /* 0x000fe200000006ff */
[----:B------:R-:W-:Y:S01]  /*5820*/  USHF.L.U32 UR8, UR25, 0x5, URZ ;  /* 0x0000000519087899 */ /* 0x000fe200080006ff */
[----:B------:R-:W-:Y:S01]  /*5830*/  MOV R15, UR12 ;  /* 0x0000000c000f7c02 */ /* 0x000fe20008000f00 */
[----:B-1----:R-:W1:Y:S01]  /*5840*/  LDC.64 R8, c[0x0][0x5d8] ;  /* 0x00017600ff087b82 */ /* 0x002e620000000a00 */
[----:B------:R-:W-:Y:S01]  /*5850*/  LOP3.LUT R12, R0, 0x38, RZ, 0xc0, !PT ;  /* 0x00000038000c7812 */ /* 0x000fe200078ec0ff */
[----:B------:R-:W-:Y:S01]  /*5860*/  USHF.R.S32.HI UR9, URZ, 0x1f, UR8 ;  /* 0x0000001fff097899 */ /* 0x000fe20008011408 */
[----:B------:R-:W-:Y:S01]  /*5870*/  MOV R13, RZ ;  /* 0x000000ff000d7202 */ /* 0x000fe20000000f00 */
[----:B------:R-:W2:Y:S01]  /*5880*/  LDS.128 R20, [R7+0x12000] ;  /* 0x0120000007147984 */ /* 0x000ea20000000c00 */
[----:B------:R-:W-:Y:S01]  /*5890*/  MOV R44, UR6 ;  /* 0x00000006002c7c02 */ /* 0x000fe20008000f00 */
[----:B------:R-:W-:Y:S01]  /*58a0*/  UIMAD UR10, UR9, UR12, URZ ;  /* 0x0000000c090a72a4 */ /* 0x000fe2000f8e02ff */
[--C-:B------:R-:W-:Y:S01]  /*58b0*/  IMAD.WIDE.U32 R14, R15, UR8, R12.reuse ;  /* 0x000000080f0e7c25 */ /* 0x100fe2000f8e000c */
[----:B------:R-:W-:Y:S01]  /*58c0*/  UIMAD UR9, UR9, UR6, URZ ;  /* 0x00000006090972a4 */ /* 0x000fe2000f8e02ff */
[----:B------:R-:W3:Y:S01]  /*58d0*/  LDC.64 R4, c[0x0][0x5e0] ;  /* 0x00017800ff047b82 */ /* 0x000ee20000000a00 */
[----:B------:R-:W-:Y:S01]  /*58e0*/  UIMAD UR10, UR8, UR13, UR10 ;  /* 0x0000000d080a72a4 */ /* 0x000fe2000f8e020a */
[----:B------:R-:W-:Y:S01]  /*58f0*/  IMAD.WIDE.U32 R44, R44, UR8, R12 ;  /* 0x000000082c2c7c25 */ /* 0x000fe2000f8e000c */
[----:B------:R-:W-:Y:S01]  /*5900*/  IADD3 R46, P0, PT, R46, R14, RZ ;  /* 0x0000000e2e2e7210 */ /* 0x000fe20007f1e0ff */
[----:B------:R-:W-:Y:S01]  /*5910*/  UIMAD UR9, UR8, UR7, UR9 ;  /* 0x00000007080972a4 */ /* 0x000fe2000f8e0209 */
[----:B------:R-:W4:Y:S02]  /*5920*/  LDS.128 R16, [R7+0x11000] ;  /* 0x0110000007107984 */ /* 0x000f240000000c00 */
[----:B------:R-:W-:-:S02]  /*5930*/  IADD3.X R47, PT, PT, R11, UR10, R15, P0, !PT ;  /* 0x0000000a0b2f7c10 */ /* 0x000fc400087fe40f */
[----:B------:R-:W4:Y:S01]  /*5940*/  LDS.128 R12, [R7+0x10000] ;  /* 0x01000000070c7984 */ /* 0x000f220000000c00 */
[----:B------:R-:W-:-:S03]  /*5950*/  IADD3 R10, P0, PT, R10, R44, RZ ;  /* 0x0000002c0a0a7210 */ /* 0x000fc60007f1e0ff */
[----:B------:R-:W4:Y:S01]  /*5960*/  LDS.128 R24, [R7+0x13000] ;  /* 0x0130000007187984 */ /* 0x000f220000000c00 */
[----:B------:R-:W-:Y:S01]  /*5970*/  IADD3.X R11, PT, PT, R6, UR9, R45, P0, !PT ;  /* 0x00000009060b7c10 */ /* 0x000fe200087fe42d */
[----:B------:R-:W2:Y:S01]  /*5980*/  LDCU.128 UR8, c[0x0][0x560] ;  /* 0x0000ac00ff0877ac */ /* 0x000ea20008000c00 */
[----:B-1----:R-:W-:Y:S01]  /*5990*/  IMAD.WIDE.U32 R46, R8, UR18, R46 ;  /* 0x00000012082e7c25 */ /* 0x002fe2000f8e002e */
[----:B------:R-:W1:Y:S03]  /*59a0*/  LDS.128 R28, [R7+0x14000] ;  /* 0x01400000071c7984 */ /* 0x000e660000000c00 */
[----:B------:R-:W-:Y:S01]  /*59b0*/  IMAD R47, R9, UR18, R47 ;  /* 0x00000012092f7c24 */ /* 0x000fe2000f8e022f */
[----:B------:R-:W1:Y:S01]  /*59c0*/  LDS.128 R32, [R7+0x15000] ;  /* 0x0150000007207984 */ /* 0x000e620000000c00 */
[----:B---3--:R-:W-:-:S03]  /*59d0*/  IMAD.WIDE.U32 R10, R4, UR18, R10 ;  /* 0x00000012040a7c25 */ /* 0x008fc6000f8e000a */
[----:B------:R-:W3:Y:S01]  /*59e0*/  LDS.128 R36, [R7+0x16000] ;  /* 0x0160000007247984 */ /* 0x000ee20000000c00 */
[----:B------:R-:W-:-:S03]  /*59f0*/  IMAD.WIDE.U32 R8, R3, UR12, R46 ;  /* 0x0000000c03087c25 */ /* 0x000fc6000f8e002e */
[----:B------:R4:W3:Y:S01]  /*5a00*/  LDS.128 R40, [R7+0x17000] ;  /* 0x0170000007287984 */ /* 0x0008e20000000c00 */
[----:B------:R-:W-:Y:S01]  /*5a10*/  IMAD R11, R5, UR18, R11 ;  /* 0x00000012050b7c24 */ /* 0x000fe2000f8e020b */
[----:B--2---:R-:W-:Y:S01]  /*5a20*/  LEA R6, P0, R8, UR8, 0x1 ;  /* 0x0000000808067c11 */ /* 0x004fe2000f8008ff */
[C---:B------:R-:W-:Y:S02]  /*5a30*/  IMAD R0, R3.reuse, UR13, R9 ;  /* 0x0000000d03007c24 */ /* 0x040fe4000f8e0209 */
[----:B------:R-:W-:-:S04]  /*5a40*/  IMAD.WIDE.U32 R4, R3, UR6, R10 ;  /* 0x0000000603047c25 */ /* 0x000fc8000f8e000a */
[----:B------:R-:W-:Y:S01]  /*5a50*/  IMAD R3, R3, UR7, R5 ;  /* 0x0000000703037c24 */ /* 0x000fe2000f8e0205 */
[----:B----4-:R-:W-:Y:S02]  /*5a60*/  LEA.HI.X R7, R8, UR9, R0, 0x1, P0 ;  /* 0x0000000908077c11 */ /* 0x010fe400080f0c00 */
[----:B------:R-:W-:-:S03]  /*5a70*/  LEA R8, P0, R4, UR10, 0x1 ;  /* 0x0000000a04087c11 */ /* 0x000fc6000f8008ff */
[----:B------:R2:W-:Y:S01]  /*5a80*/  STG.E.128 desc[UR20][R6.64+0x100], R20 ;  /* 0x0001001406007986 */ /* 0x0005e2000c101d14 */
[----:B------:R-:W-:-:S03]  /*5a90*/  LEA.HI.X R9, R4, UR11, R3, 0x1, P0 ;  /* 0x0000000b04097c11 */ /* 0x000fc600080f0c03 */
[----:B------:R2:W-:Y:S04]  /*5aa0*/  STG.E.128 desc[UR20][R6.64+0x80], R16 ;  /* 0x0000801006007986 */ /* 0x0005e8000c101d14 */
[----:B------:R2:W-:Y:S04]  /*5ab0*/  STG.E.128 desc[UR20][R6.64], R12 ;  /* 0x0000000c06007986 */ /* 0x0005e8000c101d14 */
[----:B------:R2:W-:Y:S04]  /*5ac0*/  STG.E.128 desc[UR20][R6.64+0x180], R24 ;  /* 0x0001801806007986 */ /* 0x0005e8000c101d14 */
[----:B-1----:R2:W-:Y:S04]  /*5ad0*/  STG.E.128 desc[UR20][R8.64], R28 ;  /* 0x0000001c08007986 */ /* 0x0025e8000c101d14 */
[----:B------:R2:W-:Y:S04]  /*5ae0*/  STG.E.128 desc[UR20][R8.64+0x80], R32 ;  /* 0x0000802008007986 */ /* 0x0005e8000c101d14 */
[----:B---3--:R2:W-:Y:S04]  /*5af0*/  STG.E.128 desc[UR20][R8.64+0x100], R36 ;  /* 0x0001002408007986 */ /* 0x0085e8000c101d14 */
[----:B------:R2:W-:Y:S02]  /*5b00*/  STG.E.128 desc[UR20][R8.64+0x180], R40 ;  /* 0x0001802808007986 */ /* 0x0005e4000c101d14 */
.L_x_110:
[----:B------:R-:W-:Y:S05]  /*5b10*/  BSYNC.RECONVERGENT B1 ;  /* 0x0000000000017941 */ /* 0x000fea0003800200 */
.L_x_94:
[----:B------:R-:W4:Y:S01]  /*5b20*/  LDCU UR7, c[0x0][0x438] ;  /* 0x00008700ff0777ac */ /* 0x000f220008000800 */
[----:B------:R-:W1:Y:S01]  /*5b30*/  LDC R0, c[0x0][0x438] ;  /* 0x00010e00ff007b82 */ /* 0x000e620000000800 */
[----:B------:R-:W3:Y:S01]  /*5b40*/  LDCU UR8, c[0x0][0x370] ;  /* 0x00006e00ff0877ac */ /* 0x000ee20008000800 */
[----:B----4-:R-:W-:-:S04]  /*5b50*/  UIADD3 UR7, UPT, UPT, UR7, 0x1f, URZ ;  /* 0x0000001f07077890 */ /* 0x010fc8000fffe0ff */
[----:B------:R-:W-:Y:S02]  /*5b60*/  USHF.R.S32.HI UR6, URZ, 0x1f, UR7 ;  /* 0x0000001fff067899 */ /* 0x000fe40008011407 */
[----:B---3--:R-:W-:Y:S02]  /*5b70*/  UIADD3 UR25, UPT, UPT, UR8, UR25, URZ ;  /* 0x0000001908197290 */ /* 0x008fe4000fffe0ff */
[----:B------:R-:W-:-:S04]  /*5b80*/  ULEA.HI UR6, UR6, UR7, URZ, 0x5 ;  /* 0x0000000706067291 */ /* 0x000fc8000f8f28ff */
[----:B------:R-:W-:-:S04]  /*5b90*/  USHF.R.S32.HI UR6, URZ, 0x5, UR6 ;  /* 0x00000005ff067899 */ /* 0x000fc80008011406 */
[----:B------:R-:W-:-:S09]  /*5ba0*/  UISETP.GE.AND UP0, UPT, UR25, UR6, UPT ;  /* 0x000000061900728c */ /* 0x000fd2000bf06270 */
[----:B------:R-:W-:Y:S05]  /*5bb0*/  BRA.U !UP0, `(.L_x_124) ;  /* 0xffffffa508807547 */ /* 0x000fea000b83ffff */
[----:B------:R-:W-:Y:S05]  /*5bc0*/  EXIT ;  /* 0x000000000000794d */ /* 0x000fea0003800000 */
.L_x_125:
        /* <DEDUP_REMOVED lines=11> */
.L_x_1258:


//--------------------- .text._ZN5flash44flash_bwd_dq_dk_dv_loop_seqk_parallel_kernelI23Flash_bwd_kernel_traitsILi256ELi64ELi32ELi8ELi4ELi1ELi2ELb1ELb1EN7cutlass10bfloat16_tE19Flash_kernel_traitsILi256ELi64ELi32ELi8ES3_EELb0ELb1ELb0ELb0ELb0ELb1ELb1EEEvNS_16Flash_bwd_paramsE --------------------------
	.section	.text._ZN5flash44flash_bwd_dq_dk_dv_loop_seqk_parallel_kernelI23Flash_bwd_kernel_traitsILi256ELi64ELi32ELi8ELi4ELi1ELi2ELb1ELb1EN7cutlass10bfloat16_tE19Flash_kernel_traitsILi256ELi64ELi32ELi8ES3_EELb0ELb1ELb0ELb0ELb0ELb1ELb1EEEvNS_16Flash_bwd_paramsE,"ax",@progbits
	.align	128
        .global         _ZN5flash44flash_bwd_dq_dk_dv_loop_seqk_parallel_kernelI23Flash_bwd_kernel_traitsILi256ELi64ELi32ELi8ELi4ELi1ELi2ELb1ELb1EN7cutlass10bfloat16_tE19Flash_kernel_traitsILi256ELi64ELi32ELi8ES3_EELb0ELb1ELb0ELb0ELb0ELb1ELb1EEEvNS_16Flash_bwd_paramsE
        .type           _ZN5flash44flash_bwd_dq_dk_dv_loop_seqk_parallel_kernelI23Flash_bwd_kernel_traitsILi256ELi64ELi32ELi8ELi4ELi1ELi2ELb1ELb1EN7cutlass10bfloat16_tE19Flash_kernel_traitsILi256ELi64ELi32ELi8ES3_EELb0ELb1ELb0ELb0ELb0ELb1ELb1EEEvNS_16Flash_bwd_paramsE,@function
        .size           _ZN5flash44flash_bwd_dq_dk_dv_loop_seqk_parallel_kernelI23Flash_bwd_kernel_traitsILi256ELi64ELi32ELi8ELi4ELi1ELi2ELb1ELb1EN7cutlass10bfloat16_tE19Flash_kernel_traitsILi256ELi64ELi32ELi8ES3_EELb0ELb1ELb0ELb0ELb0ELb1ELb1EEEvNS_16Flash_bwd_paramsE,(.L_x_1259 - _ZN5flash44flash_bwd_dq_dk_dv_loop_seqk_parallel_kernelI23Flash_bwd_kernel_traitsILi256ELi64ELi32ELi8ELi4ELi1ELi2ELb1ELb1EN7cutlass10bfloat16_tE19Flash_kernel_traitsILi256ELi64ELi32ELi8ES3_EELb0ELb1ELb0ELb0ELb0ELb1ELb1EEEvNS_16Flash_bwd_paramsE)
        .other          _ZN5flash44flash_bwd_dq_dk_dv_loop_seqk_parallel_kernelI23Flash_bwd_kernel_traitsILi256ELi64ELi32ELi8ELi4ELi1ELi2ELb1ELb1EN7cutlass10bfloat16_tE19Flash_kernel_traitsILi256ELi64ELi32ELi8ES3_EELb0ELb1ELb0ELb0ELb0ELb1ELb1EEEvNS_16Flash_bwd_paramsE,@"STO_CUDA_ENTRY STV_DEFAULT"
_ZN5flash44flash_bwd_dq_dk_dv_loop_seqk_parallel_kernelI23Flash_bwd_kernel_traitsILi256ELi64ELi32ELi8ELi4ELi1ELi2ELb1ELb1EN7cutlass10bfloat16_tE19Flash_kernel_traitsILi256ELi64ELi32ELi8ES3_EELb0ELb1ELb0ELb0ELb0ELb1ELb1EEEvNS_16Flash_bwd_paramsE:
.text._ZN5flash44flash_bwd_dq_dk_dv_loop_seqk_parallel_kernelI23Flash_bwd_kernel_traitsILi256ELi64ELi32ELi8ELi4ELi1ELi2ELb1ELb1EN7cutlass10bfloat16_tE19Flash_kernel_traitsILi256ELi64ELi32ELi8ES3_EELb0ELb1ELb0ELb0ELb0ELb1ELb1EEEvNS_16Flash_bwd_paramsE:
        /* <DEDUP_REMOVED lines=28> */
.L_x_157:
        /* <DEDUP_REMOVED lines=20> */
[----:B------:R-:W-:-:S03]  /*0300*/  @P4 LEA.HI.X R9, R2, R9, RZ, 0x2, P0 ;  /* 0x0000000902094211 */ /* 0x000fc600000f14ff */
[----:B------:R4:W3:Y:S04]  /*0310*/  @P5 LDG.E R235, desc[UR20][R10.64] ;  /* 0x000000140aeb5981 */ /* 0x0008e8000c1e1900 */
[----:B------:R-:W3:Y:S01]  /*0320*/  @P4 LDG.E R234, desc[UR20][R8.64] ;  /* 0x0000001408ea4981 */ /* 0x000ee2000c1e1900 */
[----:B----4-:R-:W-:-:S03]  /*0330*/  IMAD.MOV.U32 R10, RZ, RZ, -0x1 ;  /* 0xffffffffff0a7424 */ /* 0x010fc600078e00ff */
[----:B-----5:R4:W5:Y:S04]  /*0340*/  @P2 LDG.E R8, desc[UR20][R12.64+0x4] ;  /* 0x000004140c082981 */ /* 0x020968000c1e1900 */
[----:B------:R4:W5:Y:S01]  /*0350*/  @P3 LDG.E R10, desc[UR20][R12.64] ;  /* 0x000000140c0a3981 */ /* 0x000962000c1e1900 */
[----:B--2---:R-:W-:Y:S02]  /*0360*/  ISETP.NE.AND P5, PT, R3, RZ, PT ;  /* 0x000000ff0300720c */ /* 0x004fe40003fa5270 */
[----:B---3--:R-:W-:Y:S01]  /*0370*/  ISETP.EQ.U32.AND P0, PT, R4, RZ, PT ;  /* 0x000000ff0400720c */ /* 0x008fe20003f02070 */
[----:B------:R-:W2:Y:S03]  /*0380*/  @!P4 LDC R3, c[0x0][0x43c] ;  /* 0x00010f00ff03cb82 */ /* 0x000ea60000000800 */
[----:B------:R-:W-:-:S02]  /*0390*/  ISETP.EQ.OR.EX P0, PT, R5, RZ, !P5, P0 ;  /* 0x000000ff0500720c */ /* 0x000fc40006f02700 */
[----:B------:R-:W-:-:S03]  /*03a0*/  ISETP.NE.U32.AND P1, PT, R4, RZ, PT ;  /* 0x000000ff0400720c */ /* 0x000fc60003f25070 */
[----:B------:R-:W3:Y:S01]  /*03b0*/  @!P2 LDC R229, c[0x0][0x434] ;  /* 0x00010d00ffe5ab82 */ /* 0x000ee20000000800 */
[----:B------:R-:W-:Y:S01]  /*03c0*/  IMAD.MOV.U32 R236, RZ, RZ, -0x1 ;  /* 0xffffffffffec7424 */ /* 0x000fe200078e00ff */
[----:B------:R-:W-:-:S06]  /*03d0*/  ISETP.NE.AND.EX P1, PT, R5, RZ, PT, P1 ;  /* 0x000000ff0500720c */ /* 0x000fcc0003f25310 */
[----:B------:R4:W5:Y:S01]  /*03e0*/  @!P0 LDG.E R236, desc[UR20][R242.64] ;  /* 0x00000014f2ec8981 */ /* 0x000962000c1e1900 */
[----:B-1----:R-:W-:Y:S01]  /*03f0*/  @!P4 ISETP.NE.U32.AND P0, PT, R6, RZ, PT ;  /* 0x000000ff0600c20c */ /* 0x002fe20003f05070 */
[----:B------:R-:W-:-:S03]  /*0400*/  USHF.L.U32 UR27, UR25, 0x5, URZ ;  /* 0x00000005191b7899 */ /* 0x000fc600080006ff */
[----:B------:R-:W-:-:S04]  /*0410*/  @!P4 ISETP.NE.AND.EX P0, PT, R7, RZ, PT, P0 ;  /* 0x000000ff0700c20c */ /* 0x000fc80003f05300 */
[----:B--2---:R-:W-:Y:S01]  /*0420*/  @!P4 SEL R3, R3, RZ, P0 ;  /* 0x000000ff0303c207 */ /* 0x004fe20000000000 */
[----:B------:R-:W-:Y:S01]  /*0430*/  @P4 IMAD.IADD R234, R234, 0x1, -R235 ;  /* 0x00000001eaea4824 */ /* 0x000fe200078e0aeb */
[----:B---34-:R-:W-:Y:S07]  /*0440*/  @!P1 BRA `(.L_x_126) ;  /* 0x00000000000c9947 */ /* 0x018fee0003800000 */
[----:B------:R-:W2:Y:S02]  /*0450*/  @P5 LDG.E R0, desc[UR20][R242.64+0x4] ;  /* 0x00000414f2005981 */ /* 0x000ea4000c1e1900 */
[----:B--2--5:R-:W-:-:S06]  /*0460*/  @P5 IADD3 R0, PT, PT, R0, -R236, RZ ;  /* 0x800000ec00005210 */ /* 0x024fcc0007ffe0ff */
[----:B------:R1:W5:Y:S02]  /*0470*/  @!P5 LDG.E R0, desc[UR20][R242.64] ;  /* 0x00000014f200d981 */ /* 0x000364000c1e1900 */
.L_x_126:
        /* <DEDUP_REMOVED lines=15> */
[C---:B--2---:R-:W-:Y:S01]  /*0570*/  @!P4 IMAD.WIDE.U32 R8, R2.reuse, R6, RZ ;  /* 0x000000060208c225 */ /* 0x044fe200078e00ff */
[----:B------:R-:W-:Y:S02]  /*0580*/  MOV R233, UR6 ;  /* 0x0000000600e97c02 */ /* 0x000fe40008000f00 */
[----:B------:R-:W-:Y:S01]  /*0590*/  USHF.R.S32.HI UR14, URZ, 0x1f, UR29 ;  /* 0x0000001fff0e7899 */ /* 0x000fe2000801141d */
[----:B------:R-:W-:Y:S02]  /*05a0*/  @!P4 IMAD R18, R2, R7, R9 ;  /* 0x000000070212c224 */ /* 0x000fe400078e0209 */
[----:B------:R-:W-:Y:S02]  /*05b0*/  @!P4 IMAD.MOV.U32 R19, RZ, RZ, R8 ;  /* 0x000000ffff13c224 */ /* 0x000fe400078e0008 */
        /* <DEDUP_REMOVED lines=15> */
.L_x_128:
[----:B------:R-:W2:Y:S01]  /*06b0*/  LDCU.64 UR12, c[0x0][0x3b8] ;  /* 0x00007700ff0c77ac */ /* 0x000ea20008000a00 */
[----:B------:R-:W-:-:S05]  /*06c0*/  IADD3 R4, PT, PT, R235, R236, RZ ;  /* 0x000000eceb047210 */ /* 0x000fca0007ffe0ff */
[C---:B--2---:R-:W-:Y:S02]  /*06d0*/  IMAD R8, R4.reuse, UR13, RZ ;  /* 0x0000000d04087c24 */ /* 0x044fe4000f8e02ff */
[----:B------:R-:W-:-:S05]  /*06e0*/  IMAD.WIDE.U32 R4, R4, UR12, RZ ;  /* 0x0000000c04047c25 */ /* 0x000fca000f8e00ff */
[----:B------:R-:W-:Y:S02]  /*06f0*/  IADD3 R8, PT, PT, R5, R8, RZ ;  /* 0x0000000805087210 */ /* 0x000fe40007ffe0ff */
[----:B------:R-:W-:-:S07]  /*0700*/  MOV R9, R4 ;  /* 0x0000000400097202 */ /* 0x000fce0000000f00 */
.L_x_129:
[----:B------:R-:W2:Y:S01]  /*0710*/  LDC R0, c[0x0][0x3e8] ;  /* 0x0000fa00ff007b82 */ /* 0x000ea20000000800 */
[----:B------:R-:W3:Y:S01]  /*0720*/  S2R R14, SR_CTAID.Z ;  /* 0x00000000000e7919 */ /* 0x000ee20000002700 */
[----:B------:R-:W-:Y:S01]  /*0730*/  USHF.R.S32.HI UR26, URZ, 0x1f, UR27 ;  /* 0x0000001fff1a7899 */ /* 0x000fe2000801141b */
[----:B--2---:R-:W-:-:S04]  /*0740*/  IABS R5, R0 ;  /* 0x0000000000057213 */ /* 0x004fc80000000000 */
[----:B------:R-:W2:Y:S08]  /*0750*/  I2F.RP R6, R5 ;  /* 0x0000000500067306 */ /* 0x000eb00000209400 */
[----:B--2---:R-:W2:Y:S02]  /*0760*/  MUFU.RCP R6, R6 ;  /* 0x0000000600067308 */ /* 0x004ea40000001000 */
[----:B--2---:R-:W-:-:S06]  /*0770*/  VIADD R6, R6, 0xffffffe ;  /* 0x0ffffffe06067836 */ /* 0x004fcc0000000000 */
[----:B------:R-:W2:Y:S02]  /*0780*/  F2I.FTZ.U32.TRUNC.NTZ R7, R6 ;  /* 0x0000000600077305 */ /* 0x000ea4000021f000 */
[----:B--2---:R-:W-:Y:S01]  /*0790*/  IMAD.MOV R3, RZ, RZ, -R7 ;  /* 0x000000ffff037224 */ /* 0x004fe200078e0a07 */
[----:B------:R-:W-:-:S03]  /*07a0*/  MOV R6, RZ ;  /* 0x000000ff00067202 */ /* 0x000fc60000000f00 */
[----:B------:R-:W-:Y:S01]  /*07b0*/  IMAD R4, R3, R5, RZ ;  /* 0x0000000503047224 */ /* 0x000fe200078e02ff */
[----:B---3--:R-:W-:-:S03]  /*07c0*/  IABS R3, R14 ;  /* 0x0000000e00037213 */ /* 0x008fc60000000000 */
[----:B------:R-:W-:-:S04]  /*07d0*/  IMAD.HI.U32 R6, R7, R4, R6 ;  /* 0x0000000407067227 */ /* 0x000fc800078e0006 */
[----:B------:R-:W-:-:S04]  /*07e0*/  IMAD.MOV.U32 R4, RZ, RZ, R3 ;  /* 0x000000ffff047224 */ /* 0x000fc800078e0003 */
[----:B------:R-:W-:-:S04]  /*07f0*/  IMAD.HI.U32 R6, R6, R4, RZ ;  /* 0x0000000406067227 */ /* 0x000fc800078e00ff */
[----:B------:R-:W-:-:S04]  /*0800*/  IMAD.MOV R3, RZ, RZ, -R6 ;  /* 0x000000ffff037224 */ /* 0x000fc800078e0a06 */
[----:B------:R-:W-:-:S05]  /*0810*/  IMAD R3, R5, R3, R4 ;  /* 0x0000000305037224 */ /* 0x000fca00078e0204 */
[----:B------:R-:W-:-:S13]  /*0820*/  ISETP.GT.U32.AND P1, PT, R5, R3, PT ;  /* 0x000000030500720c */ /* 0x000fda0003f24070 */
[-C--:B------:R-:W-:Y:S01]  /*0830*/  @!P1 IADD3 R3, PT, PT, R3, -R5.reuse, RZ ;  /* 0x8000000503039210 */ /* 0x080fe20007ffe0ff */
[----:B------:R-:W-:Y:S01]  /*0840*/  @!P1 VIADD R6, R6, 0x1 ;  /* 0x0000000106069836 */ /* 0x000fe20000000000 */
[----:B------:R-:W-:Y:S02]  /*0850*/  ISETP.NE.AND P1, PT, R0, RZ, PT ;  /* 0x000000ff0000720c */ /* 0x000fe40003f25270 */
[----:B------:R-:W-:Y:S02]  /*0860*/  ISETP.GE.U32.AND P5, PT, R3, R5, PT ;  /* 0x000000050300720c */ /* 0x000fe40003fa6070 */
[----:B------:R-:W-:-:S04]  /*0870*/  LOP3.LUT R3, R14, R0, RZ, 0x3c, !PT ;  /* 0x000000000e037212 */ /* 0x000fc800078e3cff */
[----:B------:R-:W-:-:S07]  /*0880*/  ISETP.GE.AND P0, PT, R3, RZ, PT ;  /* 0x000000ff0300720c */ /* 0x000fce0003f06270 */
        /* <DEDUP_REMOVED lines=12> */
[----:B------:R-:W-:Y:S02]  /*0950*/  IADD3 R5, PT, PT, R7, R4, RZ ;  /* 0x0000000407057210 */ /* 0x000fe40007ffe0ff */
[----:B------:R-:W-:-:S05]  /*0960*/  MOV R4, R6 ;  /* 0x0000000600047202 */ /* 0x000fca0000000f00 */
[----:B---3--:R-:W-:-:S04]  /*0970*/  IMAD.WIDE.U32 R4, R2, UR8, R4 ;  /* 0x0000000802047c25 */ /* 0x008fc8000f8e0004 */
[----:B------:R-:W-:Y:S01]  /*0980*/  IMAD R12, R2, UR9, R5 ;  /* 0x00000009020c7c24 */ /* 0x000fe2000f8e0205 */
[----:B------:R-:W-:Y:S01]  /*0990*/  MOV R13, R4 ;  /* 0x00000004000d7202 */ /* 0x000fe20000000f00 */
[----:B------:R-:W-:Y:S06]  /*09a0*/  BRA `(.L_x_131) ;  /* 0x0000000000187947 */ /* 0x000fec0003800000 */
.L_x_130:
[----:B------:R-:W2:Y:S01]  /*09b0*/  LDCU.64 UR6, c[0x0][0x3c0] ;  /* 0x00007800ff0677ac */ /* 0x000ea20008000a00 */
[----:B------:R-:W-:-:S05]  /*09c0*/  IADD3 R4, PT, PT, R235, R236, RZ ;  /* 0x000000eceb047210 */ /* 0x000fca0007ffe0ff */
[C---:B--2---:R-:W-:Y:S02]  /*09d0*/  IMAD R12, R4.reuse, UR7, RZ ;  /* 0x00000007040c7c24 */ /* 0x044fe4000f8e02ff */
[----:B------:R-:W-:-:S05]  /*09e0*/  IMAD.WIDE.U32 R4, R4, UR6, RZ ;  /* 0x0000000604047c25 */ /* 0x000fca000f8e00ff */
[----:B------:R-:W-:Y:S02]  /*09f0*/  IADD3 R12, PT, PT, R5, R12, RZ ;  /* 0x0000000c050c7210 */ /* 0x000fe40007ffe0ff */
[----:B------:R-:W-:-:S07]  /*0a00*/  MOV R13, R4 ;  /* 0x00000004000d7202 */ /* 0x000fce0000000f00 */
.L_x_131:
        /* <DEDUP_REMOVED lines=12> */
[----:B------:R-:W2:Y:S02]  /*0ad0*/  LDCU UR8, c[0x0][0x444] ;  /* 0x00008880ff0877ac */ /* 0x000ea40008000800 */
[----:B--2---:R-:W-:Y:S01]  /*0ae0*/  USHF.R.S32.HI UR9, URZ, 0x1f, UR8 ;  /* 0x0000001fff097899 */ /* 0x004fe20008011408 */
[----:B------:R-:W-:Y:S01]  /*0af0*/  IMAD.WIDE.U32 R20, R2, UR8, RZ ;  /* 0x0000000802147c25 */ /* 0x000fe2000f8e00ff */
[----:B------:R-:W-:-:S04]  /*0b00*/  USHF.R.S32.HI UR8, URZ, 0x1f, UR16 ;  /* 0x0000001fff087899 */ /* 0x000fc80008011410 */
[----:B------:R-:W-:Y:S02]  /*0b10*/  IMAD R5, R2, UR9, RZ ;  /* 0x0000000902057c24 */ /* 0x000fe4000f8e02ff */
[----:B------:R-:W-:-:S03]  /*0b20*/  IMAD.WIDE.U32 R24, R20, UR16, RZ ;  /* 0x0000001014187c25 */ /* 0x000fc6000f8e00ff */
[----:B------:R-:W-:-:S05]  /*0b30*/  IADD3 R5, PT, PT, R21, R5, RZ ;  /* 0x0000000515057210 */ /* 0x000fca0007ffe0ff */
[----:B------:R-:W-:Y:S01]  /*0b40*/  IMAD R28, R5, UR16, RZ ;  /* 0x00000010051c7c24 */ /* 0x000fe2000f8e02ff */
[----:B------:R-:W-:-:S03]  /*0b50*/  SHF.R.S32.HI R5, RZ, 0x1f, R23 ;  /* 0x0000001fff057819 */ /* 0x000fc60000011417 */
[----:B------:R-:W-:Y:S02]  /*0b60*/  IMAD R28, R20, UR8, R28 ;  /* 0x00000008141c7c24 */ /* 0x000fe4000f8e021c */
[----:B------:R-:W-:-:S03]  /*0b70*/  IMAD.WIDE.U32 R20, R24, R23, RZ ;  /* 0x0000001718147225 */ /* 0x000fc600078e00ff */
[----:B------:R-:W-:Y:S02]  /*0b80*/  IADD3 R28, PT, PT, R25, R28, RZ ;  /* 0x0000001c191c7210 */ /* 0x000fe40007ffe0ff */
[----:B------:R-:W-:-:S03]  /*0b90*/  MOV R25, R20 ;  /* 0x0000001400197202 */ /* 0x000fc60000000f00 */
[----:B------:R-:W-:-:S04]  /*0ba0*/  IMAD R28, R28, R23, RZ ;  /* 0x000000171c1c7224 */ /* 0x000fc800078e02ff */
[----:B------:R-:W-:-:S05]  /*0bb0*/  IMAD R28, R5, R24, R28 ;  /* 0x00000018051c7224 */ /* 0x000fca00078e021c */
[----:B------:R-:W-:Y:S01]  /*0bc0*/  IADD3 R28, PT, PT, R21, R28, RZ ;  /* 0x0000001c151c7210 */ /* 0x000fe20007ffe0ff */
[----:B------:R-:W-:Y:S06]  /*0bd0*/  BRA `(.L_x_133) ;  /* 0x0000000000107947 */ /* 0x000fec0003800000 */
.L_x_132:
[-C--:B------:R-:W-:Y:S02]  /*0be0*/  IMAD R28, R17, R10.reuse, RZ ;  /* 0x0000000a111c7224 */ /* 0x080fe400078e02ff */
[----:B------:R-:W-:-:S05]  /*0bf0*/  IMAD.WIDE.U32 R20, R16, R10, RZ ;  /* 0x0000000a10147225 */ /* 0x000fca00078e00ff */
[----:B------:R-:W-:Y:S02]  /*0c00*/  IADD3 R28, PT, PT, R21, R28, RZ ;  /* 0x0000001c151c7210 */ /* 0x000fe40007ffe0ff */
[----:B------:R-:W-:-:S07]  /*0c10*/  MOV R25, R20 ;  /* 0x0000001400197202 */ /* 0x000fce0000000f00 */
.L_x_133:
        /* <DEDUP_REMOVED lines=21> */
.L_x_134:
[----:B------:R-:W2:Y:S01]  /*0d70*/  LDC R5, c[0x0][0x434] ;  /* 0x00010d00ff057b82 */ /* 0x000ea20000000800 */
[----:B------:R-:W-:-:S04]  /*0d80*/  IMAD R6, R2, UR16, R14 ;  /* 0x0000001002067c24 */ /* 0x000fc8000f8e020e */
[----:B--2---:R-:W-:-:S05]  /*0d90*/  IMAD R5, R6, R5, RZ ;  /* 0x0000000506057224 */ /* 0x004fca00078e02ff */
[----:B------:R-:W-:-:S15]  /*0da0*/  R2UR UR32, R5 ;  /* 0x00000000052072ca */ /* 0x000fde00000e0000 */
.L_x_135:
        /* <DEDUP_REMOVED lines=10> */
.L_x_136:
[----:B------:R-:W2:Y:S01]  /*0e50*/  LDC R17, c[0x0][0x444] ;  /* 0x00011100ff117b82 */ /* 0x000ea20000000800 */
[----:B------:R-:W-:-:S04]  /*0e60*/  IMAD R5, R2, UR16, R14 ;  /* 0x0000001002057c24 */ /* 0x000fc8000f8e020e */
[----:B--2---:R-:W-:-:S07]  /*0e70*/  IMAD R17, R5, R17, RZ ;  /* 0x0000001105117224 */ /* 0x004fce00078e02ff */
.L_x_137:
[----:B------:R-:W2:Y:S01]  /*0e80*/  S2R R10, SR_TID.X ;  /* 0x00000000000a7919 */ /* 0x000ea20000002100 */
[----:B------:R-:W3:Y:S01]  /*0e90*/  LDCU.128 UR8, c[0x0][0x590] ;  /* 0x0000b200ff0877ac */ /* 0x000ee20008000c00 */
[----:B------:R-:W4:Y:S01]  /*0ea0*/  LDC R24, c[0x0][0x508] ;  /* 0x00014200ff187b82 */ /* 0x000f220000000800 */
[----:B------:R-:W-:Y:S01]  /*0eb0*/  IMAD R23, R23, UR16, RZ ;  /* 0x0000001017177c24 */ /* 0x000fe2000f8e02ff */
[----:B------:R-:W-:Y:S01]  /*0ec0*/  ISETP.NE.AND P4, PT, RZ, UR15, PT ;  /* 0x0000000fff007c0c */ /* 0x000fe2000bf85270 */
[----:B------:R-:W-:Y:S01]  /*0ed0*/  VIADD R245, R229, UR27 ;  /* 0x0000001be5f57c36 */ /* 0x000fe20008000000 */
[----:B------:R-:W5:Y:S01]  /*0ee0*/  LDCU.64 UR34, c[0x0][0x420] ;  /* 0x00008400ff2277ac */ /* 0x000f620008000a00 */
[----:B------:R-:W-:Y:S03]  /*0ef0*/  BSSY.RECONVERGENT B1, `(.L_x_127) ;  /* 0x000050a000017945 */ /* 0x000fe60003800200 */
[----:B------:R-:W1:Y:S01]  /*0f00*/  LDC.64 R30, c[0x0][0x5e8] ;  /* 0x00017a00ff1e7b82 */ /* 0x000e620000000a00 */
[----:B------:R-:W-:-:S02]  /*0f10*/  UIADD3 UR32, UPT, UPT, UR29, UR32, URZ ;  /* 0x000000201d207290 */ /* 0x000fc4000fffe0ff */
[----:B---3--:R-:W-:Y:S02]  /*0f20*/  UIMAD UR17, UR14, UR8, URZ ;  /* 0x000000080e1172a4 */ /* 0x008fe4000f8e02ff */
[----:B------:R-:W-:Y:S02]  /*0f30*/  USHF.L.U64.HI UR30, UR8, 0x5, UR9 ;  /* 0x00000005081e7899 */ /* 0x000fe40008010209 */
[----:B------:R-:W-:Y:S02]  /*0f40*/  UIMAD UR17, UR29, UR9, UR17 ;  /* 0x000000091d1172a4 */ /* 0x000fe4000f8e0211 */
[----:B------:R-:W-:Y:S01]  /*0f50*/  USHF.L.U32 UR31, UR8, 0x5, URZ ;  /* 0x00000005081f7899 */ /* 0x000fe200080006ff */
[----:B----4-:R-:W-:Y:S01]  /*0f60*/  IADD3 R24, PT, PT, R245, -R24, -R234 ;  /* 0x80000018f5187210 */ /* 0x010fe20007ffe8ea */
[----:B-----5:R-:W-:Y:S01]  /*0f70*/  UIMAD.WIDE UR32, UR32, 0x4, UR34 ;  /* 0x00000004202078a5 */ /* 0x020fe2000f8e0222 */
[----:B--2---:R-:W-:Y:S01]  /*0f80*/  IMAD.SHL.U32 R11, R10, 0x8, RZ ;  /* 0x000000080a0b7824 */ /* 0x004fe200078e00ff */
[----:B------:R-:W-:-:S02]  /*0f90*/  SHF.R.U32.HI R15, RZ, 0x3, R10 ;  /* 0x00000003ff0f7819 */ /* 0x000fc4000001160a */
[----:B------:R-:W-:Y:S02]  /*0fa0*/  SHF.R.U32.HI R20, RZ, 0x5, R10 ;  /* 0x00000005ff147819 */ /* 0x000fe4000001160a */
[----:B------:R-:W-:Y:S02]  /*0fb0*/  LOP3.LUT R16, R11, 0x38, RZ, 0xc0, !PT ;  /* 0x000000380b107812 */ /* 0x000fe400078ec0ff */
[----:B------:R-:W-:Y:S02]  /*0fc0*/  LOP3.LUT R22, R10, 0x1f, RZ, 0xc0, !PT ;  /* 0x0000001f0a167812 */ /* 0x000fe400078ec0ff */
[----:B------:R-:W-:Y:S01]  /*0fd0*/  IADD3 R6, P0, PT, R16, R4, RZ ;  /* 0x0000000410067210 */ /* 0x000fe20007f1e0ff */
[----:B------:R-:W-:Y:S02]  /*0fe0*/  IMAD.U32 R4, RZ, RZ, UR8 ;  /* 0x00000008ff047e24 */ /* 0x000fe4000f8e00ff */
[C---:B------:R-:W-:Y:S02]  /*0ff0*/  IMAD R22, R23.reuse, R20, R22 ;  /* 0x0000001417167224 */ /* 0x040fe400078e0216 */
[----:B------:R-:W-:Y:S01]  /*1000*/  IMAD.X R7, RZ, RZ, R7, P0 ;  /* 0x000000ffff077224 */ /* 0x000fe200000e0607 */
[--C-:B------:R-:W-:Y:S01]  /*1010*/  IADD3 R25, P1, P0, R32, R25, R29.reuse ;  /* 0x0000001920197210 */ /* 0x100fe2000783e01d */
[----:B------:R-:W-:Y:S01]  /*1020*/  IMAD.SHL.U32 R23, R23, 0x40, RZ ;  /* 0x0000004017177824 */ /* 0x000fe200078e00ff */
[----:B------:R-:W-:Y:S01]  /*1030*/  SHF.R.S32.HI R29, RZ, 0x1f, R29 ;  /* 0x0000001fff1d7819 */ /* 0x000fe2000001141d */
[----:B------:R-:W-:-:S02]  /*1040*/  IMAD.WIDE.U32 R6, R4, UR29, R6 ;  /* 0x0000001d04067c25 */ /* 0x000fc4000f8e0006 */
[----:B------:R-:W2:Y:S01]  /*1050*/  LDC.64 R4, c[0x0][0x3b0] ;  /* 0x0000ec00ff047b82 */ /* 0x000ea20000000a00 */
[----:B------:R-:W-:Y:S01]  /*1060*/  IADD3.X R21, PT, PT, R21, R28, R29, P1, P0 ;  /* 0x0000001c15157210 */ /* 0x000fe20000fe041d */
[----:B------:R-:W-:Y:S01]  /*1070*/  VIADD R27, R7, UR17 ;  /* 0x00000011071b7c36 */ /* 0x000fe20008000000 */
[----:B------:R-:W3:Y:S01]  /*1080*/  LDCU.64 UR16, c[0x0][0x3c8] ;  /* 0x00007900ff1077ac */ /* 0x000ee20008000a00 */
[----:B------:R-:W-:Y:S02]  /*1090*/  IMAD.MOV.U32 R26, RZ, RZ, R6 ;  /* 0x000000ffff1a7224 */ /* 0x000fe400078e0006 */
[----:B------:R-:W-:Y:S02]  /*10a0*/  VIADD R28, R17, UR29 ;  /* 0x0000001d111c7c36 */ /* 0x000fe40008000000 */
[----:B------:R-:W4:Y:S01]  /*10b0*/  LDC.64 R6, c[0x0][0x5f8] ;  /* 0x00017e00ff067b82 */ /* 0x000f220000000a00 */
[----:B------:R-:W-:-:S04]  /*10c0*/  IMAD.WIDE.U32 R26, R14, UR10, R26 ;  /* 0x0000000a0e1a7c25 */ /* 0x000fc8000f8e001a */
[----:B------:R-:W-:Y:S01]  /*10d0*/  IMAD R27, R14, UR11, R27 ;  /* 0x0000000b0e1b7c24 */ /* 0x000fe2000f8e021b */
[----:B------:R-:W5:Y:S01]  /*10e0*/  LDCU.64 UR10, c[0x0][0x550] ;  /* 0x0000aa00ff0a77ac */ /* 0x000f620008000a00 */
[----:B------:R-:W-:Y:S02]  /*10f0*/  IMAD.MOV.U32 R17, RZ, RZ, RZ ;  /* 0x000000ffff117224 */ /* 0x000fe400078e00ff */
[----:B------:R-:W-:-:S04]  /*1100*/  IMAD.WIDE.U32 R26, R15, UR8, R26 ;  /* 0x000000080f1a7c25 */ /* 0x000fc8000f8e001a */
[----:B------:R-:W-:Y:S01]  /*1110*/  IMAD R20, R15, UR9, R27 ;  /* 0x000000090f147c24 */ /* 0x000fe2000f8e021b */
[----:B------:R-:W3:Y:S01]  /*1120*/  LDCU.64 UR8, c[0x0][0x570] ;  /* 0x0000ae00ff0877ac */ /* 0x000ee20008000a00 */
[----:B-1----:R-:W-:-:S04]  /*1130*/  IMAD.WIDE R28, R28, 0x4, R30 ;  /* 0x000000041c1c7825 */ /* 0x002fc800078e021e */
[C---:B--2---:R-:W-:Y:S01]  /*1140*/  IMAD R27, R4.reuse, UR14, RZ ;  /* 0x0000000e041b7c24 */ /* 0x044fe2000f8e02ff */
[----:B------:R-:W1:Y:S01]  /*1150*/  LDCU.64 UR14, c[0x0][0x380] ;  /* 0x00007000ff0e77ac */ /* 0x000e620008000a00 */
[----:B------:R-:W-:Y:S01]  /*1160*/  IMAD.WIDE.U32 R32, R4, UR29, R16 ;  /* 0x0000001d04207c25 */ /* 0x000fe2000f8e0010 */
[----:B-----5:R-:W-:-:S03]  /*1170*/  LEA R238, P3, R26, UR10, 0x1 ;  /* 0x0000000a1aee7c11 */ /* 0x020fc6000f8608ff */
[----:B------:R-:W-:Y:S01]  /*1180*/  IMAD R27, R5, UR29, R27 ;  /* 0x0000001d051b7c24 */ /* 0x000fe2000f8e021b */
[----:B------:R-:W-:Y:S01]  /*1190*/  IADD3 R30, P0, PT, R19, R32, RZ ;  /* 0x00000020131e7210 */ /* 0x000fe20007f1e0ff */
[----:B----4-:R-:W-:Y:S01]  /*11a0*/  IMAD.WIDE.U32 R34, R6, UR19, RZ ;  /* 0x0000001306227c25 */ /* 0x010fe2000f8e00ff */
[----:B------:R-:W-:Y:S02]  /*11b0*/  SHF.R.S32.HI R6, RZ, 0x1f, R24 ;  /* 0x0000001fff067819 */ /* 0x000fe40000011418 */
[----:B------:R-:W-:Y:S01]  /*11c0*/  IADD3.X R31, PT, PT, R18, R33, R27, P0, !PT ;  /* 0x00000021121f7210 */ /* 0x000fe200007fe41b */
[----:B------:R-:W-:Y:S01]  /*11d0*/  IMAD R7, R7, UR19, R35 ;  /* 0x0000001307077c24 */ /* 0x000fe2000f8e0223 */
[----:B------:R-:W-:Y:S02]  /*11e0*/  LEA.HI R6, R6, R24, RZ, 0x6 ;  /* 0x0000001806067211 */ /* 0x000fe400078f30ff */
[----:B------:R-:W-:Y:S01]  /*11f0*/  SEL R18, R34, RZ, P4 ;  /* 0x000000ff22127207 */ /* 0x000fe20002000000 */
[----:B---3--:R-:W-:Y:S01]  /*1200*/  IMAD.WIDE.U32 R30, R14, UR16, R30 ;  /* 0x000000100e1e7c25 */ /* 0x008fe2000f8e001e */
[----:B------:R-:W-:-:S02]  /*1210*/  R2UR UR16, R6 ;  /* 0x00000000061072ca */ /* 0x000fc400000e0000 */
[----:B------:R-:W-:Y:S01]  /*1220*/  IADD3 R18, P1, P0, R22, R25, R18 ;  /* 0x0000001916127210 */ /* 0x000fe2000783e012 */
[----:B------:R-:W-:Y:S01]  /*1230*/  IMAD R31, R14, UR17, R31 ;  /* 0x000000110e1f7c24 */ /* 0x000fe2000f8e021f */
[----:B------:R-:W-:Y:S02]  /*1240*/  SHF.R.S32.HI R22, RZ, 0x1f, R22 ;  /* 0x0000001fff167819 */ /* 0x000fe40000011416 */
[----:B------:R-:W-:Y:S01]  /*1250*/  SEL R7, R7, RZ, P4 ;  /* 0x000000ff07077207 */ /* 0x000fe20002000000 */
[C---:B------:R-:W-:Y:S01]  /*1260*/  IMAD.WIDE.U32 R30, R15.reuse, R4, R30 ;  /* 0x000000040f1e7225 */ /* 0x040fe200078e001e */
        /* <DEDUP_REMOVED lines=8> */
[C---:B------:R-:W-:Y:S02]  /*12f0*/  IADD3 R18, P0, PT, R23.reuse, R18, RZ ;  /* 0x0000001217127210 */ /* 0x040fe40007f1e0ff */
[C---:B------:R-:W-:Y:S01]  /*1300*/  SHF.L.U64.HI R5, R4.reuse, 0x5, R5 ;  /* 0x0000000504057819 */ /* 0x040fe20000010205 */
[----:B------:R-:W-:Y:S01]  /*1310*/  USEL UR14, URZ, UR16, !UP0 ;  /* 0x00000010ff0e7287 */ /* 0x000fe2000c000000 */
[----:B------:R-:W-:Y:S01]  /*1320*/  LEA.HI.X.SX32 R7, R23, R7, 0x1, P0 ;  /* 0x0000000717077211 */ /* 0x000fe200000f0eff */
[----:B------:R-:W-:Y:S01]  /*1330*/  IMAD.SHL.U32 R4, R4, 0x20, RZ ;  /* 0x0000002004047824 */ /* 0x000fe200078e00ff */
[----:B------:R-:W-:Y:S01]  /*1340*/  LEA R202, P0, R18, UR8, 0x2 ;  /* 0x0000000812ca7c11 */ /* 0x000fe2000f8010ff */
        /* <DEDUP_REMOVED lines=16> */
[----:B------:R-:W-:Y:S01]  /*1450*/  MOV R3, R4 ;  /* 0x0000000400037202 */ /* 0x000fe20000000f00 */
[----:B------:R-:W-:Y:S05]  /*1460*/  BRA `(.L_x_140) ;  /* 0x0000000000187947 */ /* 0x000fea0003800000 */
.L_x_139:
[----:B------:R-:W1:Y:S01]  /*1470*/  LDCU.64 UR16, c[0x0][0x5c0] ;  /* 0x0000b800ff1077ac */ /* 0x000e620008000a00 */
[----:B------:R-:W-:-:S05]  /*1480*/  IADD3 R0, PT, PT, R235, R236, RZ ;  /* 0x000000eceb007210 */ /* 0x000fca0007ffe0ff */
[C---:B-1----:R-:W-:Y:S02]  /*1490*/  IMAD R3, R0.reuse, UR17, RZ ;  /* 0x0000001100037c24 */ /* 0x042fe4000f8e02ff */
[----:B------:R-:W-:-:S05]  /*14a0*/  IMAD.WIDE.U32 R4, R0, UR16, RZ ;  /* 0x0000001000047c25 */ /* 0x000fca000f8e00ff */
[----:B------:R-:W-:Y:S02]  /*14b0*/  IADD3 R0, PT, PT, R5, R3, RZ ;  /* 0x0000000305007210 */ /* 0x000fe40007ffe0ff */
[----:B------:R-:W-:Y:S02]  /*14c0*/  MOV R3, R4 ;  /* 0x0000000400037202 */ /* 0x000fe40000000f00 */
.L_x_140:
        /* <DEDUP_REMOVED lines=12> */
.L_x_141:
[----:B------:R-:W1:Y:S01]  /*1590*/  LDCU.64 UR14, c[0x0][0x5c8] ;  /* 0x0000b900ff0e77ac */ /* 0x000e620008000a00 */
[----:B------:R-:W-:-:S05]  /*15a0*/  IADD3 R235, PT, PT, R235, R236, RZ ;  /* 0x000000ecebeb7210 */ /* 0x000fca0007ffe0ff */
[C---:B-1----:R-:W-:Y:S02]  /*15b0*/  IMAD R4, R235.reuse, UR15, RZ ;  /* 0x0000000feb047c24 */ /* 0x042fe4000f8e02ff */
[----:B------:R-:W-:-:S05]  /*15c0*/  IMAD.WIDE.U32 R6, R235, UR14, RZ ;  /* 0x0000000eeb067c25 */ /* 0x000fca000f8e00ff */
[----:B------:R-:W-:Y:S02]  /*15d0*/  IADD3 R4, PT, PT, R7, R4, RZ ;  /* 0x0000000407047210 */ /* 0x000fe40007ffe0ff */
[----:B------:R-:W-:Y:S02]  /*15e0*/  MOV R5, R6 ;  /* 0x0000000600057202 */ /* 0x000fe40000000f00 */
.L_x_142:
        /* <DEDUP_REMOVED lines=19> */
[----:B--2---:R-:W-:Y:S01]  /*1720*/  IMAD.WIDE.U32 R4, R14, UR6, R6 ;  /* 0x000000060e047c25 */ /* 0x004fe2000f8e0006 */
[----:B------:R-:W-:-:S03]  /*1730*/  MOV R6, R8 ;  /* 0x0000000800067202 */ /* 0x000fc60000000f00 */
[C---:B------:R-:W-:Y:S02]  /*1740*/  IMAD R7, R14.reuse, UR13, R9 ;  /* 0x0000000d0e077c24 */ /* 0x040fe4000f8e0209 */
[----:B------:R-:W-:Y:S02]  /*1750*/  IMAD R5, R14, UR7, R5 ;  /* 0x000000070e057c24 */ /* 0x000fe4000f8e0205 */
[----:B------:R-:W-:-:S04]  /*1760*/  IMAD.WIDE.U32 R6, R15, UR16, R6 ;  /* 0x000000100f067c25 */ /* 0x000fc8000f8e0006 */
[----:B------:R-:W-:-:S04]  /*1770*/  IMAD.WIDE.U32 R4, R15, UR14, R4 ;  /* 0x0000000e0f047c25 */ /* 0x000fc8000f8e0004 */
[C---:B------:R-:W-:Y:S01]  /*1780*/  IMAD R0, R15.reuse, UR17, R7 ;  /* 0x000000110f007c24 */ /* 0x040fe2000f8e0207 */
        /* <DEDUP_REMOVED lines=14> */
.L_x_138:
        /* <DEDUP_REMOVED lines=19> */
[----:B------:R-:W-:Y:S01]  /*19a0*/  IMAD R2, R3, UR11, R2 ;  /* 0x0000000b03027c24 */ /* 0x000fe2000f8e0202 */
[----:B------:R-:W-:-:S04]  /*19b0*/  MOV R12, R18 ;  /* 0x00000012000c7202 */ /* 0x000fc80000000f00 */
        /* <DEDUP_REMOVED lines=13> */
.L_x_145:
[----:B------:R2:W-:Y:S04]  /*1a90*/  STS.128 [R6+0x14000], RZ ;  /* 0x014000ff06007388 */ /* 0x0005e80000000c00 */
[----:B------:R2:W-:Y:S04]  /*1aa0*/  STS.128 [R6+0x15000], RZ ;  /* 0x015000ff06007388 */ /* 0x0005e80000000c00 */
[----:B------:R2:W-:Y:S04]  /*1ab0*/  STS.128 [R6+0x16000], RZ ;  /* 0x016000ff06007388 */ /* 0x0005e80000000c00 */
[----:B------:R2:W-:Y:S02]  /*1ac0*/  STS.128 [R6+0x17000], RZ ;  /* 0x017000ff06007388 */ /* 0x0005e40000000c00 */
.L_x_146:
[----:B------:R-:W-:Y:S05]  /*1ad0*/  BSYNC.RECONVERGENT B0 ;  /* 0x0000000000007941 */ /* 0x000fea0003800200 */
.L_x_144:
[--C-:B------:R-:W-:Y:S01]  /*1ae0*/  SHF.R.U32.HI R2, RZ, 0x1, R10.reuse ;  /* 0x00000001ff027819 */ /* 0x100fe2000001160a */
[----:B------:R-:W-:Y:S01]  /*1af0*/  IMAD.MOV.U32 R231, RZ, RZ, 0x7f800000 ;  /* 0x7f800000ffe77424 */ /* 0x000fe200078e00ff */
[----:B------:R-:W-:Y:S01]  /*1b00*/  SHF.R.U32.HI R232, RZ, 0x2, R10 ;  /* 0x00000002ffe87819 */ /* 0x000fe2000001160a */
[----:B------:R-:W-:Y:S01]  /*1b10*/  IMAD.MOV.U32 R230, RZ, RZ, 0x7f800000 ;  /* 0x7f800000ffe67424 */ /* 0x000fe200078e00ff */
[----:B------:R-:W-:Y:S01]  /*1b20*/  LOP3.LUT R7, R2, 0x30, RZ, 0xc0, !PT ;  /* 0x0000003002077812 */ /* 0x000fe200078ec0ff */
[----:B------:R-:W0:Y:S03]  /*1b30*/  LDGDEPBAR ;  /* 0x00000000000079af */ /* 0x000e260000000000 */
[----:B------:R-:W-:Y:S01]  /*1b40*/  LOP3.LUT R232, R7, 0x7, R232, 0xf8, !PT ;  /* 0x0000000707e87812 */ /* 0x000fe200078ef8e8 */
[----:B------:R-:W-:-:S04]  /*1b50*/  VIADD R7, R229, -UR29 ;  /* 0x8000001de5077c36 */ /* 0x000fc80008000000 */
[C---:B------:R-:W-:Y:S01]  /*1b60*/  VIADD R12, R232.reuse, 0x8 ;  /* 0x00000008e80c7836 */ /* 0x040fe20000000000 */
[----:B------:R-:W-:-:S04]  /*1b70*/  ISETP.GE.AND P1, PT, R232, R7, PT ;  /* 0x00000007e800720c */ /* 0x000fc80003f26270 */
[----:B------:R-:W-:Y:S01]  /*1b80*/  ISETP.GE.AND P0, PT, R12, R7, PT ;  /* 0x000000070c00720c */ /* 0x000fe20003f06270 */
[----:B------:R-:W-:-:S04]  /*1b90*/  IMAD.MOV.U32 R12, RZ, RZ, 0x4 ;  /* 0x00000004ff0c7424 */ /* 0x000fc800078e00ff */
[----:B------:R-:W-:-:S05]  /*1ba0*/  IMAD.WIDE.U32 R12, R232, R12, UR32 ;  /* 0x00000020e80c7e25 */ /* 0x000fca000f8e000c */
[----:B------:R-:W5:Y:S04]  /*1bb0*/  @!P1 LDG.E R231, desc[UR20][R12.64] ;  /* 0x000000140ce79981 */ /* 0x000f68000c1e1900 */
[----:B------:R3:W5:Y:S01]  /*1bc0*/  @!P0 LDG.E R230, desc[UR20][R12.64+0x20] ;  /* 0x000020140ce68981 */ /* 0x000762000c1e1900 */
[----:B------:R-:W-:Y:S01]  /*1bd0*/  ISETP.GE.AND P3, PT, R15, R7, PT ;  /* 0x000000070f00720c */ /* 0x000fe20003f66270 */
[----:B------:R-:W-:-:S12]  /*1be0*/  BSSY.RECONVERGENT B0, `(.L_x_147) ;  /* 0x0000050000007945 */ /* 0x000fd80003800200 */
[----:B------:R-:W-:Y:S01]  /*1bf0*/  @!PT LDS RZ, [RZ] ;  /* 0x00000000fffff984 */ /* 0x000fe20000000800 */
[----:B------:R-:W-:Y:S01]  /*1c00*/  @!PT LDS RZ, [RZ] ;  /* 0x00000000fffff984 */ /* 0x000fe20000000800 */
[----:B------:R-:W-:Y:S01]  /*1c10*/  @!PT LDS RZ, [RZ] ;  /* 0x00000000fffff984 */ /* 0x000fe20000000800 */
[----:B------:R4:W-:Y:S04]  /*1c20*/  @!P3 LDGSTS.E.BYPASS.LTC128B.128 [R6+0x8000], desc[UR20][R238.64] ;  /* 0x08000000ee06bfae */ /* 0x0009e8000b981a14 */
[----:B------:R4:W-:Y:S04]  /*1c30*/  @!P3 LDGSTS.E.BYPASS.LTC128B.128 [R6+0xa000], desc[UR20][R238.64+0x80] ;  /* 0x0a000080ee06bfae */ /* 0x0009e8000b981a14 */
[----:B------:R4:W-:Y:S01]  /*1c40*/  @!P3 LDGSTS.E.BYPASS.LTC128B.128 [R6+0xc000], desc[UR20][R238.64+0x100] ;  /* 0x0c000100ee06bfae */ /* 0x0009e2000b981a14 */
[----:B---3--:R-:W-:-:S03]  /*1c50*/  VIADD R12, R15, 0x20 ;  /* 0x000000200f0c7836 */ /* 0x008fc60000000000 */
[----:B------:R4:W-:Y:S01]  /*1c60*/  @!P3 LDGSTS.E.BYPASS.LTC128B.128 [R6+0xe000], desc[UR20][R238.64+0x180] ;  /* 0x0e000180ee06bfae */ /* 0x0009e2000b981a14 */
[----:B------:R-:W-:Y:S01]  /*1c70*/  IMAD.U32 R13, RZ, RZ, UR31 ;  /* 0x0000001fff0d7e24 */ /* 0x000fe2000f8e00ff */
[----:B------:R-:W-:Y:S01]  /*1c80*/  ISETP.GE.AND P2, PT, R12, R7, PT ;  /* 0x000000070c00720c */ /* 0x000fe20003f46270 */
[----:B------:R-:W-:Y:S01]  /*1c90*/  IMAD.U32 R12, RZ, RZ, UR31 ;  /* 0x0000001fff0c7e24 */ /* 0x000fe2000f8e00ff */
[----:B------:R4:W-:Y:S01]  /*1ca0*/  @P3 STS.128 [R6+0x8000], RZ ;  /* 0x008000ff06003388 */ /* 0x0009e20000000c00 */
[----:B------:R-:W-:-:S03]  /*1cb0*/  IMAD.U32 R7, RZ, RZ, UR30 ;  /* 0x0000001eff077e24 */ /* 0x000fc6000f8e00ff */
[----:B------:R4:W-:Y:S04]  /*1cc0*/  @P3 STS.128 [R6+0xa000], RZ ;  /* 0x00a000ff06003388 */ /* 0x0009e80000000c00 */
[----:B------:R4:W-:Y:S03]  /*1cd0*/  @P3 STS.128 [R6+0xc000], RZ ;  /* 0x00c000ff06003388 */ /* 0x0009e60000000c00 */
[----:B------:R-:W-:Y:S01]  /*1ce0*/  @!P2 LEA R20, P1, R13, R238, 0x1 ;  /* 0x000000ee0d14a211 */ /* 0x000fe200078208ff */
[----:B------:R4:W-:Y:S01]  /*1cf0*/  @P3 STS.128 [R6+0xe000], RZ ;  /* 0x00e000ff06003388 */ /* 0x0009e20000000c00 */
[----:B-1----:R-:W-:Y:S02]  /*1d00*/  @!P2 LEA R18, P0, R4, R240, 0x1 ;  /* 0x000000f00412a211 */ /* 0x002fe400078008ff */
[----:B------:R-:W-:Y:S01]  /*1d10*/  @!P2 LEA.HI.X R21, R12, R239, R7, 0x1, P1 ;  /* 0x000000ef0c15a211 */ /* 0x000fe200008f0c07 */
[----:B------:R4:W-:Y:S01]  /*1d20*/  @P2 STS.128 [R6+0x9000], RZ ;  /* 0x009000ff06002388 */ /* 0x0009e20000000c00 */
[----:B------:R-:W-:-:S03]  /*1d30*/  @!P2 LEA.HI.X R19, R4, R241, R5, 0x1, P0 ;  /* 0x000000f10413a211 */ /* 0x000fc600000f0c05 */
        /* <DEDUP_REMOVED lines=54> */
.L_x_148:
[----:B------:R3:W-:Y:S04]  /*20a0*/  STS.128 [R6+0x10000], RZ ;  /* 0x010000ff06007388 */ /* 0x0007e80000000c00 */
[----:B------:R3:W-:Y:S04]  /*20b0*/  STS.128 [R6+0x11000], RZ ;  /* 0x011000ff06007388 */ /* 0x0007e80000000c00 */
[----:B------:R3:W-:Y:S04]  /*20c0*/  STS.128 [R6+0x12000], RZ ;  /* 0x012000ff06007388 */ /* 0x0007e80000000c00 */
[----:B------:R3:W-:Y:S02]  /*20d0*/  STS.128 [R6+0x13000], RZ ;  /* 0x013000ff06007388 */ /* 0x0007e40000000c00 */
.L_x_149:
[----:B------:R-:W-:Y:S05]  /*20e0*/  BSYNC.RECONVERGENT B0 ;  /* 0x0000000000007941 */ /* 0x000fea0003800200 */
.L_x_147:
[----:B------:R-:W2:Y:S01]  /*20f0*/  S2R R213, SR_TID.X ;  /* 0x0000000000d57919 */ /* 0x000ea20000002100 */
[C---:B------:R-:W-:Y:S01]  /*2100*/  IMAD.SHL.U32 R222, R10.reuse, 0x40, RZ ;  /* 0x000000400ade7824 */ /* 0x040fe200078e00ff */
[----:B------:R-:W-:Y:S01]  /*2110*/  IADD3 R3, PT, PT, R233, R232, R234 ;  /* 0x000000e8e9037210 */ /* 0x000fe20007ffe0ea */
[C---:B------:R-:W-:Y:S01]  /*2120*/  IMAD.SHL.U32 R0, R10.reuse, 0x20, RZ ;  /* 0x000000200a007824 */ /* 0x040fe200078e00ff */
[----:B------:R-:W0:Y:S01]  /*2130*/  LDGDEPBAR ;  /* 0x00000000000079af */ /* 0x000e220000000000 */
[----:B------:R-:W-:Y:S01]  /*2140*/  R2P PR, R10, 0x6 ;  /* 0x000000060a007804 */ /* 0x000fe20000000000 */
[----:B------:R-:W-:Y:S01]  /*2150*/  IMAD.MOV.U32 R224, RZ, RZ, 0x20 ;  /* 0x00000020ffe07424 */ /* 0x000fe200078e00ff */
[----:B-1----:R-:W-:Y:S01]  /*2160*/  LOP3.LUT R8, R222, 0x1c0, RZ, 0xc0, !PT ;  /* 0x000001c0de087812 */ /* 0x002fe200078ec0ff */
[----:B------:R-:W-:Y:S01]  /*2170*/  IMAD.IADD R229, R3, 0x1, -R229 ;  /* 0x0000000103e57824 */ /* 0x000fe200078e0ae5 */
[----:B------:R-:W-:Y:S01]  /*2180*/  LOP3.LUT R223, R0, 0x200, RZ, 0xc0, !PT ;  /* 0x0000020000df7812 */ /* 0x000fe200078ec0ff */
[----:B------:R-:W1:Y:S01]  /*2190*/  LDC R244, c[0x0][0x44c] ;  /* 0x00011300fff47b82 */ /* 0x000e620000000800 */
[--C-:B------:R-:W-:Y:S01]  /*21a0*/  LOP3.LUT R8, R8, 0x38, R11.reuse, 0xf8, !PT ;  /* 0x0000003808087812 */ /* 0x100fe200078ef80b */
[----:B------:R-:W1:Y:S01]  /*21b0*/  LDCU UR9, c[0x0][0x590] ;  /* 0x0000b200ff0977ac */ /* 0x000e620008000800 */
[----:B------:R-:W-:Y:S01]  /*21c0*/  LOP3.LUT R223, R223, 0x1c00, R11, 0xf8, !PT ;  /* 0x00001c00dfdf7812 */ /* 0x000fe200078ef80b */
[----:B------:R-:W-:Y:S01]  /*21d0*/  IMAD.MOV.U32 R221, RZ, RZ, 0x40 ;  /* 0x00000040ffdd7424 */ /* 0x000fe200078e00ff */
[C---:B------:R-:W-:Y:S01]  /*21e0*/  LOP3.LUT R10, R8.reuse, 0x8, R10, 0x78, !PT ;  /* 0x00000008080a7812 */ /* 0x040fe200078e780a */
[----:B------:R-:W-:Y:S01]  /*21f0*/  IMAD.MOV.U32 R246, RZ, RZ, 0x20 ;  /* 0x00000020fff67424 */ /* 0x000fe200078e00ff */
[----:B------:R-:W-:Y:S01]  /*2200*/  LOP3.LUT R8, R8, 0x8, R2, 0x78, !PT ;  /* 0x0000000808087812 */ /* 0x000fe200078e7802 */
[----:B------:R-:W-:Y:S01]  /*2210*/  IMAD.MOV.U32 R248, RZ, RZ, 0x240 ;  /* 0x00000240fff87424 */ /* 0x000fe200078e00ff */
[----:B------:R-:W-:-:S02]  /*2220*/  LOP3.LUT R223, R223, R10, RZ, 0xfc, !PT ;  /* 0x0000000adfdf7212 */ /* 0x000fc400078efcff */
[----:B------:R-:W-:Y:S02]  /*2230*/  CS2R R126, SRZ ;  /* 0x00000000007e7805 */ /* 0x000fe4000001ff00 */
[----:B------:R-:W-:Y:S02]  /*2240*/  SEL R224, R224, 0xffffffe0, !P1 ;  /* 0xffffffe0e0e07807 */ /* 0x000fe40004800000 */
[----:B------:R-:W-:Y:S02]  /*2250*/  CS2R R124, SRZ ;  /* 0x00000000007c7805 */ /* 0x000fe4000001ff00 */
[----:B------:R-:W-:Y:S02]  /*2260*/  LEA R223, R223, UR5, 0x1 ;  /* 0x00000005dfdf7c11 */ /* 0x000fe4000f8e08ff */
[----:B------:R-:W-:Y:S02]  /*2270*/  CS2R R130, SRZ ;  /* 0x0000000000827805 */ /* 0x000fe4000001ff00 */
[----:B------:R-:W-:-:S02]  /*2280*/  LOP3.LUT R222, R222, 0x200, RZ, 0xc0, !PT ;  /* 0x00000200dede7812 */ /* 0x000fc400078ec0ff */
[----:B------:R-:W-:Y:S02]  /*2290*/  CS2R R128, SRZ ;  /* 0x0000000000807805 */ /* 0x000fe4000001ff00 */
[----:B------:R-:W-:Y:S01]  /*22a0*/  SEL R221, R221, 0xffffffc0, !P2 ;  /* 0xffffffc0dddd7807 */ /* 0x000fe20005000000 */
[----:B------:R-:W-:-:S04]  /*22b0*/  DEPBAR.LE SB0, 0x1 ;  /* 0x000080400000791a */ /* 0x000fc80000000000 */
[C---:B--2---:R-:W-:Y:S01]  /*22c0*/  IMAD.SHL.U32 R3, R213.reuse, 0x40, RZ ;  /* 0x00000040d5037824 */ /* 0x044fe200078e00ff */
[----:B------:R-:W-:Y:S01]  /*22d0*/  SHF.R.U32.HI R228, RZ, 0x2, R213 ;  /* 0x00000002ffe47819 */ /* 0x000fe200000116d5 */
[----:B------:R-:W-:Y:S01]  /*22e0*/  BAR.SYNC.DEFER_BLOCKING 0x0 ;  /* 0x0000000000007b1d */ /* 0x000fe20000010000 */
[C---:B------:R-:W-:Y:S01]  /*22f0*/  IMAD.SHL.U32 R7, R213.reuse, 0x100, RZ ;  /* 0x00000100d5077824 */ /* 0x040fe200078e00ff */
[----:B------:R-:W-:Y:S01]  /*2300*/  LOP3.LUT R222, R222, 0xc00, R0, 0xf8, !PT ;  /* 0x00000c00dede7812 */ /* 0x000fe200078ef800 */
[----:B------:R-:W-:Y:S01]  /*2310*/  IMAD.SHL.U32 R2, R213, 0x8, RZ ;  /* 0x00000008d5027824 */ /* 0x000fe200078e00ff */
[----:B------:R-:W-:Y:S01]  /*2320*/  LOP3.LUT R219, R3, 0x1c0, RZ, 0xc0, !PT ;  /* 0x000001c003db7812 */ /* 0x000fe200078ec0ff */
[----:B------:R-:W-:Y:S01]  /*2330*/  VIADD R188, R223, 0x14040 ;  /* 0x00014040dfbc7836 */ /* 0x000fe20000000000 */
[----:B------:R-:W-:Y:S01]  /*2340*/  LOP3.LUT R5, R3, 0x200, RZ, 0xc0, !PT ;  /* 0x0000020003057812 */ /* 0x000fe200078ec0ff */
[----:B------:R-:W-:Y:S01]  /*2350*/  IMAD.IADD R216, R223, 0x1, R224 ;  /* 0x00000001dfd87824 */ /* 0x000fe200078e02e0 */
[----:B------:R-:W-:Y:S01]  /*2360*/  LOP3.LUT R219, R219, 0x38, R228, 0xf8, !PT ;  /* 0x00000038dbdb7812 */ /* 0x000fe200078ef8e4 */
[----:B------:R-:W-:Y:S01]  /*2370*/  IMAD.SHL.U32 R0, R213, 0x20, RZ ;  /* 0x00000020d5007824 */ /* 0x000fe200078e00ff */
[----:B------:R-:W-:Y:S01]  /*2380*/  LOP3.LUT R5, R5, 0x1000, R7, 0xf8, !PT ;  /* 0x0000100005057812 */ /* 0x000fe200078ef807 */
[----:B---34-:R-:W-:Y:S01]  /*2390*/  IMAD.SHL.U32 R6, R213, 0x10, RZ ;  /* 0x00000010d5067824 */ /* 0x018fe200078e00ff */
[----:B------:R-:W-:Y:S01]  /*23a0*/  LOP3.LUT R219, R219, 0x38, R2, 0x78, !PT ;  /* 0x00000038dbdb7812 */ /* 0x000fe200078e7802 */
[C---:B------:R-:W-:Y:S01]  /*23b0*/  IMAD.SHL.U32 R220, R213.reuse, 0x2, RZ ;  /* 0x00000002d5dc7824 */ /* 0x040fe200078e00ff */
[----:B------:R-:W-:Y:S01]  /*23c0*/  LOP3.LUT R4, R0, 0xe0, RZ, 0xc0, !PT ;  /* 0x000000e000047812 */ /* 0x000fe200078ec0ff */
[----:B------:R-:W-:Y:S01]  /*23d0*/  IMAD.SHL.U32 R217, R213, 0x4, RZ ;  /* 0x00000004d5d97824 */ /* 0x000fe200078e00ff */
[----:B------:R-:W-:Y:S01]  /*23e0*/  LOP3.LUT R219, R5, R219, RZ, 0xfc, !PT ;  /* 0x000000db05db7212 */ /* 0x000fe200078efcff */
[C---:B------:R-:W-:Y:S01]  /*23f0*/  VIADD R5, R223.reuse, 0x14000 ;  /* 0x00014000df057836 */ /* 0x040fe20000000000 */
[----:B------:R-:W-:Y:S01]  /*2400*/  LOP3.LUT R222, R222, R8, RZ, 0xfc, !PT ;  /* 0x00000008dede7212 */ /* 0x000fe200078efcff */
[----:B------:R-:W-:Y:S01]  /*2410*/  IMAD.IADD R215, R223, 0x1, R221 ;  /* 0x00000001dfd77824 */ /* 0x000fe200078e02dd */
[----:B------:R-:W-:Y:S01]  /*2420*/  LOP3.LUT R4, R4, 0x100, R6, 0xf8, !PT ;  /* 0x0000010004047812 */ /* 0x000fe200078ef806 */
[----:B------:R-:W-:Y:S01]  /*2430*/  @P2 VIADD R188, R5, 0xffffffc0 ;  /* 0xffffffc005bc2836 */ /* 0x000fe20000000000 */
[----:B------:R-:W-:Y:S01]  /*2440*/  LOP3.LUT R237, R2, 0xe0, RZ, 0xc0, !PT ;  /* 0x000000e002ed7812 */ /* 0x000fe200078ec0ff */
[C---:B------:R-:W-:Y:S01]  /*2450*/  IMAD.IADD R214, R224.reuse, 0x1, R215 ;  /* 0x00000001e0d67824 */ /* 0x040fe200078e02d7 */
[----:B------:R2:W3:Y:S01]  /*2460*/  LDSM.16.M88.4 R132, [R223+0x14000] ;  /* 0x01400000df84783b */ /* 0x0004e20000000200 */
[----:B------:R-:W-:Y:S01]  /*2470*/  IMAD.IADD R192, R224, 0x1, R188 ;  /* 0x00000001e0c07824 */ /* 0x000fe200078e02bc */
[----:B------:R-:W-:-:S02]  /*2480*/  LEA R222, R222, UR5, 0x1 ;  /* 0x00000005dede7c11 */ /* 0x000fc4000f8e08ff */
[----:B------:R-:W-:Y:S01]  /*2490*/  CS2R R122, SRZ ;  /* 0x00000000007a7805 */ /* 0x000fe2000001ff00 */
[----:B------:R2:W4:Y:S01]  /*24a0*/  LDSM.16.M88.4 R140, [R188] ;  /* 0x00000000bc8c783b */ /* 0x0005220000000200 */
[----:B------:R-:W-:Y:S02]  /*24b0*/  LOP3.LUT R218, R213, 0x8, RZ, 0xc0, !PT ;  /* 0x00000008d5da7812 */ /* 0x000fe400078ec0ff */
[----:B------:R-:W-:Y:S02]  /*24c0*/  CS2R R120, SRZ ;  /* 0x0000000000787805 */ /* 0x000fe4000001ff00 */
[----:B------:R-:W-:Y:S01]  /*24d0*/  SHF.R.U32.HI R7, RZ, 0x3, R4 ;  /* 0x00000003ff077819 */ /* 0x000fe20000011604 */
[----:B------:R2:W1:Y:S01]  /*24e0*/  LDSM.16.M88.4 R156, [R188+0x1000] ;  /* 0x00100000bc9c783b */ /* 0x0004620000000200 */
[--C-:B------:R-:W-:Y:S01]  /*24f0*/  SHF.R.U32.HI R212, RZ, 0x3, R213.reuse ;  /* 0x00000003ffd47819 */ /* 0x100fe200000116d5 */
[--C-:B------:R-:W-:Y:S01]  /*2500*/  IMAD.IADD R221, R221, 0x1, R222.reuse ;  /* 0x00000001dddd7824 */ /* 0x100fe200078e02de */
[----:B------:R-:W-:Y:S01]  /*2510*/  LOP3.LUT R6, R6, 0x600, RZ, 0xc0, !PT ;  /* 0x0000060006067812 */ /* 0x000fe200078ec0ff */
[----:B------:R2:W1:Y:S01]  /*2520*/  LDSM.16.M88.4 R172, [R188+0x2000] ;  /* 0x00200000bcac783b */ /* 0x0004620000000200 */
[----:B------:R-:W-:Y:S01]  /*2530*/  LOP3.LUT R237, R237, 0x18, R213, 0xf8, !PT ;  /* 0x00000018eded7812 */ /* 0x000fe200078ef8d5 */
[----:B------:R-:W-:Y:S01]  /*2540*/  IMAD.IADD R225, R224, 0x1, R222 ;  /* 0x00000001e0e17824 */ /* 0x000fe200078e02de */
[----:B------:R-:W-:Y:S01]  /*2550*/  LOP3.LUT R218, R218, 0x38, R7, 0x78, !PT ;  /* 0x00000038dada7812 */ /* 0x000fe200078e7807 */
[----:B------:R2:W1:Y:S01]  /*2560*/  LDSM.16.M88.4 R144, [R192] ;  /* 0x00000000c090783b */ /* 0x0004620000000200 */
[----:B------:R-:W-:-:S02]  /*2570*/  LOP3.LUT R6, R6, 0x6, R220, 0xf8, !PT ;  /* 0x0000000606067812 */ /* 0x000fc400078ef8dc */
[----:B------:R-:W-:Y:S02]  /*2580*/  CS2R R118, SRZ ;  /* 0x0000000000767805 */ /* 0x000fe4000001ff00 */
[----:B------:R-:W-:Y:S01]  /*2590*/  LOP3.LUT R237, R237, 0x10, R212, 0x78, !PT ;  /* 0x00000010eded7812 */ /* 0x000fe200078e78d4 */
[----:B------:R2:W1:Y:S01]  /*25a0*/  LDSM.16.M88.4 R160, [R192+0x1000] ;  /* 0x00100000c0a0783b */ /* 0x0004620000000200 */
[C---:B------:R-:W-:Y:S02]  /*25b0*/  LOP3.LUT P1, RZ, R213.reuse, 0x2, RZ, 0xc0, !PT ;  /* 0x00000002d5ff7812 */ /* 0x040fe4000782c0ff */
[----:B------:R-:W-:Y:S02]  /*25c0*/  CS2R R116, SRZ ;  /* 0x0000000000747805 */ /* 0x000fe4000001ff00 */
[----:B------:R-:W-:Y:S01]  /*25d0*/  LOP3.LUT P0, RZ, R213, 0x4, RZ, 0xc0, !PT ;  /* 0x00000004d5ff7812 */ /* 0x000fe2000780c0ff */
[----:B------:R2:W1:Y:S01]  /*25e0*/  LDSM.16.M88.4 R176, [R192+0x2000] ;  /* 0x00200000c0b0783b */ /* 0x0004620000000200 */
[----:B------:R-:W-:-:S02]  /*25f0*/  LOP3.LUT R237, R6, R237, RZ, 0xfc, !PT ;  /* 0x000000ed06ed7212 */ /* 0x000fc400078efcff */
[----:B------:R-:W-:Y:S02]  /*2600*/  CS2R R110, SRZ ;  /* 0x00000000006e7805 */ /* 0x000fe4000001ff00 */
[----:B------:R-:W-:Y:S01]  /*2610*/  LOP3.LUT R218, R218, R4, RZ, 0x3c, !PT ;  /* 0x00000004dada7212 */ /* 0x000fe200078e3cff */
[----:B------:R2:W1:Y:S01]  /*2620*/  LDSM.16.M88.4 R148, [R223+0x15000] ;  /* 0x01500000df94783b */ /* 0x0004620000000200 */
[----:B------:R-:W-:Y:S02]  /*2630*/  IADD3 R245, PT, PT, R245, 0x20, -R234 ;  /* 0x00000020f5f57810 */ /* 0x000fe40007ffe8ea */
        /* <DEDUP_REMOVED lines=10> */
[----:B------:R2:W2:Y:S01]  /*26e0*/  LDSM.16.M88.4 R136, [R216+0x14000] ;  /* 0x01400000d888783b */ /* 0x0004a20000000200 */
[----:B------:R-:W-:-:S02]  /*26f0*/  CS2R R36, SRZ ;  /* 0x0000000000247805 */ /* 0x000fc4000001ff00 */
[----:B------:R-:W-:Y:S02]  /*2700*/  CS2R R42, SRZ ;  /* 0x00000000002a7805 */ /* 0x000fe4000001ff00 */
[----:B------:R-:W-:Y:S01]  /*2710*/  CS2R R40, SRZ ;  /* 0x0000000000287805 */ /* 0x000fe2000001ff00 */
[----:B------:R1:W2:Y:S01]  /*2720*/  LDSM.16.M88.4 R152, [R216+0x15000] ;  /* 0x01500000d898783b */ /* 0x0002a20000000200 */
        /* <DEDUP_REMOVED lines=11> */
[----:B------:R-:W2:Y:S01]  /*27e0*/  LDSM.16.M88.4 R188, [R188+0x3000] ;  /* 0x00300000bcbc783b */ /* 0x000ea20000000200 */
[----:B------:R-:W-:-:S02]  /*27f0*/  CS2R R16, SRZ ;  /* 0x0000000000107805 */ /* 0x000fc4000001ff00 */
[----:B------:R-:W-:Y:S02]  /*2800*/  CS2R R14, SRZ ;  /* 0x00000000000e7805 */ /* 0x000fe4000001ff00 */
[----:B------:R-:W-:Y:S01]  /*2810*/  CS2R R12, SRZ ;  /* 0x00000000000c7805 */ /* 0x000fe2000001ff00 */
[----:B------:R-:W2:Y:S01]  /*2820*/  LDSM.16.M88.4 R192, [R192+0x3000] ;  /* 0x00300000c0c0783b */ /* 0x000ea20000000200 */
[----:B------:R-:W-:Y:S01]  /*2830*/  SEL R246, R246, 0xffffffe0, !P1 ;  /* 0xffffffe0f6f67807 */ /* 0x000fe20004800000 */
[----:B------:R-:W-:Y:S01]  /*2840*/  IMAD.IADD R224, R224, 0x1, R221 ;  /* 0x00000001e0e07824 */ /* 0x000fe200078e02dd */
[----:B------:R-:W-:Y:S01]  /*2850*/  SEL R248, R248, 0x1c0, !P0 ;  /* 0x000001c0f8f87807 */ /* 0x000fe20004000000 */
[----:B------:R-:W-:Y:S01]  /*2860*/  UIADD3 UR27, UPT, UPT, UR27, 0x20, URZ ;  /* 0x000000201b1b7890 */ /* 0x000fe2000fffe0ff */
[----:B------:R-:W-:Y:S01]  /*2870*/  LOP3.LUT R247, R217, 0x20, RZ, 0xc0, !PT ;  /* 0x00000020d9f77812 */ /* 0x000fe200078ec0ff */
[----:B------:R-:W2:Y:S01]  /*2880*/  LDCU UR6, c[0x0][0x3e0] ;  /* 0x00007c00ff0677ac */ /* 0x000ea20008000800 */
[----:B------:R-:W2:Y:S01]  /*2890*/  LDCU UR8, c[0x0][0x50c] ;  /* 0x0000a180ff0877ac */ /* 0x000ea20008000800 */
[----:B------:R-:W2:Y:S01]  /*28a0*/  LDCU UR7, c[0x0][0x45c] ;  /* 0x00008b80ff0777ac */ /* 0x000ea20008000800 */
[----:B-1-34-:R-:W-:-:S12]  /*28b0*/  USHF.L.U32 UR9, UR9, 0x6, URZ ;  /* 0x0000000609097899 */ /* 0x01afd800080006ff */
.L_x_152:
[----:B------:R-:W0:Y:S01]  /*28c0*/  LDGDEPBAR ;  /* 0x00000000000079af */ /* 0x000e220000000000 */
[----:B------:R-:W-:Y:S01]  /*28d0*/  IADD3 R233, PT, PT, R233, -0x40, RZ ;  /* 0xffffffc0e9e97810 */ /* 0x000fe20007ffe0ff */
[----:B------:R-:W-:Y:S01]  /*28e0*/  UIADD3 UR28, UPT, UPT, UR28, -0x1, URZ ;  /* 0xffffffff1c1c7890 */ /* 0x000fe2000fffe0ff */
[----:B-----5:R-:W-:Y:S02]  /*28f0*/  FSETP.NEU.FTZ.AND P1, PT, R231, -INF , PT ;  /* 0xff800000e700780b */ /* 0x020fe40003f3d000 */
[----:B------:R-:W-:Y:S01]  /*2900*/  ISETP.GE.AND P3, PT, R233, R245, PT ;  /* 0x000000f5e900720c */ /* 0x000fe20003f66270 */
[----:B------:R-:W-:Y:S01]  /*2910*/  UISETP.GT.AND UP0, UPT, UR28, UR14, UPT ;  /* 0x0000000e1c00728c */ /* 0x000fe2000bf04270 */
[----:B------:R-:W-:Y:S02]  /*2920*/  LEA R227, R218, UR4, 0x1 ;  /* 0x00000004dae37c11 */ /* 0x000fe4000f8e08ff */
[----:B------:R-:W-:Y:S02]  /*2930*/  ISETP.GT.AND P3, PT, R234, UR27, P3 ;  /* 0x0000001bea007c0c */ /* 0x000fe40009f64270 */
[----:B------:R-:W-:Y:S02]  /*2940*/  LEA R226, R219, UR4, 0x1 ;  /* 0x00000004dbe27c11 */ /* 0x000fe4000f8e08ff */
[----:B------:R-:W-:Y:S01]  /*2950*/  SHF.R.U32.HI R200, RZ, 0x1, R213 ;  /* 0x00000001ffc87819 */ /* 0x000fe200000116d5 */
[----:B------:R-:W-:Y:S04]  /*2960*/  DEPBAR.LE SB0, 0x0 ;  /* 0x000080000000791a */ /* 0x000fe80000000000 */
[----:B------:R-:W-:Y:S06]  /*2970*/  BAR.SYNC.DEFER_BLOCKING 0x0 ;  /* 0x0000000000007b1d */ /* 0x000fec0000010000 */
[----:B-1----:R-:W-:Y:S06]  /*2980*/  LDSM.16.M88.4 R8, [R222] ;  /* 0x00000000de08783b */ /* 0x002fec0000000200 */
[----:B------:R-:W1:Y:S06]  /*2990*/  LDSM.16.M88.4 R44, [R223+0x10000] ;  /* 0x01000000df2c783b */ /* 0x000e6c0000000200 */
[----:B------:R-:W-:Y:S06]  /*29a0*/  LDSM.16.M88.4 R48, [R225] ;  /* 0x00000000e130783b */ /* 0x000fec0000000200 */
[----:B------:R-:W3:Y:S06]  /*29b0*/  LDSM.16.M88.4 R52, [R216+0x10000] ;  /* 0x01000000d834783b */ /* 0x000eec0000000200 */
[----:B------:R-:W-:Y:S06]  /*29c0*/  LDSM.16.M88.4 R56, [R221] ;  /* 0x00000000dd38783b */ /* 0x000fec0000000200 */
[----:B------:R-:W4:Y:S06]  /*29d0*/  LDSM.16.M88.4 R60, [R215+0x10000] ;  /* 0x01000000d73c783b */ /* 0x000f2c0000000200 */
[----:B------:R-:W-:Y:S01]  /*29e0*/  LDSM.16.M88.4 R64, [R214+0x10000] ;  /* 0x01000000d640783b */ /* 0x000fe20000000200 */
[C---:B-1----:R-:W-:Y:S08]  /*29f0*/  HMMA.16816.F32.BF16 R4, R8.reuse, R44, RZ ;  /* 0x0000002c0804723c */ /* 0x042ff000000418ff */
[----:B------:R-:W-:Y:S01]  /*2a00*/  HMMA.16816.F32.BF16 R8, R8, R46, RZ ;  /* 0x0000002e0808723c */ /* 0x000fe200000418ff */
[----:B------:R-:W1:Y:S11]  /*2a10*/  LDSM.16.M88.4 R44, [R224] ;  /* 0x00000000e02c783b */ /* 0x000e760000000200 */
        /* <DEDUP_REMOVED lines=8> */
[C---:B-1----:R-:W-:Y:S08]  /*2aa0*/  HMMA.16816.F32.BF16 R4, R44.reuse, R64, R4 ;  /* 0x000000402c04723c */ /* 0x042ff00000041804 */
[----:B------:R-:W-:Y:S01]  /*2ab0*/  HMMA.16816.F32.BF16 R8, R44, R66, R8 ;  /* 0x000000422c08723c */ /* 0x000fe20000041808 */
[----:B------:R-:W-:Y:S06]  /*2ac0*/  LDSM.16.M88.4 R44, [R221+0x2000] ;  /* 0x00200000dd2c783b */ /* 0x000fec0000000200 */
[----:B------:R-:W1:Y:S05]  /*2ad0*/  LDSM.16.M88.4 R64, [R215+0x11000] ;  /* 0x01100000d740783b */ /* 0x000e6a0000000200 */
        /* <DEDUP_REMOVED lines=26> */
[----:B------:R3:W-:Y:S06]  /*2c80*/  LDSM.16.M88.4 R48, [R225+0x6000] ;  /* 0x00600000e130783b */ /* 0x0007ec0000000200 */
[----:B------:R-:W2:Y:S05]  /*2c90*/  LDSM.16.M88.4 R52, [R216+0x13000] ;  /* 0x01300000d834783b */ /* 0x000eaa0000000200 */
[C---:B----4-:R-:W-:Y:S08]  /*2ca0*/  HMMA.16816.F32.BF16 R4, R56.reuse, R60, R4 ;  /* 0x0000003c3804723c */ /* 0x050ff00000041804 */
[----:B------:R-:W-:Y:S01]  /*2cb0*/  HMMA.16816.F32.BF16 R8, R56, R62, R8 ;  /* 0x0000003e3808723c */ /* 0x000fe20000041808 */
[----:B------:R-:W-:Y:S02]  /*2cc0*/  LDSM.16.M88.4 R56, [R221+0x6000] ;  /* 0x00600000dd38783b */ /* 0x000fe40000000200 */
[C---:B---3--:R-:W-:Y:S04]  /*2cd0*/  IADD3 R225, PT, PT, R246.reuse, R222, RZ ;  /* 0x000000def6e17210 */ /* 0x048fe80007ffe0ff */
[----:B------:R-:W3:Y:S05]  /*2ce0*/  LDSM.16.M88.4 R60, [R215+0x13000] ;  /* 0x01300000d73c783b */ /* 0x000eea0000000200 */
[C---:B-1----:R-:W-:Y:S08]  /*2cf0*/  HMMA.16816.F32.BF16 R4, R44.reuse, R64, R4 ;  /* 0x000000402c04723c */ /* 0x042ff00000041804 */
[----:B------:R-:W-:Y:S01]  /*2d00*/  HMMA.16816.F32.BF16 R8, R44, R66, R8 ;  /* 0x000000422c08723c */ /* 0x000fe20000041808 */
[----:B------:R1:W-:Y:S06]  /*2d10*/  LDSM.16.M88.4 R44, [R224+0x6000] ;  /* 0x00600000e02c783b */ /* 0x0003ec0000000200 */
[----:B------:R-:W4:Y:S05]  /*2d20*/  LDSM.16.M88.4 R64, [R214+0x13000] ;  /* 0x01300000d640783b */ /* 0x000f2a0000000200 */
[C---:B--2---:R-:W-:Y:S01]  /*2d30*/  HMMA.16816.F32.BF16 R4, R48.reuse, R52, R4 ;  /* 0x000000343004723c */ /* 0x044fe20000041804 */
[----:B------:R-:W-:Y:S01]  /*2d40*/  IMAD.U32 R52, RZ, RZ, UR16 ;  /* 0x00000010ff347e24 */ /* 0x000fe2000f8e00ff */
[----:B------:R-:W-:Y:S06]  /*2d50*/  MOV R53, UR15 ;  /* 0x0000000f00357c02 */ /* 0x000fec0008000f00 */
[----:B------:R-:W-:Y:S03]  /*2d60*/  HMMA.16816.F32.BF16 R8, R48, R54, R8 ;  /* 0x000000363008723c */ /* 0x000fe60000041808 */
[----:B-1----:R-:W-:Y:S09]  /*2d70*/  IADD3 R224, PT, PT, R246, R221, RZ ;  /* 0x000000ddf6e07210 */ /* 0x002ff20007ffe0ff */
[C---:B---3--:R-:W-:Y:S08]  /*2d80*/  HMMA.16816.F32.BF16 R4, R56.reuse, R60, R4 ;  /* 0x0000003c3804723c */ /* 0x048ff00000041804 */
[----:B------:R-:W-:Y:S11]  /*2d90*/  HMMA.16816.F32.BF16 R8, R56, R62, R8 ;  /* 0x0000003e3808723c */ /* 0x000ff60000041808 */
[----:B------:R-:W-:Y:S01]  /*2da0*/  @!UPT UIADD3 URZ, UPT, UPT, URZ, URZ, URZ ;  /* 0x000000fffffff290 */ /* 0x000fe2000fffe0ff */
[C---:B----4-:R-:W-:Y:S05]  /*2db0*/  HMMA.16816.F32.BF16 R4, R44.reuse, R64, R4 ;  /* 0x000000402c04723c */ /* 0x050fea0000041804 */
[C---:B------:R-:W-:Y:S02]  /*2dc0*/  LEA R64, R237.reuse, UR4, 0x1 ;  /* 0x00000004ed407c11 */ /* 0x040fe4000f8e08ff */
[----:B------:R-:W-:Y:S01]  /*2dd0*/  LEA R65, R237, UR24, 0x1 ;  /* 0x00000018ed417c11 */ /* 0x000fe2000f8e08ff */
[----:B------:R-:W-:Y:S03]  /*2de0*/  HMMA.16816.F32.BF16 R8, R44, R66, R8 ;  /* 0x000000422c08723c */ /* 0x000fe60000041808 */
[C---:B------:R-:W-:Y:S01]  /*2df0*/  IADD3 R61, PT, PT, R65.reuse, -R247, RZ ;  /* 0x800000f7413d7210 */ /* 0x040fe20007ffe0ff */
[----:B------:R-:W-:Y:S03]  /*2e00*/  IMAD.IADD R65, R65, 0x1, R248 ;  /* 0x0000000141417824 */ /* 0x000fe600078e02f8 */
[----:B------:R-:W-:Y:S04]  /*2e10*/  IADD3 R60, PT, PT, R248, R61, RZ ;  /* 0x0000003df83c7210 */ /* 0x000fe80007ffe0ff */
[----:B------:R-:W-:Y:S01]  /*2e20*/  FMUL.FTZ R4, R4, UR8 ;  /* 0x0000000804047c20 */ /* 0x000fe20008410000 */
[----:B------:R-:W-:Y:S01]  /*2e30*/  FMUL.FTZ R7, R7, UR8 ;  /* 0x0000000807077c20 */ /* 0x000fe20008410000 */
[----:B------:R-:W-:Y:S01]  /*2e40*/  FMUL.FTZ R5, R5, UR8 ;  /* 0x0000000805057c20 */ /* 0x000fe20008410000 */
[----:B------:R-:W-:Y:S01]  /*2e50*/  FMUL.FTZ R6, R6, UR8 ;  /* 0x0000000806067c20 */ /* 0x000fe20008410000 */
[----:B------:R1:W2:Y:S04]  /*2e60*/  MUFU.TANH R56, R4 ;  /* 0x0000000400387308 */ /* 0x0002a80000002400 */
        /* <DEDUP_REMOVED lines=9> */
[----:B---3--:R-:W-:Y:S05]  /*2f00*/  IMAD.U32 R7, RZ, RZ, UR25 ;  /* 0x00000019ff077e24 */ /* 0x008fea000f8e00ff */
[----:B------:R-:W-:Y:S01]  /*2f10*/  @!P3 LEA R7, R7, R4, 0x5 ;  /* 0x000000040707b211 */ /* 0x000fe200078e28ff */
[----:B--2---:R-:W-:Y:S03]  /*2f20*/  IMAD.MOV.U32 R4, RZ, RZ, R56 ;  /* 0x000000ffff047224 */ /* 0x004fe600078e0038 */
[----:B------:R2:W-:Y:S01]  /*2f30*/  MUFU.TANH R66, R10 ;  /* 0x0000000a00427308 */ /* 0x0005e20000002400 */
[--C-:B----4-:R-:W-:Y:S04]  /*2f40*/  @!P3 VIADDMNMX R8, R229, 0xffffffc1, R234.reuse, PT ;  /* 0xffffffc1e508b846 */ /* 0x110fe800038001ea */
        /* <DEDUP_REMOVED lines=8> */
[----:B--2---:R-:W-:Y:S01]  /*2fd0*/  @!P3 IADD3 R10, PT, PT, R7, 0x1, RZ ;  /* 0x00000001070ab810 */ /* 0x004fe20007ffe0ff */
[----:B------:R-:W-:Y:S01]  /*2fe0*/  FFMA.FTZ R74, R4, UR7, -R5 ;  /* 0x00000007044a7c23 */ /* 0x000fe20008010805 */
[----:B------:R-:W-:Y:S02]  /*2ff0*/  FMUL.FTZ R4, R230, 1.4426950216293334961 ;  /* 0x3fb8aa3be6047820 */ /* 0x000fe40000410000 */
[----:B------:R-:W-:Y:S02]  /*3000*/  @!P3 ISETP.GE.AND P2, PT, R10, R8, PT ;  /* 0x000000080a00b20c */ /* 0x000fe40003f46270 */
[----:B------:R-:W-:Y:S03]  /*3010*/  FSETP.NEU.FTZ.AND P1, PT, R230, -INF , PT ;  /* 0xff800000e600780b */ /* 0x000fe60003f3d000 */
[----:B------:R4:W2:Y:S01]  /*3020*/  MUFU.TANH R63, R9 ;  /* 0x00000009003f7308 */ /* 0x0008a20000002400 */
[----:B---3--:R-:W-:Y:S02]  /*3030*/  @!P3 VIADDMNMX R6, R229, 0xffffffc9, R234, PT ;  /* 0xffffffc9e506b846 */ /* 0x008fe400038001ea */
[----:B------:R-:W-:Y:S02]  /*3040*/  FSEL R4, R4, RZ, P1 ;  /* 0x000000ff04047208 */ /* 0x000fe40000800000 */
[-C--:B------:R-:W-:Y:S01]  /*3050*/  @!P3 ISETP.GE.AND P1, PT, R10, R6.reuse, PT ;  /* 0x000000060a00b20c */ /* 0x080fe20003f26270 */
[----:B------:R-:W-:Y:S04]  /*3060*/  IMAD.MOV.U32 R10, RZ, RZ, R62 ;  /* 0x000000ffff0a7224 */ /* 0x000fe800078e003e */
[----:B------:R-:W-:Y:S01]  /*3070*/  MUFU.EX2 R74, R74 ;  /* 0x0000004a004a7308 */ /* 0x000fe20000000800 */
[----:B-1----:R-:W-:Y:S01]  /*3080*/  IMAD.MOV.U32 R11, RZ, RZ, R57 ;  /* 0x000000ffff0b7224 */ /* 0x002fe200078e0039 */
[C---:B------:R-:W-:Y:S01]  /*3090*/  @!P3 FSEL R11, R57.reuse, -INF , !P2 ;  /* 0xff800000390bb808 */ /* 0x040fe20005000000 */
[----:B------:R-:W-:Y:S01]  /*30a0*/  FFMA.FTZ R57, -R57, R57, 1 ;  /* 0x3f80000039397423 */ /* 0x000fe20000010139 */
[----:B------:R-:W-:Y:S03]  /*30b0*/  @!P3 ISETP.GE.AND P2, PT, R7, R6, PT ;  /* 0x000000060700b20c */ /* 0x000fe60003f46270 */
[----:B------:R-:W-:Y:S01]  /*30c0*/  FFMA.FTZ R73, R11, UR7, -R5 ;  /* 0x000000070b497c23 */ /* 0x000fe20008010805 */
[----:B------:R-:W-:Y:S01]  /*30d0*/  IMAD.MOV.U32 R11, RZ, RZ, R59 ;  /* 0x000000ffff0b7224 */ /* 0x000fe200078e003b */
[-C--:B----4-:R-:W-:Y:S01]  /*30e0*/  MOV R9, R58.reuse ;  /* 0x0000003a00097202 */ /* 0x090fe20000000f00 */
[----:B------:R-:W-:Y:S01]  /*30f0*/  FMUL.FTZ R57, R57, UR8 ;  /* 0x0000000839397c20 */ /* 0x000fe20008410000 */
[C---:B------:R-:W-:Y:S01]  /*3100*/  @!P3 FSEL R9, R58.reuse, -INF , !P2 ;  /* 0xff8000003a09b808 */ /* 0x040fe20005000000 */
[----:B------:R-:W-:Y:S01]  /*3110*/  FFMA.FTZ R58, -R58, R58, 1 ;  /* 0x3f8000003a3a7423 */ /* 0x000fe2000001013a */
[C---:B------:R-:W-:Y:S01]  /*3120*/  @!P3 FSEL R11, R59.reuse, -INF , !P1 ;  /* 0xff8000003b0bb808 */ /* 0x040fe20004800000 */
[----:B------:R-:W1:Y:S01]  /*3130*/  MUFU.EX2 R73, R73 ;  /* 0x0000004900497308 */ /* 0x000e620000000800 */
[----:B------:R-:W-:Y:S01]  /*3140*/  FFMA.FTZ R59, -R59, R59, 1 ;  /* 0x3f8000003b3b7423 */ /* 0x000fe2000001013b */
[--C-:B------:R-:W-:Y:S01]  /*3150*/  FFMA.FTZ R70, R9, UR7, -R4.reuse ;  /* 0x0000000709467c23 */ /* 0x100fe20008010804 */
[----:B------:R-:W-:Y:S01]  /*3160*/  @!P3 IADD3 R9, PT, PT, R7, 0x8, RZ ;  /* 0x000000080709b810 */ /* 0x000fe20007ffe0ff */
[----:B------:R-:W-:Y:S01]  /*3170*/  FFMA.FTZ R69, R11, UR7, -R4 ;  /* 0x000000070b457c23 */ /* 0x000fe20008010804 */
[----:B------:R-:W-:Y:S01]  /*3180*/  @!P3 IADD3 R7, PT, PT, R7, 0x9, RZ ;  /* 0x000000090707b810 */ /* 0x000fe20007ffe0ff */
[----:B------:R-:W-:Y:S01]  /*3190*/  FMUL.FTZ R58, R58, UR8 ;  /* 0x000000083a3a7c20 */ /* 0x000fe20008410000 */
[C---:B------:R-:W-:Y:S03]  /*31a0*/  @!P3 ISETP.GE.AND P1, PT, R9.reuse, R8, PT ;  /* 0x000000080900b20c */ /* 0x040fe60003f26270 */
[----:B------:R-:W-:Y:S01]  /*31b0*/  MUFU.EX2 R70, R70 ;  /* 0x0000004600467308 */ /* 0x000fe20000000800 */
[----:B------:R-:W-:Y:S01]  /*31c0*/  @!P3 ISETP.GE.AND P2, PT, R9, R6, PT ;  /* 0x000000060900b20c */ /* 0x000fe20003f46270 */
[----:B------:R-:W-:Y:S01]  /*31d0*/  IMAD.MOV.U32 R9, RZ, RZ, R66 ;  /* 0x000000ffff097224 */ /* 0x000fe200078e0042 */
[C---:B------:R-:W-:Y:S01]  /*31e0*/  @!P3 FSEL R10, R62.reuse, -INF , !P1 ;  /* 0xff8000003e0ab808 */ /* 0x040fe20004800000 */
[----:B------:R-:W-:Y:S01]  /*31f0*/  FMUL.FTZ R59, R59, UR8 ;  /* 0x000000083b3b7c20 */ /* 0x000fe20008410000 */
[----:B------:R-:W-:Y:S01]  /*3200*/  @!P3 ISETP.GE.AND P1, PT, R7, R8, PT ;  /* 0x000000080700b20c */ /* 0x000fe20003f26270 */
[----:B------:R-:W-:Y:S01]  /*3210*/  FFMA.FTZ R62, -R62, R62, 1 ;  /* 0x3f8000003e3e7423 */ /* 0x000fe2000001013e */
[----:B--2---:R-:W-:Y:S01]  /*3220*/  MOV R8, R63 ;  /* 0x0000003f00087202 */ /* 0x004fe20000000f00 */
[--C-:B------:R-:W-:Y:S01]  /*3230*/  FFMA.FTZ R72, R10, UR7, -R5.reuse ;  /* 0x000000070a487c23 */ /* 0x100fe20008010805 */
[----:B------:R-:W-:Y:S01]  /*3240*/  @!P3 FSEL R8, R63, -INF , !P1 ;  /* 0xff8000003f08b808 */ /* 0x000fe20004800000 */
[----:B------:R-:W2:Y:S01]  /*3250*/  MUFU.EX2 R69, R69 ;  /* 0x0000004500457308 */ /* 0x000ea20000000800 */
[----:B------:R-:W-:Y:S01]  /*3260*/  @!P3 ISETP.GE.AND P1, PT, R7, R6, PT ;  /* 0x000000060700b20c */ /* 0x000fe20003f26270 */
[----:B------:R-:W-:Y:S01]  /*3270*/  FMUL.FTZ R62, R62, UR8 ;  /* 0x000000083e3e7c20 */ /* 0x000fe20008410000 */
[----:B------:R-:W-:Y:S01]  /*3280*/  @!P3 FSEL R9, R66, -INF , !P2 ;  /* 0xff8000004209b808 */ /* 0x000fe20005000000 */
[----:B------:R-:W-:Y:S01]  /*3290*/  FFMA.FTZ R5, R8, UR7, -R5 ;  /* 0x0000000708057c23 */ /* 0x000fe20008010805 */
[----:B------:R-:W-:Y:S01]  /*32a0*/  MOV R6, R75 ;  /* 0x0000004b00067202 */ /* 0x000fe20000000f00 */
[----:B------:R-:W-:Y:S01]  /*32b0*/  FFMA.FTZ R63, -R63, R63, 1 ;  /* 0x3f8000003f3f7423 */ /* 0x000fe2000001013f */
[----:B------:R-:W-:Y:S01]  /*32c0*/  @!P3 FSEL R6, R75, -INF , !P1 ;  /* 0xff8000004b06b808 */ /* 0x000fe20004800000 */
[--C-:B------:R-:W-:Y:S02]  /*32d0*/  FFMA.FTZ R68, R9, UR7, -R4.reuse ;  /* 0x0000000709447c23 */ /* 0x100fe40008010804 */
[----:B------:R-:W-:Y:S01]  /*32e0*/  MUFU.EX2 R72, R72 ;  /* 0x0000004800487308 */ /* 0x000fe20000000800 */
[----:B-1----:R-:W-:Y:S01]  /*32f0*/  F2FP.BF16.F32.PACK_AB R7, R73, R74 ;  /* 0x0000004a4907723e */ /* 0x002fe200000010ff */
[----:B------:R-:W-:Y:S01]  /*3300*/  FMUL.FTZ R63, R63, UR8 ;  /* 0x000000083f3f7c20 */ /* 0x000fe20008410000 */
[----:B------:R-:W-:Y:S01]  /*3310*/  FFMA.FTZ R4, R6, UR7, -R4 ;  /* 0x0000000706047c23 */ /* 0x000fe20008010804 */
[----:B------:R-:W-:Y:S01]  /*3320*/  LEA R78, P1, R232, R52, 0x2 ;  /* 0x00000034e84e7211 */ /* 0x000fe200078210ff */
[----:B------:R-:W-:Y:S01]  /*3330*/  FFMA.FTZ R66, -R66, R66, 1 ;  /* 0x3f80000042427423 */ /* 0x000fe20000010142 */
[----:B------:R-:W-:Y:S01]  /*3340*/  STS [R64+0x15000], R7 ;  /* 0x0150000740007388 */ /* 0x000fe20000000800 */
[----:B------:R-:W-:Y:S03]  /*3350*/  FFMA.FTZ R75, -R75, R75, 1 ;  /* 0x3f8000004b4b7423 */ /* 0x000fe6000001014b */
[----:B------:R-:W1:Y:S01]  /*3360*/  MUFU.EX2 R71, R5 ;  /* 0x0000000500477308 */ /* 0x000e620000000800 */
[----:B--2---:R-:W-:Y:S01]  /*3370*/  F2FP.BF16.F32.PACK_AB R6, R69, R70 ;  /* 0x000000464506723e */ /* 0x004fe200000010ff */
[----:B------:R-:W-:Y:S01]  /*3380*/  FMUL.FTZ R66, R66, UR8 ;  /* 0x0000000842427c20 */ /* 0x000fe20008410000 */
[----:B------:R-:W-:Y:S01]  /*3390*/  LEA.HI.X R79, R232, R53, RZ, 0x2, P1 ;  /* 0x00000035e84f7211 */ /* 0x000fe200008f14ff */
[----:B------:R-:W-:Y:S02]  /*33a0*/  FMUL.FTZ R75, R75, UR8 ;  /* 0x000000084b4b7c20 */ /* 0x000fe40008410000 */
[----:B------:R-:W-:Y:S04]  /*33b0*/  STS [R65], R6 ;  /* 0x0000000641007388 */ /* 0x000fe80000000800 */
[----:B------:R-:W-:Y:S02]  /*33c0*/  MUFU.EX2 R68, R68 ;  /* 0x0000004400447308 */ /* 0x000fe40000000800 */
[----:B------:R-:W2:Y:S06]  /*33d0*/  LDG.E R76, desc[UR20][R78.64] ;  /* 0x000000144e4c7981 */ /* 0x000eac000c1e1900 */
[----:B------:R-:W3:Y:S02]  /*33e0*/  LDG.E R77, desc[UR20][R78.64+0x20] ;  /* 0x000020144e4d7981 */ /* 0x000ee4000c1e1900 */
        /* <DEDUP_REMOVED lines=139> */
[--C-:B------:R-:W-:Y:S02]  /*3ca0*/  LOP3.LUT R8, R10, 0x1c0, R3.reuse, 0xf8, !PT ;  /* 0x000001c00a087812 */ /* 0x100fe400078ef803 */
[----:B------:R-:W-:Y:S02]  /*3cb0*/  LOP3.LUT R200, R9, 0x8, R200, 0x78, !PT ;  /* 0x0000000809c87812 */ /* 0x000fe400078e78c8 */
[-C--:B------:R-:W-:Y:S03]  /*3cc0*/  HMMA.16816.F32.BF16 R20, R48, R46.reuse, R20 ;  /* 0x0000002e3014723c */ /* 0x080fe60000041814 */
[----:B------:R-:W-:Y:S02]  /*3cd0*/  LOP3.LUT R208, R8, 0x38, R2, 0x78, !PT ;  /* 0x0000003808d07812 */ /* 0x000fe400078e7802 */
[----:B------:R-:W-:Y:S02]  /*3ce0*/  LOP3.LUT R8, R0, 0x400, RZ, 0xc0, !PT ;  /* 0x0000040000087812 */ /* 0x000fe400078ec0ff */
        /* <DEDUP_REMOVED lines=10> */
[----:B------:R-:W-:Y:S01]  /*3d90*/  IADD3 R4, P1, PT, RZ, -UR22, RZ ;  /* 0x80000016ff047c10 */ /* 0x000fe2000ff3e0ff */
[----:B------:R-:W-:Y:S01]  /*3da0*/  IMAD.U32 R7, RZ, RZ, UR31 ;  /* 0x0000001fff077e24 */ /* 0x000fe2000f8e00ff */
[----:B------:R-:W-:Y:S03]  /*3db0*/  LOP3.LUT R5, R2, 0x1f8, RZ, 0xc0, !PT ;  /* 0x000001f802057812 */ /* 0x000fe600078ec0ff */
[----:B------:R-:W-:Y:S01]  /*3dc0*/  IMAD.X R6, RZ, RZ, ~UR9, P1 ;  /* 0x80000009ff067e24 */ /* 0x000fe200088e06ff */
[----:B------:R-:W-:Y:S04]  /*3dd0*/  LOP3.LUT R5, R5, 0x38, R213, 0x78, !PT ;  /* 0x0000003805057812 */ /* 0x000fe800078e78d5 */
[----:B------:R-:W-:Y:S04]  /*3de0*/  SHF.R.S64 R4, R4, 0x1f, R6 ;  /* 0x0000001f04047819 */ /* 0x000fe80000001006 */
[----:B------:R-:W-:Y:S01]  /*3df0*/  IADD3 R238, P1, PT, R238, R4, RZ ;  /* 0x00000004eeee7210 */ /* 0x000fe20007f3e0ff */
[----:B------:R-:W-:Y:S03]  /*3e00*/  IMAD.U32 R4, RZ, RZ, UR31 ;  /* 0x0000001fff047e24 */ /* 0x000fe6000f8e00ff */
[----:B------:R-:W-:Y:S01]  /*3e10*/  LEA.HI.X.SX32 R239, R6, R239, 0x1, P1 ;  /* 0x000000ef06ef7211 */ /* 0x000fe200008f0eff */
[----:B------:R-:W-:Y:S01]  /*3e20*/  IMAD.U32 R6, RZ, RZ, UR30 ;  /* 0x0000001eff067e24 */ /* 0x000fe2000f8e00ff */
[----:B------:R-:W-:Y:S02]  /*3e30*/  LEA R8, P1, R4, R238, 0x1 ;  /* 0x000000ee04087211 */ /* 0x000fe400078208ff */
[----:B------:R-:W-:Y:S02]  /*3e40*/  LOP3.LUT R4, R5, 0x1e00, R2, 0xf8, !PT ;  /* 0x00001e0005047812 */ /* 0x000fe400078ef802 */
[----:B------:R-:W-:Y:S02]  /*3e50*/  LEA.HI.X R9, R7, R239, R6, 0x1, P1 ;  /* 0x000000ef07097211 */ /* 0x000fe400008f0c06 */
[----:B------:R-:W-:Y:S05]  /*3e60*/  LEA R4, R4, UR4, 0x1 ;  /* 0x0000000404047c11 */ /* 0x000fea000f8e08ff */
        /* <DEDUP_REMOVED lines=12> */
.L_x_150:
[----:B------:R-:W-:Y:S01]  /*3f30*/  LDSM.16.M88.4 R96, [R200+UR4+0x14000] ;  /* 0x01400004c860783b */ /* 0x000fe20008000200 */
[----:B------:R-:W-:Y:S01]  /*3f40*/  PLOP3.LUT P2, PT, PT, PT, UP0, 0x80, 0x8 ;  /* 0x000000000008781c */ /* 0x000fe20003f4f008 */
[----:B------:R-:W-:Y:S01]  /*3f50*/  IMAD R249, R244, UR6, RZ ;  /* 0x00000006f4f97c24 */ /* 0x000fe2000f8e02ff */
[----:B------:R-:W-:Y:S01]  /*3f60*/  SHF.R.U32.HI R201, RZ, 0x1, R213 ;  /* 0x00000001ffc97819 */ /* 0x000fe200000116d5 */
[----:B------:R-:W1:Y:S01]  /*3f70*/  LDSM.16.MT88.4 R48, [R208+0x10000] ;  /* 0x01000000d030783b */ /* 0x000e620000004200 */
[----:B------:R-:W-:Y:S01]  /*3f80*/  @UP0 UIADD3 UR11, UP3, UPT, UR32, -0x100, URZ ;  /* 0xffffff00200b0890 */ /* 0x000fe2000ff7e0ff */
[----:B------:R-:W-:Y:S01]  /*3f90*/  IMAD.U32 R251, R249, -0x40, RZ ;  /* 0xffffffc0f9fb7824 */ /* 0x000fe200078e00ff */
[----:B------:R-:W-:Y:S01]  /*3fa0*/  @UP0 UIADD3 UR16, UP2, UPT, UR16, -0x100, URZ ;  /* 0xffffff0010100890 */ /* 0x000fe2000ff5e0ff */
[----:B------:R2:W3:Y:S01]  /*3fb0*/  LDSM.16.M88.4 R92, [R200+UR4+0x14800] ;  /* 0x01480004c85c783b */ /* 0x0004e20008000200 */
[----:B------:R-:W-:Y:S02]  /*3fc0*/  @UP0 UIADD3.X UR10, UPT, UPT, UR33, -0x1, URZ, UP3, !UPT ;  /* 0xffffffff210a0890 */ /* 0x000fe40009ffe4ff */
[----:B------:R-:W-:Y:S01]  /*3fd0*/  LEA R250, P1, R251, R202, 0x2 ;  /* 0x000000cafbfa7211 */ /* 0x000fe200078210ff */
[----:B------:R-:W4:Y:S01]  /*3fe0*/  LDSM.16.MT88.4 R64, [R208+0x11000] ;  /* 0x01100000d040783b */ /* 0x000f220000004200 */
[----:B------:R-:W-:Y:S01]  /*3ff0*/  UISETP.GT.AND UP1, UPT, UR28, UR14, UPT ;  /* 0x0000000e1c00728c */ /* 0x000fe2000bf24270 */
[----:B------:R-:W-:Y:S01]  /*4000*/  @P2 LOP3.LUT R201, R201, 0x30, RZ, 0xc0, !PT ;  /* 0x00000030c9c92812 */ /* 0x000fe200078ec0ff */
[----:B------:R-:W-:Y:S01]  /*4010*/  @UP0 UIADD3.X UR15, UPT, UPT, UR15, -0x1, URZ, UP2, !UPT ;  /* 0xffffffff0f0f0890 */ /* 0x000fe200097fe4ff */
[----:B------:R-:W4:Y:S01]  /*4020*/  LDSM.16.MT88.4 R80, [R208+0x12000] ;  /* 0x01200000d050783b */ /* 0x000f220000004200 */
[----:B------:R-:W-:Y:S02]  /*4030*/  LEA.HI.X.SX32 R251, R251, R203, 0x2, P1 ;  /* 0x000000cbfbfb7211 */ /* 0x000fe400008f16ff */
[----:B------:R-:W-:Y:S01]  /*4040*/  @P2 LOP3.LUT R232, R201, 0x7, R228, 0xf8, !PT ;  /* 0x00000007c9e82812 */ /* 0x000fe200078ef8e4 */
[----:B------:R-:W4:Y:S01]  /*4050*/  LDSM.16.MT88.4 R196, [R208+0x13000] ;  /* 0x01300000d0c4783b */ /* 0x000f220000004200 */
[----:B--2---:R-:W-:Y:S04]  /*4060*/  VIADD R200, R200, UR4 ;  /* 0x00000004c8c87c36 */ /* 0x004fe80008000000 */
[C---:B------:R-:W-:Y:S01]  /*4070*/  VIADD R204, R200.reuse, 0x14020 ;  /* 0x00014020c8cc7836 */ /* 0x040fe20000000000 */
[-C--:B-1----:R-:W-:Y:S08]  /*4080*/  HMMA.16816.F32.BF16 R4, R96, R48.reuse, RZ ;  /* 0x000000306004723c */ /* 0x082ff000000418ff */
[C---:B---3--:R-:W-:Y:S08]  /*4090*/  HMMA.16816.F32.BF16 R8, R92.reuse, R48, RZ ;  /* 0x000000305c08723c */ /* 0x048ff000000418ff */
        /* <DEDUP_REMOVED lines=9> */
[C---:B------:R-:W-:Y:S08]  /*4130*/  HMMA.16816.F32.BF16 R80, R96.reuse, R82, RZ ;  /* 0x000000526050723c */ /* 0x040ff000000418ff */
[-C--:B------:R-:W-:Y:S08]  /*4140*/  HMMA.16816.F32.BF16 R84, R96, R196.reuse, RZ ;  /* 0x000000c46054723c */ /* 0x080ff000000418ff */
[C---:B------:R-:W-:Y:S01]  /*4150*/  HMMA.16816.F32.BF16 R88, R92.reuse, R196, RZ ;  /* 0x000000c45c58723c */ /* 0x040fe200000418ff */
[----:B------:R-:W-:Y:S02]  /*4160*/  IMAD.MOV.U32 R196, RZ, RZ, 0x4 ;  /* 0x00000004ffc47424 */ /* 0x000fe400078e00ff */
[----:B------:R-:W-:Y:S02]  /*4170*/  VIADD R197, R200, 0x14000 ;  /* 0x00014000c8c57836 */ /* 0x000fe40000000000 */
[----:B------:R-:W-:Y:S01]  /*4180*/  @P2 IMAD.WIDE.U32 R200, R232, R196, UR32 ;  /* 0x00000020e8c82e25 */ /* 0x000fe2000f8e00c4 */
[----:B------:R-:W-:Y:S01]  /*4190*/  @UP0 UMOV UR32, UR11 ;  /* 0x0000000b00200c82 */ /* 0x000fe20008000000 */
[----:B------:R-:W-:Y:S01]  /*41a0*/  @UP0 UMOV UR33, UR10 ;  /* 0x0000000a00210c82 */ /* 0x000fe20008000000 */
[-C--:B------:R-:W-:Y:S01]  /*41b0*/  HMMA.16816.F32.BF16 R92, R92, R198.reuse, RZ ;  /* 0x000000c65c5c723c */ /* 0x080fe200000418ff */
[----:B------:R-:W-:Y:S01]  /*41c0*/  @P0 VIADD R204, R197, 0xffffffe0 ;  /* 0xffffffe0c5cc0836 */ /* 0x000fe20000000000 */
[----:B------:R-:W5:Y:S04]  /*41d0*/  @P2 LDG.E R231, desc[UR20][R200.64+-0x100] ;  /* 0xffff0014c8e72981 */ /* 0x000f68000c1e1900 */
[----:B------:R1:W5:Y:S02]  /*41e0*/  @P2 LDG.E R230, desc[UR20][R200.64+-0xe0] ;  /* 0xffff2014c8e62981 */ /* 0x000364000c1e1900 */
[----:B------:R-:W-:Y:S02]  /*41f0*/  HMMA.16816.F32.BF16 R96, R96, R198, RZ ;  /* 0x000000c66060723c */ /* 0x000fe400000418ff */
[----:B------:R-:W-:Y:S04]  /*4200*/  LDSM.16.M88.4 R196, [R204] ;  /* 0x00000000ccc4783b */ /* 0x000fe80000000200 */
[----:B------:R-:W-:Y:S04]  /*4210*/  LDSM.16.M88.4 R204, [R204+0x800] ;  /* 0x00080000cccc783b */ /* 0x000fe80000000200 */
[----:B-1----:R-:W1:Y:S02]  /*4220*/  LDSM.16.MT88.4 R200, [R208+0x10800] ;  /* 0x01080000d0c8783b */ /* 0x002e640000004200 */
[-C--:B-1----:R-:W-:Y:S08]  /*4230*/  HMMA.16816.F32.BF16 R4, R196, R200.reuse, R4 ;  /* 0x000000c8c404723c */ /* 0x082ff00000041804 */
[C---:B------:R-:W-:Y:S08]  /*4240*/  HMMA.16816.F32.BF16 R8, R204.reuse, R200, R8 ;  /* 0x000000c8cc08723c */ /* 0x040ff00000041808 */
[-C--:B------:R-:W-:Y:S08]  /*4250*/  HMMA.16816.F32.BF16 R44, R204, R202.reuse, R44 ;  /* 0x000000cacc2c723c */ /* 0x080ff0000004182c */
[C---:B------:R-:W-:Y:S01]  /*4260*/  HMMA.16816.F32.BF16 R48, R196.reuse, R202, R48 ;  /* 0x000000cac430723c */ /* 0x040fe20000041830 */
[----:B------:R-:W1:Y:S07]  /*4270*/  LDSM.16.MT88.4 R200, [R208+0x11800] ;  /* 0x01180000d0c8783b */ /* 0x000e6e0000004200 */
[-C--:B-1----:R-:W-:Y:S08]  /*4280*/  HMMA.16816.F32.BF16 R52, R196, R200.reuse, R52 ;  /* 0x000000c8c434723c */ /* 0x082ff00000041834 */
[C---:B------:R-:W-:Y:S08]  /*4290*/  HMMA.16816.F32.BF16 R56, R204.reuse, R200, R56 ;  /* 0x000000c8cc38723c */ /* 0x040ff00000041838 */
[-C--:B------:R-:W-:Y:S08]  /*42a0*/  HMMA.16816.F32.BF16 R60, R204, R202.reuse, R60 ;  /* 0x000000cacc3c723c */ /* 0x080ff0000004183c */
[C---:B------:R-:W-:Y:S01]  /*42b0*/  HMMA.16816.F32.BF16 R64, R196.reuse, R202, R64 ;  /* 0x000000cac440723c */ /* 0x040fe20000041840 */
[----:B------:R-:W1:Y:S04]  /*42c0*/  LDSM.16.MT88.4 R200, [R208+0x12800] ;  /* 0x01280000d0c8783b */ /* 0x000e680000004200 */
[----:B------:R-:W2:Y:S03]  /*42d0*/  LDSM.16.MT88.4 R208, [R208+0x13800] ;  /* 0x01380000d0d0783b */ /* 0x000ea60000004200 */
[-C--:B-1----:R-:W-:Y:S08]  /*42e0*/  HMMA.16816.F32.BF16 R68, R196, R200.reuse, R68 ;  /* 0x000000c8c444723c */ /* 0x082ff00000041844 */
[C---:B------:R-:W-:Y:S04]  /*42f0*/  HMMA.16816.F32.BF16 R72, R204.reuse, R200, R72 ;  /* 0x000000c8cc48723c */ /* 0x040fe80000041848 */
[----:B------:R-:W-:Y:S04]  /*4300*/  IMAD.SHL.U32 R201, R249, 0x8, RZ ;  /* 0x00000008f9c97824 */ /* 0x000fe800078e00ff */
[-C--:B------:R-:W-:Y:S08]  /*4310*/  HMMA.16816.F32.BF16 R76, R204, R202.reuse, R76 ;  /* 0x000000cacc4c723c */ /* 0x080ff0000004184c */
[C---:B------:R-:W-:Y:S04]  /*4320*/  HMMA.16816.F32.BF16 R80, R196.reuse, R202, R80 ;  /* 0x000000cac450723c */ /* 0x040fe80000041850 */
[----:B------:R-:W-:Y:S02]  /*4330*/  IMAD.MOV.U32 R202, RZ, RZ, R250 ;  /* 0x000000ffffca7224 */ /* 0x000fe400078e00fa */
[----:B------:R-:W-:Y:S02]  /*4340*/  IMAD.MOV.U32 R203, RZ, RZ, R251 ;  /* 0x000000ffffcb7224 */ /* 0x000fe400078e00fb */
[-C--:B--2---:R-:W-:Y:S03]  /*4350*/  HMMA.16816.F32.BF16 R84, R196, R208.reuse, R84 ;  /* 0x000000d0c454723c */ /* 0x084fe60000041854 */
[----:B------:R-:W-:Y:S01]  /*4360*/  REDG.E.ADD.F32.FTZ.RN.STRONG.GPU desc[UR20][R202.64], R4 ;  /* 0x00000004ca0079a6 */ /* 0x000fe2000c12f314 */
[C---:B------:R-:W-:Y:S04]  /*4370*/  LEA R200, P1, R201.reuse, R202, 0x2 ;  /* 0x000000cac9c87211 */ /* 0x040fe800078210ff */
[C---:B------:R-:W-:Y:S04]  /*4380*/  HMMA.16816.F32.BF16 R88, R204.reuse, R208, R88 ;  /* 0x000000d0cc58723c */ /* 0x040fe80000041858 */
[----:B------:R-:W-:Y:S02]  /*4390*/  LEA.HI.X.SX32 R201, R201, R203, 0x2, P1 ;  /* 0x000000cbc9c97211 */ /* 0x000fe400008f16ff */
[C---:B------:R-:W-:Y:S02]  /*43a0*/  LEA R208, P1, R249.reuse, R200, 0x5 ;  /* 0x000000c8f9d07211 */ /* 0x040fe400078228ff */
[-C--:B------:R-:W-:Y:S01]  /*43b0*/  HMMA.16816.F32.BF16 R92, R204, R210.reuse, R92 ;  /* 0x000000d2cc5c723c */ /* 0x080fe2000004185c */
[----:B------:R1:W-:Y:S02]  /*43c0*/  REDG.E.ADD.F32.FTZ.RN.STRONG.GPU desc[UR20][R200.64], R5 ;  /* 0x00000005c80079a6 */ /* 0x0003e4000c12f314 */
[C---:B------:R-:W-:Y:S02]  /*43d0*/  LEA.HI.X.SX32 R209, R249.reuse, R201, 0x5, P1 ;  /* 0x000000c9f9d17211 */ /* 0x040fe400008f2eff */
[C---:B------:R-:W-:Y:S03]  /*43e0*/  LEA R206, P1, R249.reuse, R208, 0x5 ;  /* 0x000000d0f9ce7211 */ /* 0x040fe600078228ff */
[----:B------:R2:W-:Y:S01]  /*43f0*/  REDG.E.ADD.F32.FTZ.RN.STRONG.GPU desc[UR20][R208.64], R6 ;  /* 0x00000006d00079a6 */ /* 0x0005e2000c12f314 */
[C---:B------:R-:W-:Y:S01]  /*4400*/  LEA.HI.X.SX32 R207, R249.reuse, R209, 0x5, P1 ;  /* 0x000000d1f9cf7211 */ /* 0x040fe200008f2eff */
[----:B------:R-:W-:Y:S04]  /*4410*/  HMMA.16816.F32.BF16 R96, R196, R210, R96 ;  /* 0x000000d2c460723c */ /* 0x000fe80000041860 */
[----:B------:R3:W-:Y:S01]  /*4420*/  REDG.E.ADD.F32.FTZ.RN.STRONG.GPU desc[UR20][R206.64], R7 ;  /* 0x00000007ce0079a6 */ /* 0x0007e2000c12f314 */
[C---:B------:R-:W-:Y:S04]  /*4430*/  LEA R204, P1, R249.reuse, R206, 0x5 ;  /* 0x000000cef9cc7211 */ /* 0x040fe800078228ff */
        /* <DEDUP_REMOVED lines=11> */
[C---:B-1----:R-:W-:Y:S03]  /*44f0*/  IMAD.WIDE R200, R249.reuse, -0xc0, R196 ;  /* 0xffffff40f9c87825 */ /* 0x042fe600078e02c4 */
[----:B------:R1:W-:Y:S01]  /*4500*/  REDG.E.ADD.F32.FTZ.RN.STRONG.GPU desc[UR20][R202.64+0x80], R48 ;  /* 0x00008030ca0079a6 */ /* 0x0003e2000c12f314 */
[C---:B------:R-:W-:Y:S03]  /*4510*/  LEA R4, P1, R249.reuse, R200, 0x5 ;  /* 0x000000c8f9047211 */ /* 0x040fe600078228ff */
[----:B------:R1:W-:Y:S01]  /*4520*/  REDG.E.ADD.F32.FTZ.RN.STRONG.GPU desc[UR20][R200.64+0x80], R49 ;  /* 0x00008031c80079a6 */ /* 0x0003e2000c12f314 */
[C---:B------:R-:W-:Y:S02]  /*4530*/  LEA.HI.X.SX32 R5, R249.reuse, R201, 0x5, P1 ;  /* 0x000000c9f9057211 */ /* 0x040fe400008f2eff */
[C---:B--2---:R-:W-:Y:S03]  /*4540*/  LEA R208, P1, R249.reuse, R4, 0x5 ;  /* 0x00000004f9d07211 */ /* 0x044fe600078228ff */
[----:B------:R2:W-:Y:S01]  /*4550*/  REDG.E.ADD.F32.FTZ.RN.STRONG.GPU desc[UR20][R4.64+0x80], R50 ;  /* 0x00008032040079a6 */ /* 0x0005e2000c12f314 */
[C---:B------:R-:W-:Y:S02]  /*4560*/  LEA.HI.X.SX32 R209, R249.reuse, R5, 0x5, P1 ;  /* 0x00000005f9d17211 */ /* 0x040fe400008f2eff */
[C---:B------:R-:W-:Y:S03]  /*4570*/  LEA R6, P1, R249.reuse, R208, 0x5 ;  /* 0x000000d0f9067211 */ /* 0x040fe600078228ff */
[----:B------:R2:W-:Y:S01]  /*4580*/  REDG.E.ADD.F32.FTZ.RN.STRONG.GPU desc[UR20][R208.64+0x80], R51 ;  /* 0x00008033d00079a6 */ /* 0x0005e2000c12f314 */
[C---:B---3--:R-:W-:Y:S02]  /*4590*/  LEA.HI.X.SX32 R7, R249.reuse, R209, 0x5, P1 ;  /* 0x000000d1f9077211 */ /* 0x048fe400008f2eff */
[C---:B------:R-:W-:Y:S03]  /*45a0*/  LEA R206, P1, R249.reuse, R6, 0x5 ;  /* 0x00000006f9ce7211 */ /* 0x040fe600078228ff */
[----:B------:R3:W-:Y:S01]  /*45b0*/  REDG.E.ADD.F32.FTZ.RN.STRONG.GPU desc[UR20][R6.64+0x80], R44 ;  /* 0x0000802c060079a6 */ /* 0x0007e2000c12f314 */
[C---:B------:R-:W-:Y:S02]  /*45c0*/  LEA.HI.X.SX32 R207, R249.reuse, R7, 0x5, P1 ;  /* 0x00000007f9cf7211 */ /* 0x040fe400008f2eff */
[C---:B----4-:R-:W-:Y:S03]  /*45d0*/  LEA R204, P1, R249.reuse, R206, 0x5 ;  /* 0x000000cef9cc7211 */ /* 0x050fe600078228ff */
        /* <DEDUP_REMOVED lines=23> */
[C---:B--2---:R-:W-:Y:S03]  /*4750*/  LEA R4, P1, R249.reuse, R200, 0x5 ;  /* 0x000000c8f9047211 */ /* 0x044fe600078228ff */
[----:B------:R2:W-:Y:S01]  /*4760*/  REDG.E.ADD.F32.FTZ.RN.STRONG.GPU desc[UR20][R200.64+0x100], R58 ;  /* 0x0001003ac80079a6 */ /* 0x0005e2000c12f314 */
        /* <DEDUP_REMOVED lines=10> */
[C---:B---3--:R-:W-:Y:S03]  /*4810*/  LEA R6, P1, R249.reuse, R250, 0x5 ;  /* 0x000000faf9067211 */ /* 0x048fe600078228ff */
[----:B------:R-:W-:Y:S01]  /*4820*/  REDG.E.ADD.F32.FTZ.RN.STRONG.GPU desc[UR20][R250.64+0x180], R67 ;  /* 0x00018043fa0079a6 */ /* 0x000fe2000c12f314 */
[C---:B------:R-:W-:Y:S02]  /*4830*/  LEA.HI.X.SX32 R7, R249.reuse, R251, 0x5, P1 ;  /* 0x000000fbf9077211 */ /* 0x040fe400008f2eff */
[C---:B------:R-:W-:Y:S03]  /*4840*/  LEA R44, P1, R249.reuse, R6, 0x5 ;  /* 0x00000006f92c7211 */ /* 0x040fe600078228ff */
[----:B------:R-:W-:Y:S01]  /*4850*/  REDG.E.ADD.F32.FTZ.RN.STRONG.GPU desc[UR20][R6.64+0x180], R60 ;  /* 0x0001803c060079a6 */ /* 0x000fe2000c12f314 */
[C---:B----4-:R-:W-:Y:S02]  /*4860*/  LEA.HI.X.SX32 R45, R249.reuse, R7, 0x5, P1 ;  /* 0x00000007f92d7211 */ /* 0x050fe400008f2eff */
        /* <DEDUP_REMOVED lines=19> */
[----:B------:R3:W-:Y:S01]  /*49a0*/  REDG.E.ADD.F32.FTZ.RN.STRONG.GPU desc[UR20][R198.64+0x200], R72 ;  /* 0x00020048c60079a6 */ /* 0x0007e2000c12f314 */
        /* <DEDUP_REMOVED lines=13> */
[----:B--2---:R-:W-:Y:S01]  /*4a80*/  LEA R200, P1, R249, R48, 0x5 ;  /* 0x00000030f9c87211 */ /* 0x004fe200078228ff */
[----:B---3--:R-:W-:Y:S02]  /*4a90*/  VIADD R72, R227, 0x20 ;  /* 0x00000020e3487836 */ /* 0x008fe40000000000 */
        /* <DEDUP_REMOVED lines=57> */
[----:B------:R-:W1:Y:S03]  /*4e30*/  LDSM.16.MT88.4 R8, [R226] ;  /* 0x00000000e208783b */ /* 0x000e660000004200 */
        /* <DEDUP_REMOVED lines=10> */
[C---:B------:R-:W-:Y:S08]  /*4ee0*/  HMMA.16816.F32.BF16 R104, R44.reuse, R8, R104 ;  /* 0x000000082c68723c */ /* 0x040ff00000041868 */
        /* <DEDUP_REMOVED lines=8> */
[----:B------:R-:W4:Y:S04]  /*4f70*/  LDSM.16.MT88.4 R4, [R226+0x5000] ;  /* 0x00500000e204783b */ /* 0x000f280000004200 */
[----:B------:R-:W-:Y:S03]  /*4f80*/  LDSM.16.MT88.4 R48, [R227+0x14c00] ;  /* 0x014c0000e330783b */ /* 0x000fe60000004200 */
[-C--:B--2---:R-:W-:Y:S08]  /*4f90*/  HMMA.16816.F32.BF16 R100, R52, R56.reuse, R100 ;  /* 0x000000383464723c */ /* 0x084ff00000041864 */
[C---:B---3--:R-:W-:Y:S08]  /*4fa0*/  HMMA.16816.F32.BF16 R104, R60.reuse, R56, R104 ;  /* 0x000000383c68723c */ /* 0x048ff00000041868 */
[-C--:B------:R-:W-:Y:S08]  /*4fb0*/  HMMA.16816.F32.BF16 R108, R60, R58.reuse, R108 ;  /* 0x0000003a3c6c723c */ /* 0x080ff0000004186c */
[C---:B------:R-:W-:Y:S01]  /*4fc0*/  HMMA.16816.F32.BF16 R112, R52.reuse, R58, R112 ;  /* 0x0000003a3470723c */ /* 0x040fe20000041870 */
[----:B------:R-:W2:Y:S07]  /*4fd0*/  LDSM.16.MT88.4 R56, [R226+0x1800] ;  /* 0x00180000e238783b */ /* 0x000eae0000004200 */
[-C--:B------:R-:W-:Y:S08]  /*4fe0*/  HMMA.16816.F32.BF16 R116, R52, R64.reuse, R116 ;  /* 0x000000403474723c */ /* 0x080ff00000041874 */
[C---:B------:R-:W-:Y:S08]  /*4ff0*/  HMMA.16816.F32.BF16 R120, R60.reuse, R64, R120 ;  /* 0x000000403c78723c */ /* 0x040ff00000041878 */
[-C--:B------:R-:W-:Y:S01]  /*5000*/  HMMA.16816.F32.BF16 R124, R60, R66.reuse, R124 ;  /* 0x000000423c7c723c */ /* 0x080fe2000004187c */
[----:B------:R-:W3:Y:S04]  /*5010*/  LDSM.16.MT88.4 R60, [R72+0x14c00] ;  /* 0x014c0000483c783b */ /* 0x000ee80000004200 */
[----:B------:R-:W3:Y:S03]  /*5020*/  LDSM.16.MT88.4 R72, [R226+0x5800] ;  /* 0x00580000e248783b */ /* 0x000ee60000004200 */
[----:B------:R-:W-:Y:S08]  /*5030*/  HMMA.16816.F32.BF16 R128, R52, R66, R128 ;  /* 0x000000423480723c */ /* 0x000ff00000041880 */
[-C--:B-1----:R-:W-:Y:S08]  /*5040*/  HMMA.16816.F32.BF16 R100, R8, R44.reuse, R100 ;  /* 0x0000002c0864723c */ /* 0x082ff00000041864 */
[C---:B------:R-:W-:Y:S08]  /*5050*/  HMMA.16816.F32.BF16 R104, R68.reuse, R44, R104 ;  /* 0x0000002c4468723c */ /* 0x040ff00000041868 */
[-C--:B------:R-:W-:Y:S08]  /*5060*/  HMMA.16816.F32.BF16 R108, R68, R46.reuse, R108 ;  /* 0x0000002e446c723c */ /* 0x080ff0000004186c */
[C---:B------:R-:W-:Y:S08]  /*5070*/  HMMA.16816.F32.BF16 R112, R8.reuse, R46, R112 ;  /* 0x0000002e0870723c */ /* 0x040ff00000041870 */
[-C--:B----4-:R-:W-:Y:S08]  /*5080*/  HMMA.16816.F32.BF16 R116, R8, R4.reuse, R116 ;  /* 0x000000040874723c */ /* 0x090ff00000041874 */
[C---:B------:R-:W-:Y:S08]  /*5090*/  HMMA.16816.F32.BF16 R120, R68.reuse, R4, R120 ;  /* 0x000000044478723c */ /* 0x040ff00000041878 */
[-C--:B------:R-:W-:Y:S08]  /*50a0*/  HMMA.16816.F32.BF16 R124, R68, R6.reuse, R124 ;  /* 0x00000006447c723c */ /* 0x080ff0000004187c */
[----:B------:R-:W-:Y:S04]  /*50b0*/  HMMA.16816.F32.BF16 R128, R8, R6, R128 ;  /* 0x000000060880723c */ /* 0x000fe80000041880 */
[----:B------:R-:W-:Y:S04]  /*50c0*/  LOP3.LUT R6, R2, 0x1f8, RZ, 0xc0, !PT ;  /* 0x000001f802067812 */ /* 0x000fe800078ec0ff */
[-C--:B--2---:R-:W-:Y:S05]  /*50d0*/  HMMA.16816.F32.BF16 R100, R48, R56.reuse, R100 ;  /* 0x000000383064723c */ /* 0x084fea0000041864 */
[----:B------:R-:W-:Y:S03]  /*50e0*/  LOP3.LUT R6, R6, 0x38, R213, 0x78, !PT ;  /* 0x0000003806067812 */ /* 0x000fe600078e78d5 */
[C---:B---3--:R-:W-:Y:S04]  /*50f0*/  HMMA.16816.F32.BF16 R104, R60.reuse, R56, R104 ;  /* 0x000000383c68723c */ /* 0x048fe80000041868 */
[----:B------:R-:W-:Y:S04]  /*5100*/  LOP3.LUT R6, R6, 0x1e00, R2, 0xf8, !PT ;  /* 0x00001e0006067812 */ /* 0x000fe800078ef802 */
[-C--:B------:R-:W-:Y:S03]  /*5110*/  HMMA.16816.F32.BF16 R108, R60, R58.reuse, R108 ;  /* 0x0000003a3c6c723c */ /* 0x080fe6000004186c */
[----:B------:R-:W-:Y:S05]  /*5120*/  LEA R6, R6, UR4, 0x1 ;  /* 0x0000000406067c11 */ /* 0x000fea000f8e08ff */
        /* <DEDUP_REMOVED lines=30> */
.L_x_151:
        /* <DEDUP_REMOVED lines=75> */
[----:B------:R-:W-:-:S02]  /*57c0*/  F2FP.BF16.F32.PACK_AB R126, R127, R126 ;  /* 0x0000007e7f7e723e */ /* 0x000fc400000010ff */
[----:B------:R-:W-:Y:S01]  /*57d0*/  ISETP.NE.AND P0, PT, R236, -0x1, PT ;  /* 0xffffffffec00780c */ /* 0x000fe20003f05270 */
[----:B------:R-:W2:Y:S01]  /*57e0*/  S2R R2, SR_CTAID.Y ;  /* 0x0000000000027919 */ /* 0x000ea20000002600 */
        /* <DEDUP_REMOVED lines=34> */
[----:B---3--:R-:W-:Y:S01]  /*5a10*/  SHF.R.S32.HI R3, RZ, 0x1f, R235 ;  /* 0x0000001fff037819 */ /* 0x008fe200000114eb */
[----:B------:R-:W3:Y:S04]  /*5a20*/  LDCU.64 UR6, c[0x0][0x5a8] ;  /* 0x0000b500ff0677ac */ /* 0x000ee80008000a00 */
[----:B--2---:R-:W-:Y:S02]  /*5a30*/  IMAD R3, R3, UR12, RZ ;  /* 0x0000000c03037c24 */ /* 0x004fe4000f8e02ff */
[----:B------:R-:W-:-:S04]  /*5a40*/  IMAD.WIDE.U32 R4, R235, UR12, RZ ;  /* 0x0000000ceb047c25 */ /* 0x000fc8000f8e00ff */
[----:B------:R-:W-:-:S05]  /*5a50*/  IMAD R3, R235, UR13, R3 ;  /* 0x0000000deb037c24 */ /* 0x000fca000f8e0203 */
[----:B------:R-:W-:-:S03]  /*5a60*/  IADD3 R5, PT, PT, R5, R3, RZ ;  /* 0x0000000305057210 */ /* 0x000fc60007ffe0ff */
[----:B---3--:R-:W-:-:S04]  /*5a70*/  IMAD.WIDE.U32 R46, R2, UR6, R4 ;  /* 0x00000006022e7c25 */ /* 0x008fc8000f8e0004 */
[----:B------:R-:W-:Y:S01]  /*5a80*/  IMAD R11, R2, UR7, R47 ;  /* 0x00000007020b7c24 */ /* 0x000fe2000f8e022f */
[----:B------:R-:W-:Y:S05]  /*5a90*/  BRA `(.L_x_154) ;  /* 0x0000000000147947 */ /* 0x000fea0003800000 */
.L_x_153:
[----:B------:R-:W2:Y:S01]  /*5aa0*/  LDCU.64 UR12, c[0x0][0x5c0] ;  /* 0x0000b800ff0c77ac */ /* 0x000ea20008000a00 */
[----:B------:R-:W-:-:S05]  /*5ab0*/  IADD3 R46, PT, PT, R235, R236, RZ ;  /* 0x000000eceb2e7210 */ /* 0x000fca0007ffe0ff */
[C---:B--2---:R-:W-:Y:S02]  /*5ac0*/  IMAD R11, R46.reuse, UR13, RZ ;  /* 0x0000000d2e0b7c24 */ /* 0x044fe4000f8e02ff */
[----:B------:R-:W-:-:S05]  /*5ad0*/  IMAD.WIDE.U32 R46, R46, UR12, RZ ;  /* 0x0000000c2e2e7c25 */ /* 0x000fca000f8e00ff */
[----:B------:R-:W-:Y:S02]  /*5ae0*/  IADD3 R11, PT, PT, R47, R11, RZ ;  /* 0x0000000b2f0b7210 */ /* 0x000fe40007ffe0ff */
.L_x_154:
[----:B------:R-:W-:Y:S05]  /*5af0*/  @P0 BRA `(.L_x_155) ;  /* 0x00000000002c0947 */ /* 0x000fea0003800000 */
        /* <DEDUP_REMOVED lines=11> */
.L_x_155:
[----:B------:R-:W2:Y:S01]  /*5bb0*/  LDCU.64 UR6, c[0x0][0x5c8] ;  /* 0x0000b900ff0677ac */ /* 0x000ea20008000a00 */
[----:B------:R-:W-:-:S05]  /*5bc0*/  IADD3 R4, PT, PT, R235, R236, RZ ;  /* 0x000000eceb047210 */ /* 0x000fca0007ffe0ff */
[C---:B--2---:R-:W-:Y:S02]  /*5bd0*/  IMAD R7, R4.reuse, UR7, RZ ;  /* 0x0000000704077c24 */ /* 0x044fe4000f8e02ff */
[----:B------:R-:W-:-:S05]  /*5be0*/  IMAD.WIDE.U32 R4, R4, UR6, RZ ;  /* 0x0000000604047c25 */ /* 0x000fca000f8e00ff */
[----:B------:R-:W-:Y:S02]  /*5bf0*/  IADD3 R7, PT, PT, R5, R7, RZ ;  /* 0x0000000705077210 */ /* 0x000fe40007ffe0ff */
[----:B------:R-:W-:Y:S02]  /*5c00*/  MOV R10, R4 ;  /* 0x00000004000a7202 */ /* 0x000fe40000000f00 */
.L_x_156:
        /* <DEDUP_REMOVED lines=13> */
[----:B------:R-:W-:Y:S01]  /*5ce0*/  IMAD.U32 R44, RZ, RZ, UR6 ;  /* 0x00000006ff2c7e24 */ /* 0x000fe2000f8e00ff */
[----:B------:R-:W2:Y:S01]  /*5cf0*/  LDS.128 R20, [R6+0x12000] ;  /* 0x0120000006147984 */ /* 0x000ea20000000c00 */
        /* <DEDUP_REMOVED lines=21> */
[----:B------:R-:W-:-:S03]  /*5e50*/  IMAD R5, R5, UR18, R11 ;  /* 0x0000001205057c24 */ /* 0x000fc6000f8e020b */
[----:B------:R2:W3:Y:S01]  /*5e60*/  LDS.128 R40, [R6+0x17000] ;  /* 0x0170000006287984 */ /* 0x0004e20000000c00 */
[----:B------:R-:W-:-:S04]  /*5e70*/  IMAD.MOV.U32 R4, RZ, RZ, R10 ;  /* 0x000000ffff047224 */ /* 0x000fc800078e000a */
[----:B------:R-:W-:Y:S01]  /*5e80*/  IMAD.WIDE.U32 R4, R3, UR6, R4 ;  /* 0x0000000603047c25 */ /* 0x000fe2000f8e0004 */
[----:B--2---:R-:W-:-:S05]  /*5e90*/  MOV R6, R46 ;  /* 0x0000002e00067202 */ /* 0x004fca0000000f00 */
[----:B------:R-:W-:-:S04]  /*5ea0*/  IMAD.WIDE.U32 R6, R3, UR12, R6 ;  /* 0x0000000c03067c25 */ /* 0x000fc8000f8e0006 */
[C---:B------:R-:W-:Y:S01]  /*5eb0*/  IMAD R0, R3.reuse, UR13, R7 ;  /* 0x0000000d03007c24 */ /* 0x040fe2000f8e0207 */
[----:B------:R-:W-:Y:S01]  /*5ec0*/  LEA R8, P0, R6, UR8, 0x1 ;  /* 0x0000000806087c11 */ /* 0x000fe2000f8008ff */
[----:B------:R-:W-:-:S03]  /*5ed0*/  IMAD R3, R3, UR7, R5 ;  /* 0x0000000703037c24 */ /* 0x000fc6000f8e0205 */
[----:B------:R-:W-:Y:S02]  /*5ee0*/  LEA.HI.X R9, R6, UR9, R0, 0x1, P0 ;  /* 0x0000000906097c11 */ /* 0x000fe400080f0c00 */
[----:B------:R-:W-:-:S03]  /*5ef0*/  LEA R6, P0, R4, UR10, 0x1 ;  /* 0x0000000a04067c11 */ /* 0x000fc6000f8008ff */
[----:B------:R2:W-:Y:S01]  /*5f00*/  STG.E.128 desc[UR20][R8.64+0x100], R20 ;  /* 0x0001001408007986 */ /* 0x0005e2000c101d14 */
[----:B------:R-:W-:-:S03]  /*5f10*/  LEA.HI.X R7, R4, UR11, R3, 0x1, P0 ;  /* 0x0000000b04077c11 */ /* 0x000fc600080f0c03 */
[----:B----4-:R2:W-:Y:S04]  /*5f20*/  STG.E.128 desc[UR20][R8.64+0x80], R16 ;  /* 0x0000801008007986 */ /* 0x0105e8000c101d14 */
[----:B------:R2:W-:Y:S04]  /*5f30*/  STG.E.128 desc[UR20][R8.64], R12 ;  /* 0x0000000c08007986 */ /* 0x0005e8000c101d14 */
[----:B------:R2:W-:Y:S04]  /*5f40*/  STG.E.128 desc[UR20][R8.64+0x180], R24 ;  /* 0x0001801808007986 */ /* 0x0005e8000c101d14 */
[----:B-1----:R2:W-:Y:S04]  /*5f50*/  STG.E.128 desc[UR20][R6.64], R28 ;  /* 0x0000001c06007986 */ /* 0x0025e8000c101d14 */
[----:B------:R2:W-:Y:S04]  /*5f60*/  STG.E.128 desc[UR20][R6.64+0x80], R32 ;  /* 0x0000802006007986 */ /* 0x0005e8000c101d14 */
[----:B---3--:R2:W-:Y:S04]  /*5f70*/  STG.E.128 desc[UR20][R6.64+0x100], R36 ;  /* 0x0001002406007986 */ /* 0x0085e8000c101d14 */
[----:B------:R2:W-:Y:S02]  /*5f80*/  STG.E.128 desc[UR20][R6.64+0x180], R40 ;  /* 0x0001802806007986 */ /* 0x0005e4000c101d14 */
.L_x_143:
[----:B------:R-:W-:Y:S05]  /*5f90*/  BSYNC.RECONVERGENT B1 ;  /* 0x0000000000017941 */ /* 0x000fea0003800200 */
.L_x_127:
        /* <DEDUP_REMOVED lines=11> */
.L_x_158:
        /* <DEDUP_REMOVED lines=11> */
.L_x_1259:


//--------------------- .text._ZN5flash44flash_bwd_dq_dk_dv_loop_seqk_parallel_kernelI23Flash_bwd_kernel_traitsILi256ELi64ELi32ELi8ELi4ELi1ELi2ELb1ELb1EN7cutlass10bfloat16_tE19Flash_kernel_traitsILi256ELi64ELi32ELi8ES3_EELb0ELb1ELb0ELb1ELb0ELb0ELb0EEEvNS_16Flash_bwd_paramsE --------------------------
	.section	.text._ZN5flash44flash_bwd_dq_dk_dv_loop_seqk_parallel_kernelI23Flash_bwd_kernel_traitsILi256ELi64ELi32ELi8ELi4ELi1ELi2ELb1ELb1EN7cutlass10bfloat16_tE19Flash_kernel_traitsILi256ELi64ELi32ELi8ES3_EELb0ELb1ELb0ELb1ELb0ELb0ELb0EEEvNS_16Flash_bwd_paramsE,"ax",@progbits
	.align	128
        .global         _ZN5flash44flash_bwd_dq_dk_dv_loop_seqk_parallel_kernelI23Flash_bwd_kernel_traitsILi256ELi64ELi32ELi8ELi4ELi1ELi2ELb1ELb1EN7cutlass10bfloat16_tE19Flash_kernel_traitsILi256ELi64ELi32ELi8ES3_EELb0ELb1ELb0ELb1ELb0ELb0ELb0EEEvNS_16Flash_bwd_paramsE
        .type           _ZN5flash44flash_bwd_dq_dk_dv_loop_seqk_parallel_kernelI23Flash_bwd_kernel_traitsILi256ELi64ELi32ELi8ELi4ELi1ELi2ELb1ELb1EN7cutlass10bfloat16_tE19Flash_kernel_traitsILi256ELi64ELi32ELi8ES3_EELb0ELb1ELb0ELb1ELb0ELb0ELb0EEEvNS_16Flash_bwd_paramsE,@function
        .size           _ZN5flash44flash_bwd_dq_dk_dv_loop_seqk_parallel_kernelI23Flash_bwd_kernel_traitsILi256ELi64ELi32ELi8ELi4ELi1ELi2ELb1ELb1EN7cutlass10bfloat16_tE19Flash_kernel_traitsILi256ELi64ELi32ELi8ES3_EELb0ELb1ELb0ELb1ELb0ELb0ELb0EEEvNS_16Flash_bwd_paramsE,(.L_x_1260 - _ZN5flash44flash_bwd_dq_dk_dv_loop_seqk_parallel_kernelI23Flash_bwd_kernel_traitsILi256ELi64ELi32ELi8ELi4ELi1ELi2ELb1ELb1EN7cutlass10bfloat16_tE19Flash_kernel_traitsILi256ELi64ELi32ELi8ES3_EELb0ELb1ELb0ELb1ELb0ELb0ELb0EEEvNS_16Flash_bwd_paramsE)
        .other          _ZN5flash44flash_bwd_dq_dk_dv_loop_seqk_parallel_kernelI23Flash_bwd_kernel_traitsILi256ELi64ELi32ELi8ELi4ELi1ELi2ELb1ELb1EN7cutlass10bfloat16_tE19Flash_kernel_traitsILi256ELi64ELi32ELi8ES3_EELb0ELb1ELb0ELb1ELb0ELb0ELb0EEEvNS_16Flash_bwd_paramsE,@"STO_CUDA_ENTRY STV_DEFAULT"
_ZN5flash44flash_bwd_dq_dk_dv_loop_seqk_parallel_kernelI23Flash_bwd_kernel_traitsILi256ELi64ELi32ELi8ELi4ELi1ELi2ELb1ELb1EN7cutlass10bfloat16_tE19Flash_kernel_traitsILi256ELi64ELi32ELi8ES3_EELb0ELb1ELb0ELb1ELb0ELb0ELb0EEEvNS_16Flash_bwd_paramsE:
.text._ZN5flash44flash_bwd_dq_dk_dv_loop_seqk_parallel_kernelI23Flash_bwd_kernel_traitsILi256ELi64ELi32ELi8ELi4ELi1ELi2ELb1ELb1EN7cutlass10bfloat16_tE19Flash_kernel_traitsILi256ELi64ELi32ELi8ES3_EELb0ELb1ELb0ELb1ELb0ELb0ELb0EEEvNS_16Flash_bwd_paramsE:
        /* <DEDUP_REMOVED lines=13> */
[----:B------:R-:W3:Y:S01]  /*00d0*/  S2UR UR20, SR_CgaCtaId ;  /* 0x00000000001479c3 */ /* 0x000ee20000008800 */
[----:B------:R-:W4:Y:S01]  /*00e0*/  LDCU.U8 UR12, c[0x0][0x532] ;  /* 0x0000a640ff0c77ac */ /* 0x000f220008000000 */
[----:B------:R-:W5:Y:S06]  /*00f0*/  LDCU.64 UR6, c[0x0][0x468] ;  /* 0x00008d00ff0677ac */ /* 0x000f6c0008000a00 */
[----:B------:R-:W3:Y:S01]  /*0100*/  S2UR UR19, SR_CgaCtaId ;  /* 0x00000000001379c3 */ /* 0x000ee20000008800 */
[----:B------:R-:W3:Y:S01]  /*0110*/  LDCU.64 UR38, c[0x0][0x358] ;  /* 0x00006b00ff2677ac */ /* 0x000ee20008000a00 */
[----:B------:R-:W3:Y:S06]  /*0120*/  LDCU.64 UR34, c[0x0][0x460] ;  /* 0x00008c00ff2277ac */ /* 0x000eec0008000a00 */
[----:B------:R-:W3:Y:S01]  /*0130*/  S2UR UR28, SR_CTAID.Z ;  /* 0x00000000001c79c3 */ /* 0x000ee20000002700 */
[----:B-1----:R-:W-:-:S02]  /*0140*/  ULEA UR5, UP0, UR36, UR10, 0x2 ;  /* 0x0000000a24057291 */ /* 0x002fc4000f8010ff */
[----:B--2---:R-:W-:Y:S02]  /*0150*/  UISETP.NE.U32.AND UP3, UPT, UR8, URZ, UPT ;  /* 0x000000ff0800728c */ /* 0x004fe4000bf65070 */
[----:B------:R-:W-:Y:S02]  /*0160*/  ULEA.HI.X UR4, UR36, UR11, URZ, 0x2, UP0 ;  /* 0x0000000b24047291 */ /* 0x000fe400080f14ff */
[----:B------:R-:W-:Y:S01]  /*0170*/  UISETP.NE.U32.AND UP0, UPT, UR8, URZ, UPT ;  /* 0x000000ff0800728c */ /* 0x000fe2000bf05070 */
[----:B------:R-:W1:Y:S01]  /*0180*/  S2UR UR21, SR_CTAID.Y ;  /* 0x00000000001579c3 */ /* 0x000e620000002600 */
[----:B------:R-:W-:Y:S01]  /*0190*/  UISETP.NE.AND.EX UP3, UPT, UR9, URZ, UPT, UP3 ;  /* 0x000000ff0900728c */ /* 0x000fe2000bf65330 */
[----:B------:R-:W-:Y:S01]  /*01a0*/  MOV R240, UR5 ;  /* 0x0000000500f07c02 */ /* 0x000fe20008000f00 */
[----:B------:R-:W-:Y:S01]  /*01b0*/  UISETP.NE.AND.EX UP5, UPT, UR9, URZ, UPT, UP0 ;  /* 0x000000ff0900728c */ /* 0x000fe2000bfa5300 */
[----:B------:R-:W-:Y:S01]  /*01c0*/  MOV R241, UR4 ;  /* 0x0000000400f17c02 */ /* 0x000fe20008000f00 */
[----:B------:R-:W2:Y:S03]  /*01d0*/  LDCU.64 UR8, c[0x0][0x470] ;  /* 0x00008e00ff0877ac */ /* 0x000ea60008000a00 */
[----:B------:R-:W1:Y:S01]  /*01e0*/  S2UR UR24, SR_CTAID.X ;  /* 0x00000000001879c3 */ /* 0x000e620000002500 */
[----:B----4-:R-:W-:-:S02]  /*01f0*/  UISETP.NE.AND UP2, UPT, UR12, URZ, UPT ;  /* 0x000000ff0c00728c */ /* 0x010fc4000bf45270 */
[----:B-----5:R-:W-:Y:S02]  /*0200*/  UISETP.EQ.U32.AND UP1, UPT, UR6, URZ, UPT ;  /* 0x000000ff0600728c */ /* 0x020fe4000bf22070 */
[----:B------:R-:W-:Y:S02]  /*0210*/  UISETP.NE.U32.AND UP6, UPT, UR6, URZ, UPT ;  /* 0x000000ff0600728c */ /* 0x000fe4000bfc5070 */
[----:B------:R-:W-:Y:S01]  /*0220*/  UISETP.EQ.OR.EX UP0, UPT, UR7, URZ, !UP2, UP1 ;  /* 0x000000ff0700728c */ /* 0x000fe2000d702710 */
[----:B------:R-:W4:Y:S01]  /*0230*/  S2UR UR18, SR_CTAID.Y ;  /* 0x00000000001279c3 */ /* 0x000f220000002600 */
[----:B------:R-:W-:Y:S01]  /*0240*/  UISETP.NE.AND.EX UP6, UPT, UR7, URZ, UPT, UP6 ;  /* 0x000000ff0700728c */ /* 0x000fe2000bfc5360 */
[----:B------:R-:W-:Y:S02]  /*0250*/  UMOV UR10, 0x400 ;  /* 0x00000400000a7882 */ /* 0x000fe40000000000 */
[----:B------:R-:W-:Y:S01]  /*0260*/  UMOV UR7, 0x400 ;  /* 0x0000040000077882 */ /* 0x000fe20000000000 */
[----:B------:R-:W-:-:S02]  /*0270*/  UP2UR UR30, UPR, URZ, 0x4 ;  /* 0x00000004ff1e7883 */ /* 0x000fc40008000000 */
[----:B--2---:R-:W-:Y:S01]  /*0280*/  UISETP.NE.U32.AND UP4, UPT, UR8, URZ, UPT ;  /* 0x000000ff0800728c */ /* 0x004fe2000bf85070 */
[----:B------:R-:W2:Y:S01]  /*0290*/  S2UR UR23, SR_CTAID.Z ;  /* 0x00000000001779c3 */ /* 0x000ea20000002700 */
[----:B------:R-:W1:Y:S01]  /*02a0*/  LDCU UR6, c[0x0][0x438] ;  /* 0x00008700ff0677ac */ /* 0x000e620008000800 */
[----:B------:R-:W-:Y:S01]  /*02b0*/  UP2UR UR31, UPR, URZ, 0x1 ;  /* 0x00000001ff1f7883 */ /* 0x000fe20008000000 */
[----:B------:R-:W1:Y:S01]  /*02c0*/  LDCU UR22, c[0x0][0x438] ;  /* 0x00008700ff1677ac */ /* 0x000e620008000800 */
[----:B------:R-:W1:Y:S01]  /*02d0*/  @!UP3 LDCU UR25, c[0x0][0x434] ;  /* 0x00008680ff19b7ac */ /* 0x000e620008000800 */
[----:B---3--:R-:W-:Y:S02]  /*02e0*/  ULEA UR20, UR20, UR10, 0x18 ;  /* 0x0000000a14147291 */ /* 0x008fe4000f8ec0ff */
[----:B------:R-:W-:Y:S02]  /*02f0*/  ULEA UR19, UR19, UR7, 0x18 ;  /* 0x0000000713137291 */ /* 0x000fe4000f8ec0ff */
[----:B------:R-:W-:Y:S01]  /*0300*/  UISETP.NE.AND.EX UP4, UPT, UR9, URZ, UPT, UP4 ;  /* 0x000000ff0900728c */ /* 0x000fe2000bf85340 */
[----:B------:R-:W-:Y:S01]  /*0310*/  UMOV UR26, URZ ;  /* 0x000000ff001a7c82 */ /* 0x000fe20008000000 */
[----:B------:R-:W-:-:S09]  /*0320*/  UMOV UR27, URZ ;  /* 0x000000ff001b7c82 */ /* 0x000fd20008000000 */
.L_x_200:
[----:B---3--:R-:W3:Y:S01]  /*0330*/  LDCU.64 UR4, c[0x0][0x478] ;  /* 0x00008f00ff0477ac */ /* 0x008ee20008000a00 */
        /* <DEDUP_REMOVED lines=10> */
[----:B---3--:R-:W-:-:S03]  /*03e0*/  UISETP.NE.U32.AND UP0, UPT, UR4, URZ, UPT ;  /* 0x000000ff0400728c */ /* 0x008fc6000bf05070 */
[----:B------:R-:W3:Y:S01]  /*03f0*/  @P1 LDG.E R3, desc[UR38][R2.64] ;  /* 0x0000002602031981 */ /* 0x000ee2000c1e1900 */
[----:B------:R-:W-:-:S06]  /*0400*/  UISETP.NE.AND.EX UP0, UPT, UR5, URZ, UPT, UP0 ;  /* 0x000000ff0500728c */ /* 0x000fcc000bf05300 */
[----:B------:R-:W-:-:S05]  /*0410*/  PLOP3.LUT P0, PT, PT, PT, UP0, 0x80, 0x8 ;  /* 0x000000000008781c */ /* 0x000fca0003f0f008 */
[----:B------:R-:W-:Y:S01]  /*0420*/  @UP0 ULEA UR12, UP1, UR36, UR4, 0x2 ;  /* 0x00000004240c0291 */ /* 0x000fe2000f8210ff */
[----:B-1--4-:R-:W-:Y:S01]  /*0430*/  IMAD.U32 R6, RZ, RZ, UR10 ;  /* 0x0000000aff067e24 */ /* 0x012fe2000f8e00ff */
[----:B------:R-:W5:Y:S02]  /*0440*/  @!UP0 LDCU UR7, c[0x0][0x43c] ;  /* 0x00008780ff0787ac */ /* 0x000f640008000800 */
[----:B------:R-:W-:Y:S02]  /*0450*/  @UP0 ULEA.HI.X UR13, UR36, UR5, URZ, 0x2, UP1 ;  /* 0x00000005240d0291 */ /* 0x000fe400088f14ff */
[----:B------:R-:W-:Y:S01]  /*0460*/  IMAD.U32 R4, RZ, RZ, UR12 ;  /* 0x0000000cff047e24 */ /* 0x000fe2000f8e00ff */
[----:B------:R-:W4:Y:S01]  /*0470*/  @!UP0 LDCU.64 UR4, c[0x0][0x488] ;  /* 0x00009100ff0487ac */ /* 0x000f220008000a00 */
[----:B------:R-:W-:Y:S02]  /*0480*/  IMAD.U32 R7, RZ, RZ, UR11 ;  /* 0x0000000bff077e24 */ /* 0x000fe4000f8e00ff */
[----:B------:R-:W-:-:S03]  /*0490*/  IMAD.U32 R5, RZ, RZ, UR13 ;  /* 0x0000000dff057e24 */ /* 0x000fc6000f8e00ff */
[----:B------:R-:W2:Y:S04]  /*04a0*/  @P2 LDG.E R2, desc[UR38][R6.64+0x4] ;  /* 0x0000042606022981 */ /* 0x000ea8000c1e1900 */
[----:B------:R-:W2:Y:S01]  /*04b0*/  @P0 LDG.E R0, desc[UR38][R4.64] ;  /* 0x0000002604000981 */ /* 0x000ea2000c1e1900 */
[----:B------:R-:W-:Y:S01]  /*04c0*/  UMOV UR40, URZ ;  /* 0x000000ff00287c82 */ /* 0x000fe20008000000 */
[----:B------:R-:W-:Y:S01]  /*04d0*/  UMOV UR14, 0xffffffff ;  /* 0xffffffff000e7882 */ /* 0x000fe20000000000 */
[----:B------:R-:W-:Y:S01]  /*04e0*/  UMOV UR41, 0xffffffff ;  /* 0xffffffff00297882 */ /* 0x000fe20000000000 */
[----:B----4-:R-:W-:-:S04]  /*04f0*/  @!UP0 UISETP.NE.U32.AND UP1, UPT, UR4, URZ, UPT ;  /* 0x000000ff0400828c */ /* 0x010fc8000bf25070 */
[----:B------:R-:W-:Y:S02]  /*0500*/  @!UP0 UISETP.NE.AND.EX UP1, UPT, UR5, URZ, UPT, UP1 ;  /* 0x000000ff0500828c */ /* 0x000fe4000bf25310 */
[----:B------:R-:W-:Y:S02]  /*0510*/  USHF.L.U32 UR33, UR29, 0x5, URZ ;  /* 0x000000051d217899 */ /* 0x000fe400080006ff */
[----:B-----5:R-:W-:Y:S01]  /*0520*/  @!UP0 USEL UR5, UR7, URZ, UP1 ;  /* 0x000000ff07058287 */ /* 0x020fe20008800000 */
[----:B------:R-:W4:Y:S04]  /*0530*/  @P4 LDG.E R5, desc[UR38][R6.64] ;  /* 0x0000002606054981 */ /* 0x000f28000c1e1900 */
[----:B------:R-:W5:Y:S01]  /*0540*/  @!P3 LDG.E R4, desc[UR38][R240.64] ;  /* 0x00000026f004b981 */ /* 0x000f62000c1e1900 */
[----:B---3--:R-:W-:-:S02]  /*0550*/  @P1 R2UR UR40, R3 ;  /* 0x00000000032812ca */ /* 0x008fc400000e0000 */
[----:B--2---:R-:W-:Y:S02]  /*0560*/  @P2 R2UR UR4, R2 ;  /* 0x00000000020422ca */ /* 0x004fe400000e0000 */
[----:B------:R-:W-:-:S13]  /*0570*/  @P0 R2UR UR37, R0 ;  /* 0x00000000002502ca */ /* 0x000fda00000e0000 */
[----:B------:R-:W-:Y:S01]  /*0580*/  @UP0 UIADD3 UR37, UPT, UPT, UR37, -UR40, URZ ;  /* 0x8000002825250290 */ /* 0x000fe2000fffe0ff */
[----:B----4-:R-:W-:Y:S02]  /*0590*/  @P4 R2UR UR14, R5 ;  /* 0x00000000050e42ca */ /* 0x010fe400000e0000 */
        /* <DEDUP_REMOVED lines=9> */
.L_x_159:
        /* <DEDUP_REMOVED lines=16> */
[----:B------:R-:W-:Y:S02]  /*0730*/  USHF.R.S32.HI UR51, URZ, 0x1f, UR45 ;  /* 0x0000001fff337899 */ /* 0x000fe4000801142d */
[----:B--2---:R-:W-:Y:S02]  /*0740*/  @UP1 UIMAD.WIDE.U32 UR10, UR14, UR4, URZ ;  /* 0x000000040e0a12a5 */ /* 0x004fe4000f8e00ff */
[----:B------:R-:W-:Y:S02]  /*0750*/  @!UP1 UIMAD UR49, UR36, UR7, UR53 ;  /* 0x00000007243192a4 */ /* 0x000fe4000f8e0235 */
[----:B------:R-:W-:-:S03]  /*0760*/  @UP1 UIMAD UR49, UR14, UR5, UR11 ;  /* 0x000000050e3112a4 */ /* 0x000fc6000f8e020b */
[----:B------:R-:W-:Y:S01]  /*0770*/  @UP1 UMOV UR52, UR10 ;  /* 0x0000000a00341c82 */ /* 0x000fe20008000000 */
[----:B------:R-:W-:Y:S08]  /*0780*/  BRA.U UP2, `(.L_x_161) ;  /* 0x0000000102307547 */ /* 0x000ff0000b800000 */
        /* <DEDUP_REMOVED lines=12> */
.L_x_161:
[----:B------:R-:W1:Y:S01]  /*0850*/  LDCU.64 UR12, c[0x0][0x3b8] ;  /* 0x00007700ff0c77ac */ /* 0x000e620008000a00 */
[----:B------:R-:W-:-:S04]  /*0860*/  UIADD3 UR4, UPT, UPT, UR40, UR41, URZ ;  /* 0x0000002928047290 */ /* 0x000fc8000fffe0ff */
[----:B-1----:R-:W-:Y:S02]  /*0870*/  UIMAD.WIDE.U32 UR46, UR4, UR12, URZ ;  /* 0x0000000c042e72a5 */ /* 0x002fe4000f8e00ff */
[----:B------:R-:W-:-:S04]  /*0880*/  UIMAD UR4, UR4, UR13, URZ ;  /* 0x0000000d040472a4 */ /* 0x000fc8000f8e02ff */
[----:B------:R-:W-:-:S06]  /*0890*/  UIADD3 UR4, UPT, UPT, UR47, UR4, URZ ;  /* 0x000000042f047290 */ /* 0x000fcc000fffe0ff */
[----:B------:R-:W-:Y:S02]  /*08a0*/  MOV R5, UR4 ;  /* 0x0000000400057c02 */ /* 0x000fe40008000f00 */
.L_x_162:
        /* <DEDUP_REMOVED lines=9> */
[----:B-1----:R-:W-:Y:S01]  /*0940*/  IMAD.MOV R3, RZ, RZ, -R7 ;  /* 0x000000ffff037224 */ /* 0x002fe200078e0a07 */
[----:B------:R-:W-:-:S03]  /*0950*/  MOV R6, RZ ;  /* 0x000000ff00067202 */ /* 0x000fc60000000f00 */
[----:B------:R-:W-:-:S04]  /*0960*/  IMAD R3, R3, R4, RZ ;  /* 0x0000000403037224 */ /* 0x000fc800078e02ff */
        /* <DEDUP_REMOVED lines=10> */
[----:B------:R-:W-:-:S04]  /*0a10*/  LOP3.LUT R2, R0, UR28, RZ, 0x3c, !PT ;  /* 0x0000001c00027c12 */ /* 0x000fc8000f8e3cff */
[----:B------:R-:W-:-:S07]  /*0a20*/  ISETP.GE.AND P0, PT, R2, RZ, PT ;  /* 0x000000ff0200720c */ /* 0x000fce0003f06270 */
        /* <DEDUP_REMOVED lines=15> */
[----:B------:R-:W-:-:S03]  /*0b20*/  UIMAD UR5, UR36, UR5, UR7 ;  /* 0x00000005240572a4 */ /* 0x000fc6000f8e0207 */
[----:B------:R-:W-:-:S03]  /*0b30*/  UMOV UR50, UR6 ;  /* 0x0000000600327c82 */ /* 0x000fc60008000000 */
[----:B------:R-:W-:Y:S01]  /*0b40*/  MOV R12, UR5 ;  /* 0x00000005000c7c02 */ /* 0x000fe20008000f00 */
[----:B------:R-:W-:Y:S06]  /*0b50*/  BRA `(.L_x_164) ;  /* 0x00000000001c7947 */ /* 0x000fec0003800000 */
.L_x_163:
[----:B------:R-:W1:Y:S01]  /*0b60*/  LDCU.64 UR10, c[0x0][0x3c0] ;  /* 0x00007800ff0a77ac */ /* 0x000e620008000a00 */
[----:B------:R-:W-:-:S04]  /*0b70*/  UIADD3 UR4, UPT, UPT, UR40, UR41, URZ ;  /* 0x0000002928047290 */ /* 0x000fc8000fffe0ff */
[----:B-1----:R-:W-:Y:S02]  /*0b80*/  UIMAD.WIDE.U32 UR6, UR4, UR10, URZ ;  /* 0x0000000a040672a5 */ /* 0x002fe4000f8e00ff */
[----:B------:R-:W-:-:S04]  /*0b90*/  UIMAD UR4, UR4, UR11, URZ ;  /* 0x0000000b040472a4 */ /* 0x000fc8000f8e02ff */
[----:B------:R-:W-:Y:S01]  /*0ba0*/  UIADD3 UR4, UPT, UPT, UR7, UR4, URZ ;  /* 0x0000000407047290 */ /* 0x000fe2000fffe0ff */
[----:B------:R-:W-:-:S05]  /*0bb0*/  UMOV UR50, UR6 ;  /* 0x0000000600327c82 */ /* 0x000fca0008000000 */
[----:B------:R-:W-:-:S07]  /*0bc0*/  MOV R12, UR4 ;  /* 0x00000004000c7c02 */ /* 0x000fce0008000f00 */
.L_x_164:
        /* <DEDUP_REMOVED lines=28> */
.L_x_165:
[----:B------:R-:W-:Y:S02]  /*0d90*/  IMAD R11, R3, UR14, RZ ;  /* 0x0000000e030b7c24 */ /* 0x000fe4000f8e02ff */
[----:B------:R-:W-:-:S05]  /*0da0*/  IMAD.WIDE.U32 R6, R2, UR14, RZ ;  /* 0x0000000e02067c25 */ /* 0x000fca000f8e00ff */
[----:B------:R-:W-:Y:S02]  /*0db0*/  IADD3 R11, PT, PT, R7, R11, RZ ;  /* 0x0000000b070b7210 */ /* 0x000fe40007ffe0ff */
[----:B------:R-:W-:-:S07]  /*0dc0*/  MOV R10, R6 ;  /* 0x00000006000a7202 */ /* 0x000fce0000000f00 */
.L_x_166:
[----:B------:R-:W-:Y:S01]  /*0dd0*/  UMOV UR36, UR21 ;  /* 0x0000001500247c82 */ /* 0x000fe20008000000 */
        /* <DEDUP_REMOVED lines=20> */
.L_x_167:
[----:B------:R-:W1:Y:S01]  /*0f20*/  LDCU UR54, c[0x0][0x434] ;  /* 0x00008680ff3677ac */ /* 0x000e620008000800 */
[----:B------:R-:W-:-:S04]  /*0f30*/  UIMAD UR4, UR36, UR15, UR28 ;  /* 0x0000000f240472a4 */ /* 0x000fc8000f8e021c */
[----:B-1----:R-:W-:-:S12]  /*0f40*/  UIMAD UR54, UR4, UR54, URZ ;  /* 0x00000036043672a4 */ /* 0x002fd8000f8e02ff */
.L_x_168:
        /* <DEDUP_REMOVED lines=10> */
.L_x_169:
[----:B------:R-:W1:Y:S01]  /*0ff0*/  LDCU UR53, c[0x0][0x444] ;  /* 0x00008880ff3577ac */ /* 0x000e620008000800 */
[----:B------:R-:W-:-:S04]  /*1000*/  UIMAD UR4, UR36, UR15, UR28 ;  /* 0x0000000f240472a4 */ /* 0x000fc8000f8e021c */
[----:B-1----:R-:W-:-:S12]  /*1010*/  UIMAD UR53, UR4, UR53, URZ ;  /* 0x00000035043572a4 */ /* 0x002fd8000f8e02ff */
.L_x_170:
[----:B------:R-:W1:Y:S01]  /*1020*/  LDCU UR5, c[0x0][0x508] ;  /* 0x0000a100ff0577ac */ /* 0x000e620008000800 */
[----:B------:R-:W2:Y:S01]  /*1030*/  S2R R80, SR_TID.X ;  /* 0x0000000000507919 */ /* 0x000ea20000002100 */
[----:B------:R-:W3:Y:S01]  /*1040*/  LDC.64 R6, c[0x0][0x5f8] ;  /* 0x00017e00ff067b82 */ /* 0x000ee20000000a00 */
[--C-:B------:R-:W-:Y:S01]  /*1050*/  IADD3 R10, P1, P0, R2, R10, R13.reuse ;  /* 0x0000000a020a7210 */ /* 0x100fe2000783e00d */
[----:B------:R-:W-:Y:S01]  /*1060*/  UIADD3 UR48, UPT, UPT, UR33, UR44, URZ ;  /* 0x0000002c21307290 */ /* 0x000fe2000fffe0ff */
[----:B------:R-:W-:Y:S01]  /*1070*/  SHF.R.S32.HI R13, RZ, 0x1f, R13 ;  /* 0x0000001fff0d7819 */ /* 0x000fe2000001140d */
[----:B------:R-:W-:Y:S01]  /*1080*/  IMAD R8, R8, UR15, RZ ;  /* 0x0000000f08087c24 */ /* 0x000fe2000f8e02ff */
[----:B------:R-:W-:Y:S01]  /*1090*/  ISETP.NE.AND P3, PT, RZ, UR16, PT ;  /* 0x00000010ff007c0c */ /* 0x000fe2000bf65270 */
[----:B------:R-:W4:Y:S01]  /*10a0*/  LDCU.64 UR58, c[0x0][0x5e8] ;  /* 0x0000bd00ff3a77ac */ /* 0x000f220008000a00 */
[----:B------:R-:W-:Y:S01]  /*10b0*/  IADD3.X R9, PT, PT, R9, R11, R13, P1, P0 ;  /* 0x0000000b09097210 */ /* 0x000fe20000fe040d */
[----:B------:R-:W5:Y:S01]  /*10c0*/  LDC.64 R2, c[0x0][0x3b0] ;  /* 0x0000ec00ff027b82 */ /* 0x000f620000000a00 */
[----:B------:R-:W-:Y:S01]  /*10d0*/  BSSY.RECONVERGENT B1, `(.L_x_160) ;  /* 0x00005d9000017945 */ /* 0x000fe20003800200 */
[----:B------:R-:W-:-:S02]  /*10e0*/  UIADD3 UR54, UPT, UPT, UR45, UR54, URZ ;  /* 0x000000362d367290 */ /* 0x000fc4000fffe0ff */
[----:B------:R-:W-:Y:S02]  /*10f0*/  UIADD3 UR53, UPT, UPT, UR45, UR53, URZ ;  /* 0x000000352d357290 */ /* 0x000fe4000fffe0ff */
[----:B-1----:R-:W-:-:S04]  /*1100*/  UIADD3 UR5, UPT, UPT, UR48, -UR5, -UR37 ;  /* 0x8000000530057290 */ /* 0x002fc8000fffe825 */
[----:B------:R-:W-:-:S04]  /*1110*/  USHF.R.S32.HI UR4, URZ, 0x1f, UR5 ;  /* 0x0000001fff047899 */ /* 0x000fc80008011405 */
[----:B------:R-:W-:-:S04]  /*1120*/  ULEA.HI UR4, UR4, UR5, URZ, 0x6 ;  /* 0x0000000504047291 */ /* 0x000fc8000f8f30ff */
[----:B------:R-:W-:Y:S01]  /*1130*/  USHF.R.S32.HI UR47, URZ, 0x6, UR4 ;  /* 0x00000006ff2f7899 */ /* 0x000fe20008011404 */
[C---:B--2---:R-:W-:Y:S01]  /*1140*/  IMAD.SHL.U32 R86, R80.reuse, 0x8, RZ ;  /* 0x0000000850567824 */ /* 0x044fe200078e00ff */
[--C-:B------:R-:W-:Y:S02]  /*1150*/  SHF.R.U32.HI R11, RZ, 0x5, R80.reuse ;  /* 0x00000005ff0b7819 */ /* 0x100fe40000011650 */
[----:B------:R-:W-:Y:S01]  /*1160*/  UISETP.LT.AND UP0, UPT, URZ, UR47, UPT ;  /* 0x0000002fff00728c */ /* 0x000fe2000bf01270 */
[----:B------:R-:W-:Y:S02]  /*1170*/  LOP3.LUT R13, R80, 0x1f, RZ, 0xc0, !PT ;  /* 0x0000001f500d7812 */ /* 0x000fe400078ec0ff */
[----:B------:R-:W1:Y:S01]  /*1180*/  LDCU.128 UR4, c[0x0][0x590] ;  /* 0x0000b200ff0477ac */ /* 0x000e620008000c00 */
[----:B------:R-:W-:Y:S02]  /*1190*/  LOP3.LUT R84, R86, 0x38, RZ, 0xc0, !PT ;  /* 0x0000003856547812 */ /* 0x000fe400078ec0ff */
[----:B------:R-:W-:Y:S01]  /*11a0*/  SHF.R.U32.HI R235, RZ, 0x3, R80 ;  /* 0x00000003ffeb7819 */ /* 0x000fe20000011650 */
[----:B------:R-:W-:Y:S01]  /*11b0*/  IMAD R13, R8, R11, R13 ;  /* 0x0000000b080d7224 */ /* 0x000fe200078e020d */
[----:B------:R-:W-:Y:S01]  /*11c0*/  IADD3 R14, P2, PT, R84, UR56, RZ ;  /* 0x00000038540e7c10 */ /* 0x000fe2000ff5e0ff */
[----:B------:R-:W-:Y:S01]  /*11d0*/  IMAD.MOV.U32 R11, RZ, RZ, RZ ;  /* 0x000000ffff0b7224 */ /* 0x000fe200078e00ff */
[----:B------:R-:W2:Y:S01]  /*11e0*/  LDCU.64 UR56, c[0x0][0x420] ;  /* 0x00008400ff3877ac */ /* 0x000ea20008000a00 */
[----:B------:R-:W-:-:S02]  /*11f0*/  SHF.L.U32 R8, R8, 0x6, RZ ;  /* 0x0000000608087819 */ /* 0x000fc400000006ff */
[----:B------:R-:W-:Y:S01]  /*1200*/  IMAD.X R15, RZ, RZ, UR17, P2 ;  /* 0x00000011ff0f7e24 */ /* 0x000fe200090e06ff */
[----:B------:R-:W4:Y:S01]  /*1210*/  LDCU.64 UR16, c[0x0][0x380] ;  /* 0x00007000ff1077ac */ /* 0x000f220008000a00 */
[----:B------:R-:W-:Y:S02]  /*1220*/  USEL UR47, URZ, UR47, !UP0 ;  /* 0x0000002fff2f7287 */ /* 0x000fe4000c000000 */
[----:B-1----:R-:W-:Y:S01]  /*1230*/  UIMAD UR14, UR51, UR4, URZ ;  /* 0x00000004330e72a4 */ /* 0x002fe2000f8e02ff */
[----:B------:R-:W-:Y:S01]  /*1240*/  IMAD.U32 R18, RZ, RZ, UR4 ;  /* 0x00000004ff127e24 */ /* 0x000fe2000f8e00ff */
[----:B------:R-:W-:Y:S01]  /*1250*/  UISETP.GT.AND UP0, UPT, UR43, UR47, UPT ;  /* 0x0000002f2b00728c */ /* 0x000fe2000bf04270 */
[----:B------:R-:W-:Y:S01]  /*1260*/  IMAD.U32 R16, RZ, RZ, UR6 ;  /* 0x00000006ff107e24 */ /* 0x000fe2000f8e00ff */
[----:B------:R-:W-:Y:S01]  /*1270*/  UIMAD UR14, UR45, UR5, UR14 ;  /* 0x000000052d0e72a4 */ /* 0x000fe2000f8e020e */
[----:B------:R-:W-:Y:S01]  /*1280*/  IMAD.WIDE.U32 R18, R18, UR45, R14 ;  /* 0x0000002d12127c25 */ /* 0x000fe2000f8e000e */
[----:B--2---:R-:W-:-:S03]  /*1290*/  UIMAD.WIDE UR54, UR54, 0x4, UR56 ;  /* 0x00000004363678a5 */ /* 0x004fc6000f8e0238 */
[----:B---3--:R-:W-:-:S04]  /*12a0*/  IMAD.WIDE.U32 R14, R6, UR24, RZ ;  /* 0x00000018060e7c25 */ /* 0x008fc8000f8e00ff */
[----:B------:R-:W-:Y:S01]  /*12b0*/  VIADD R19, R19, UR14 ;  /* 0x0000000e13137c36 */ /* 0x000fe20008000000 */
[----:B------:R-:W-:Y:S01]  /*12c0*/  SEL R6, R14, RZ, P3 ;  /* 0x000000ff0e067207 */ /* 0x000fe20001800000 */
[----:B------:R-:W1:Y:S01]  /*12d0*/  LDCU.64 UR14, c[0x0][0x3c8] ;  /* 0x00007900ff0e77ac */ /* 0x000e620008000a00 */
[----:B------:R-:W-:Y:S02]  /*12e0*/  IMAD R15, R7, UR24, R15 ;  /* 0x00000018070f7c24 */ /* 0x000fe4000f8e020f */
[----:B------:R-:W-:Y:S01]  /*12f0*/  IADD3 R6, P1, P0, R13, R10, R6 ;  /* 0x0000000a0d067210 */ /* 0x000fe2000783e006 */
[----:B------:R-:W-:Y:S01]  /*1300*/  IMAD.WIDE.U32 R16, R16, UR28, R18 ;  /* 0x0000001c10107c25 */ /* 0x000fe2000f8e0012 */
[----:B------:R-:W-:Y:S02]  /*1310*/  MOV R10, R84 ;  /* 0x00000054000a7202 */ /* 0x000fe40000000f00 */
[----:B------:R-:W-:Y:S01]  /*1320*/  SHF.R.S32.HI R13, RZ, 0x1f, R13 ;  /* 0x0000001fff0d7819 */ /* 0x000fe2000001140d */
[C---:B-----5:R-:W-:Y:S01]  /*1330*/  IMAD R14, R2.reuse, UR51, RZ ;  /* 0x00000033020e7c24 */ /* 0x060fe2000f8e02ff */
[----:B------:R-:W-:Y:S01]  /*1340*/  SEL R15, R15, RZ, P3 ;  /* 0x000000ff0f0f7207 */ /* 0x000fe20001800000 */
[----:B------:R-:W-:Y:S01]  /*1350*/  IMAD.WIDE.U32 R18, R2, UR45, R10 ;  /* 0x0000002d02127c25 */ /* 0x000fe2000f8e000a */
[----:B------:R-:W-:-:S02]  /*1360*/  USHF.L.U32 UR51, UR4, 0x5, URZ ;  /* 0x0000000504337899 */ /* 0x000fc400080006ff */
[----:B------:R-:W-:Y:S01]  /*1370*/  IADD3.X R9, PT, PT, R13, R9, R15, P1, P0 ;  /* 0x000000090d097210 */ /* 0x000fe20000fe040f */
[----:B------:R-:W-:Y:S01]  /*1380*/  IMAD.U32 R7, RZ, RZ, UR7 ;  /* 0x00000007ff077e24 */ /* 0x000fe2000f8e00ff */
[----:B------:R-:W-:Y:S01]  /*1390*/  IADD3 R18, P2, PT, R18, UR52, RZ ;  /* 0x0000003412127c10 */ /* 0x000fe2000ff5e0ff */
[----:B------:R-:W-:Y:S01]  /*13a0*/  IMAD R14, R3, UR45, R14 ;  /* 0x0000002d030e7c24 */ /* 0x000fe2000f8e020e */
[----:B------:R-:W2:Y:S01]  /*13b0*/  LDCU.64 UR6, c[0x0][0x550] ;  /* 0x0000aa00ff0677ac */ /* 0x000ea20008000a00 */
[----:B------:R-:W-:Y:S01]  /*13c0*/  IMAD R17, R7, UR28, R17 ;  /* 0x0000001c07117c24 */ /* 0x000fe2000f8e0211 */
[C---:B------:R-:W-:Y:S01]  /*13d0*/  IADD3 R6, P0, PT, R8.reuse, R6, RZ ;  /* 0x0000000608067210 */ /* 0x040fe20007f1e0ff */
[----:B-1----:R-:W-:Y:S01]  /*13e0*/  IMAD.U32 R13, RZ, RZ, UR14 ;  /* 0x0000000eff0d7e24 */ /* 0x002fe2000f8e00ff */
[----:B------:R-:W-:Y:S01]  /*13f0*/  IADD3.X R19, PT, PT, R19, UR49, R14, P2, !PT ;  /* 0x0000003113137c10 */ /* 0x000fe200097fe40e */
[----:B------:R-:W-:Y:S01]  /*1400*/  IMAD.U32 R7, RZ, RZ, UR15 ;  /* 0x0000000fff077e24 */ /* 0x000fe2000f8e00ff */
[----:B------:R-:W1:Y:S01]  /*1410*/  LDCU.64 UR14, c[0x0][0x570] ;  /* 0x0000ae00ff0e77ac */ /* 0x000e620008000a00 */
[----:B------:R-:W-:Y:S01]  /*1420*/  IMAD.WIDE.U32 R16, R235, UR4, R16 ;  /* 0x00000004eb107c25 */ /* 0x000fe2000f8e0010 */
[----:B------:R-:W-:Y:S01]  /*1430*/  LEA.HI.X.SX32 R9, R8, R9, 0x1, P0 ;  /* 0x0000000908097211 */ /* 0x000fe200000f0eff */
[----:B------:R-:W-:-:S02]  /*1440*/  USHF.L.U64.HI UR49, UR4, 0x5, UR5 ;  /* 0x0000000504317899 */ /* 0x000fc40008010205 */
[----:B------:R-:W-:Y:S01]  /*1450*/  IMAD.WIDE.U32 R18, R13, UR28, R18 ;  /* 0x0000001c0d127c25 */ /* 0x000fe2000f8e0012 */
[----:B----4-:R-:W-:-:S03]  /*1460*/  UIMAD.WIDE UR52, UR53, 0x4, UR58 ;  /* 0x00000004353478a5 */ /* 0x010fc6000f8e023a */
[----:B------:R-:W-:Y:S02]  /*1470*/  IMAD R15, R7, UR28, R19 ;  /* 0x0000001c070f7c24 */ /* 0x000fe4000f8e0213 */
[----:B------:R-:W-:Y:S01]  /*1480*/  IMAD.MOV.U32 R14, RZ, RZ, R18 ;  /* 0x000000ffff0e7224 */ /* 0x000fe200078e0012 */
[----:B--2---:R-:W-:Y:S01]  /*1490*/  LEA R236, P1, R16, UR6, 0x1 ;  /* 0x0000000610ec7c11 */ /* 0x004fe2000f8208ff */
[C---:B------:R-:W-:Y:S02]  /*14a0*/  IMAD R7, R235.reuse, UR5, R17 ;  /* 0x00000005eb077c24 */ /* 0x040fe4000f8e0211 */
[----:B------:R-:W-:Y:S01]  /*14b0*/  IMAD.WIDE.U32 R14, R235, R2, R14 ;  /* 0x00000002eb0e7225 */ /* 0x000fe200078e000e */
[----:B-1----:R-:W-:-:S03]  /*14c0*/  LEA R248, P0, R6, UR14, 0x2 ;  /* 0x0000000e06f87c11 */ /* 0x002fc6000f8010ff */
[----:B------:R-:W-:Y:S01]  /*14d0*/  IMAD R8, R235, R3, R15 ;  /* 0x00000003eb087224 */ /* 0x000fe200078e020f */
[----:B------:R-:W-:Y:S01]  /*14e0*/  LEA R238, P2, R14, UR16, 0x1 ;  /* 0x000000100eee7c11 */ /* 0x000fe2000f8408ff */
[----:B------:R-:W-:Y:S01]  /*14f0*/  UMOV UR16, UR54 ;  /* 0x0000003600107c82 */ /* 0x000fe20008000000 */
[----:B------:R-:W-:Y:S02]  /*1500*/  LEA.HI.X R237, R16, UR7, R7, 0x1, P1 ;  /* 0x0000000710ed7c11 */ /* 0x000fe400088f0c07 */
[----:B------:R-:W-:Y:S02]  /*1510*/  LEA.HI.X R249, R6, UR15, R9, 0x2, P0 ;  /* 0x0000000f06f97c11 */ /* 0x000fe400080f1409 */
[----:B------:R-:W-:Y:S01]  /*1520*/  LEA.HI.X R239, R14, UR17, R8, 0x1, P2 ;  /* 0x000000110eef7c11 */ /* 0x000fe200090f0c08 */
[----:B------:R-:W-:Y:S01]  /*1530*/  UMOV UR17, UR55 ;  /* 0x0000003700117c82 */ /* 0x000fe20008000000 */
[C---:B------:R-:W-:Y:S01]  /*1540*/  SHF.L.U64.HI R3, R2.reuse, 0x5, R3 ;  /* 0x0000000502037819 */ /* 0x040fe20000010203 */
[----:B------:R-:W-:Y:S01]  /*1550*/  IMAD.SHL.U32 R2, R2, 0x20, RZ ;  /* 0x0000002002027824 */ /* 0x000fe200078e00ff */
[----:B------:R-:W-:-:S02]  /*1560*/  LOP3.LUT R9, R84, 0x40, RZ, 0xfc, !PT ;  /* 0x0000004054097812 */ /* 0x000fc400078efcff */
        /* <DEDUP_REMOVED lines=16> */
.L_x_172:
[----:B------:R-:W1:Y:S01]  /*1670*/  LDCU.64 UR12, c[0x0][0x5c0] ;  /* 0x0000b800ff0c77ac */ /* 0x000e620008000a00 */
[----:B------:R-:W-:-:S04]  /*1680*/  UIADD3 UR4, UPT, UPT, UR40, UR41, URZ ;  /* 0x0000002928047290 */ /* 0x000fc8000fffe0ff */
[----:B-1----:R-:W-:Y:S02]  /*1690*/  UIMAD.WIDE.U32 UR16, UR4, UR12, URZ ;  /* 0x0000000c041072a5 */ /* 0x002fe4000f8e00ff */
[----:B------:R-:W-:-:S04]  /*16a0*/  UIMAD UR4, UR4, UR13, URZ ;  /* 0x0000000d040472a4 */ /* 0x000fc8000f8e02ff */
[----:B------:R-:W-:-:S06]  /*16b0*/  UIADD3 UR4, UPT, UPT, UR17, UR4, URZ ;  /* 0x0000000411047290 */ /* 0x000fcc000fffe0ff */
[----:B------:R-:W-:Y:S02]  /*16c0*/  MOV R3, UR4 ;  /* 0x0000000400037c02 */ /* 0x000fe40008000f00 */
.L_x_173:
        /* <DEDUP_REMOVED lines=13> */
.L_x_174:
[----:B------:R-:W1:Y:S01]  /*17a0*/  LDCU.64 UR10, c[0x0][0x5c8] ;  /* 0x0000b900ff0a77ac */ /* 0x000e620008000a00 */
[----:B------:R-:W-:-:S04]  /*17b0*/  UIADD3 UR40, UPT, UPT, UR40, UR41, URZ ;  /* 0x0000002928287290 */ /* 0x000fc8000fffe0ff */
[----:B-1----:R-:W-:Y:S02]  /*17c0*/  UIMAD.WIDE.U32 UR4, UR40, UR10, URZ ;  /* 0x0000000a280472a5 */ /* 0x002fe4000f8e00ff */
[----:B------:R-:W-:-:S04]  /*17d0*/  UIMAD UR40, UR40, UR11, URZ ;  /* 0x0000000b282872a4 */ /* 0x000fc8000f8e02ff */
[----:B------:R-:W-:-:S06]  /*17e0*/  UIADD3 UR40, UPT, UPT, UR5, UR40, URZ ;  /* 0x0000002805287290 */ /* 0x000fcc000fffe0ff */
[----:B------:R-:W-:Y:S01]  /*17f0*/  MOV R4, UR40 ;  /* 0x0000002800047c02 */ /* 0x000fe20008000f00 */
[----:B------:R-:W-:Y:S01]  /*1800*/  UMOV UR40, UR4 ;  /* 0x0000000400287c82 */ /* 0x000fe20008000000 */
.L_x_175:
[----:B------:R-:W-:-:S06]  /*1810*/  UIADD3 UR37, UPT, UPT, -UR33, UR37, URZ ;  /* 0x0000002521257290 */ /* 0x000fcc000fffe1ff */
[----:B------:R-:W-:-:S13]  /*1820*/  ISETP.GE.AND P0, PT, R235, UR37, PT ;  /* 0x00000025eb007c0c */ /* 0x000fda000bf06270 */
[----:B------:R-:W-:Y:S05]  /*1830*/  @P0 BRA `(.L_x_176) ;  /* 0x0000005400880947 */ /* 0x000fea0003800000 */
[----:B------:R-:W1:Y:S01]  /*1840*/  LDCU.64 UR4, c[0x0][0x5e0] ;  /* 0x0000bc00ff0477ac */ /* 0x000e620008000a00 */
[----:B------:R-:W-:Y:S01]  /*1850*/  IMAD.U32 R2, RZ, RZ, UR12 ;  /* 0x0000000cff027e24 */ /* 0x000fe2000f8e00ff */
[----:B------:R-:W-:Y:S01]  /*1860*/  MOV R0, UR10 ;  /* 0x0000000a00007c02 */ /* 0x000fe20008000f00 */
[----:B------:R-:W2:Y:S02]  /*1870*/  LDCU.64 UR14, c[0x0][0x5d8] ;  /* 0x0000bb00ff0e77ac */ /* 0x000ea40008000a00 */
        /* <DEDUP_REMOVED lines=44> */
.L_x_171:
[----:B------:R-:W-:Y:S01]  /*1b40*/  UIADD3 UR4, UPT, UPT, -UR33, UR37, URZ ;  /* 0x0000002521047290 */ /* 0x000fe2000fffe1ff */
[----:B------:R-:W-:Y:S01]  /*1b50*/  LOP3.LUT R6, R86, 0x1f8, RZ, 0xc0, !PT ;  /* 0x000001f856067812 */ /* 0x000fe200078ec0ff */
[----:B------:R-:W-:Y:S03]  /*1b60*/  @P3 BAR.SYNC.DEFER_BLOCKING 0x0 ;  /* 0x0000000000003b1d */ /* 0x000fe60000010000 */
[----:B------:R-:W-:Y:S02]  /*1b70*/  LOP3.LUT R6, R6, 0x38, R80, 0x78, !PT ;  /* 0x0000003806067812 */ /* 0x000fe400078e7850 */
[----:B------:R-:W-:Y:S01]  /*1b80*/  ISETP.GE.AND P6, PT, R235, UR4, PT ;  /* 0x00000004eb007c0c */ /* 0x000fe2000bfc6270 */
[----:B------:R-:W-:Y:S01]  /*1b90*/  UMOV UR5, UR20 ;  /* 0x0000001400057c82 */ /* 0x000fe20008000000 */
[----:B------:R-:W-:Y:S01]  /*1ba0*/  LOP3.LUT R6, R6, 0x1e00, R86, 0xf8, !PT ;  /* 0x00001e0006067812 */ /* 0x000fe200078ef856 */
[----:B------:R-:W-:Y:S03]  /*1bb0*/  BSSY.RECONVERGENT B0, `(.L_x_177) ;  /* 0x0000031000007945 */ /* 0x000fe60003800200 */
        /* <DEDUP_REMOVED lines=44> */
.L_x_178:
[----:B------:R1:W-:Y:S04]  /*1e80*/  STS.128 [R6+0x14000], RZ ;  /* 0x014000ff06007388 */ /* 0x0003e80000000c00 */
[----:B------:R1:W-:Y:S04]  /*1e90*/  STS.128 [R6+0x15000], RZ ;  /* 0x015000ff06007388 */ /* 0x0003e80000000c00 */
[----:B------:R1:W-:Y:S04]  /*1ea0*/  STS.128 [R6+0x16000], RZ ;  /* 0x016000ff06007388 */ /* 0x0003e80000000c00 */
[----:B------:R1:W-:Y:S02]  /*1eb0*/  STS.128 [R6+0x17000], RZ ;  /* 0x017000ff06007388 */ /* 0x0003e40000000c00 */
.L_x_179:
[----:B------:R-:W-:Y:S05]  /*1ec0*/  BSYNC.RECONVERGENT B0 ;  /* 0x0000000000007941 */ /* 0x000fea0003800200 */
.L_x_177:
        /* <DEDUP_REMOVED lines=31> */
.L_x_181:
[----:B------:R4:W-:Y:S04]  /*20c0*/  STS.128 [R6+0x8000], RZ ;  /* 0x008000ff06007388 */ /* 0x0009e80000000c00 */
[----:B------:R4:W-:Y:S04]  /*20d0*/  STS.128 [R6+0xa000], RZ ;  /* 0x00a000ff06007388 */ /* 0x0009e80000000c00 */
[----:B------:R4:W-:Y:S04]  /*20e0*/  STS.128 [R6+0xc000], RZ ;  /* 0x00c000ff06007388 */ /* 0x0009e80000000c00 */
[----:B------:R4:W-:Y:S02]  /*20f0*/  STS.128 [R6+0xe000], RZ ;  /* 0x00e000ff06007388 */ /* 0x0009e40000000c00 */
.L_x_182:
[----:B------:R-:W-:Y:S05]  /*2100*/  BSYNC.RECONVERGENT B0 ;  /* 0x0000000000007941 */ /* 0x000fea0003800200 */
.L_x_180:
        /* <DEDUP_REMOVED lines=38> */
.L_x_184:
[----:B------:R-:W-:Y:S05]  /*2370*/  BSYNC.RECONVERGENT B0 ;  /* 0x0000000000007941 */ /* 0x000fea0003800200 */
.L_x_183:
        /* <DEDUP_REMOVED lines=28> */
.L_x_186:
[----:B------:R1:W-:Y:S04]  /*2540*/  STS.128 [R6], RZ ;  /* 0x000000ff06007388 */ /* 0x0003e80000000c00 */
[----:B------:R1:W-:Y:S04]  /*2550*/  STS.128 [R6+0x2000], RZ ;  /* 0x002000ff06007388 */ /* 0x0003e80000000c00 */
[----:B------:R1:W-:Y:S04]  /*2560*/  STS.128 [R6+0x4000], RZ ;  /* 0x004000ff06007388 */ /* 0x0003e80000000c00 */
[----:B------:R1:W-:Y:S02]  /*2570*/  STS.128 [R6+0x6000], RZ ;  /* 0x006000ff06007388 */ /* 0x0003e40000000c00 */
.L_x_187:
[----:B------:R-:W-:Y:S05]  /*2580*/  BSYNC.RECONVERGENT B0 ;  /* 0x0000000000007941 */ /* 0x000fea0003800200 */
.L_x_185:
[--C-:B------:R-:W-:Y:S01]  /*2590*/  SHF.R.U32.HI R221, RZ, 0x2, R80.reuse ;  /* 0x00000002ffdd7819 */ /* 0x100fe20000011650 */
[----:B--2---:R-:W-:Y:S01]  /*25a0*/  IMAD.U32 R14, RZ, RZ, UR16 ;  /* 0x00000010ff0e7e24 */ /* 0x004fe2000f8e00ff */
[----:B------:R-:W-:Y:S01]  /*25b0*/  SHF.R.U32.HI R222, RZ, 0x1, R80 ;  /* 0x00000001ffde7819 */ /* 0x000fe20000011650 */
[----:B------:R-:W-:Y:S01]  /*25c0*/  IMAD.U32 R15, RZ, RZ, UR17 ;  /* 0x00000011ff0f7e24 */ /* 0x000fe2000f8e00ff */
[----:B------:R-:W-:Y:S01]  /*25d0*/  LOP3.LUT R244, R221, 0x7, RZ, 0xc0, !PT ;  /* 0x00000007ddf47812 */ /* 0x000fe200078ec0ff */
[----:B------:R-:W-:Y:S02]  /*25e0*/  IMAD.MOV.U32 R227, RZ, RZ, 0x7f800000 ;  /* 0x7f800000ffe37424 */ /* 0x000fe400078e00ff */
[----:B------:R-:W-:Y:S01]  /*25f0*/  IMAD.MOV.U32 R226, RZ, RZ, 0x7f800000 ;  /* 0x7f800000ffe27424 */ /* 0x000fe200078e00ff */
[----:B------:R-:W-:-:S04]  /*2600*/  LOP3.LUT R244, R244, 0x30, R222, 0xf8, !PT ;  /* 0x00000030f4f47812 */ /* 0x000fc800078ef8de */
[C---:B------:R-:W-:Y:S01]  /*2610*/  ISETP.GE.AND P1, PT, R244.reuse, UR45, PT ;  /* 0x0000002df4007c0c */ /* 0x040fe2000bf26270 */
[----:B------:R-:W-:-:S05]  /*2620*/  VIADD R12, R244, 0x8 ;  /* 0x00000008f40c7836 */ /* 0x000fca0000000000 */
[----:B------:R-:W-:Y:S01]  /*2630*/  ISETP.GE.AND P0, PT, R12, UR45, PT ;  /* 0x0000002d0c007c0c */ /* 0x000fe2000bf06270 */
[----:B------:R-:W-:-:S06]  /*2640*/  IMAD.WIDE.U32 R12, R244, 0x4, R14 ;  /* 0x00000004f40c7825 */ /* 0x000fcc00078e000e */
[----:B------:R2:W5:Y:S06]  /*2650*/  @!P1 LDG.E R227, desc[UR38][R12.64] ;  /* 0x000000260ce39981 */ /* 0x00056c000c1e1900 */
        /* <DEDUP_REMOVED lines=34> */
.L_x_189:
[----:B------:R-:W-:Y:S05]  /*2880*/  BSYNC.RECONVERGENT B0 ;  /* 0x0000000000007941 */ /* 0x000fea0003800200 */
.L_x_188:
[----:B------:R-:W-:Y:S04]  /*2890*/  BSSY.RECONVERGENT B0, `(.L_x_190) ;  /* 0x0000030000007945 */ /* 0x000fe80003800200 */
[----:B------:R-:W-:Y:S05]  /*28a0*/  @P6 BRA `(.L_x_191) ;  /* 0x0000000000a86947 */ /* 0x000fea0003800000 */
[----:B------:R-:W3:Y:S01]  /*28b0*/  LDCU.64 UR10, c[0x0][0x3d0] ;  /* 0x00007a00ff0a77ac */ /* 0x000ee20008000a00 */
[----:B------:R-:W-:Y:S01]  /*28c0*/  IMAD.U32 R2, RZ, RZ, UR12 ;  /* 0x0000000cff027e24 */ /* 0x000fe2000f8e00ff */
[----:B------:R-:W-:-:S03]  /*28d0*/  UIMAD UR6, UR32, UR12, URZ ;  /* 0x0000000c200672a4 */ /* 0x000fc6000f8e02ff */
[----:B------:R-:W-:Y:S01]  /*28e0*/  IMAD.WIDE.U32 R2, R2, UR33, R10 ;  /* 0x0000002102027c25 */ /* 0x000fe2000f8e000a */
[----:B------:R-:W4:Y:S01]  /*28f0*/  LDCU UR4, c[0x0][0x440] ;  /* 0x00008800ff0477ac */ /* 0x000f220008000800 */
[----:B------:R-:W-:Y:S01]  /*2900*/  UIMAD UR6, UR33, UR13, UR6 ;  /* 0x0000000d210672a4 */ /* 0x000fe2000f8e0206 */
[----:B------:R-:W-:-:S05]  /*2910*/  IADD3 R2, P0, PT, R2, UR46, RZ ;  /* 0x0000002e02027c10 */ /* 0x000fca000ff1e0ff */
[----:B------:R-:W-:Y:S01]  /*2920*/  IADD3.X R3, PT, PT, R5, UR6, R3, P0, !PT ;  /* 0x0000000605037c10 */ /* 0x000fe200087fe403 */
[----:B---3--:R-:W-:-:S04]  /*2930*/  IMAD R0, R0, UR10, RZ ;  /* 0x0000000a00007c24 */ /* 0x008fc8000f8e02ff */
[----:B------:R-:W3:Y:S01]  /*2940*/  LDCU.64 UR6, c[0x0][0x388] ;  /* 0x00007100ff0677ac */ /* 0x000ee20008000a00 */
[C---:B------:R-:W-:Y:S02]  /*2950*/  IMAD R0, R4.reuse, UR11, R0 ;  /* 0x0000000b04007c24 */ /* 0x040fe4000f8e0200 */
[----:B------:R-:W-:Y:S01]  /*2960*/  IMAD.WIDE.U32 R2, R4, UR10, R2 ;  /* 0x0000000a04027c25 */ /* 0x000fe2000f8e0002 */
[----:B----4-:R-:W-:Y:S02]  /*2970*/  ISETP.GE.AND P3, PT, R84, UR4, PT ;  /* 0x0000000454007c0c */ /* 0x010fe4000bf66270 */
[----:B------:R-:W-:Y:S01]  /*2980*/  ISETP.GE.AND P2, PT, R9, UR4, PT ;  /* 0x0000000409007c0c */ /* 0x000fe2000bf46270 */
[----:B------:R-:W-:Y:S01]  /*2990*/  IMAD.IADD R3, R3, 0x1, R0 ;  /* 0x0000000103037824 */ /* 0x000fe200078e0200 */
[----:B------:R-:W-:Y:S02]  /*29a0*/  ISETP.GE.AND P1, PT, R7, UR4, PT ;  /* 0x0000000407007c0c */ /* 0x000fe4000bf26270 */
[----:B------:R-:W-:Y:S01]  /*29b0*/  ISETP.GE.AND P0, PT, R8, UR4, PT ;  /* 0x0000000408007c0c */ /* 0x000fe2000bf06270 */
[----:B------:R-:W-:-:S04]  /*29c0*/  IMAD.WIDE.U32 R2, R235, UR12, R2 ;  /* 0x0000000ceb027c25 */ /* 0x000fc8000f8e0002 */
[----:B------:R-:W-:Y:S01]  /*29d0*/  IMAD R0, R235, UR13, R3 ;  /* 0x0000000deb007c24 */ /* 0x000fe2000f8e0203 */
[----:B---3--:R-:W-:-:S04]  /*29e0*/  LEA R4, P4, R2, UR6, 0x1 ;  /* 0x0000000602047c11 */ /* 0x008fc8000f8808ff */
        /* <DEDUP_REMOVED lines=22> */
.L_x_191:
[----:B------:R1:W-:Y:S04]  /*2b50*/  STS.128 [R6+0x10000], RZ ;  /* 0x010000ff06007388 */ /* 0x0003e80000000c00 */
[----:B------:R1:W-:Y:S04]  /*2b60*/  STS.128 [R6+0x11000], RZ ;  /* 0x011000ff06007388 */ /* 0x0003e80000000c00 */
[----:B------:R1:W-:Y:S04]  /*2b70*/  STS.128 [R6+0x12000], RZ ;  /* 0x012000ff06007388 */ /* 0x0003e80000000c00 */
[----:B------:R1:W-:Y:S02]  /*2b80*/  STS.128 [R6+0x13000], RZ ;  /* 0x013000ff06007388 */ /* 0x0003e40000000c00 */
.L_x_192:
[----:B------:R-:W-:Y:S05]  /*2b90*/  BSYNC.RECONVERGENT B0 ;  /* 0x0000000000007941 */ /* 0x000fea0003800200 */
.L_x_190:
[----:B------:R-:W2:Y:S01]  /*2ba0*/  LDCU.64 UR6, c[0x0][0x538] ;  /* 0x0000a700ff0677ac */ /* 0x000ea20008000a00 */
[----:B------:R-:W0:Y:S01]  /*2bb0*/  LDGDEPBAR ;  /* 0x00000000000079af */ /* 0x000e220000000000 */
[----:B---3--:R-:W-:Y:S02]  /*2bc0*/  IMAD.U32 R4, RZ, RZ, UR28 ;  /* 0x0000001cff047e24 */ /* 0x008fe4000f8e00ff */
[C---:B------:R-:W-:Y:S02]  /*2bd0*/  IMAD.SHL.U32 R81, R80.reuse, 0x40, RZ ;  /* 0x0000004050517824 */ /* 0x040fe400078e00ff */
[C---:B------:R-:W-:Y:S01]  /*2be0*/  IMAD.SHL.U32 R83, R80.reuse, 0x20, RZ ;  /* 0x0000002050537824 */ /* 0x040fe200078e00ff */
[C---:B------:R-:W-:Y:S02]  /*2bf0*/  LOP3.LUT R68, R80.reuse, 0x8, RZ, 0xc0, !PT ;  /* 0x0000000850447812 */ /* 0x040fe400078ec0ff */
[----:B------:R-:W-:Y:S01]  /*2c00*/  LOP3.LUT P4, R0, R80, 0x4, RZ, 0xc0, !PT ;  /* 0x0000000450007812 */ /* 0x000fe2000788c0ff */
[----:B------:R-:W-:Y:S01]  /*2c10*/  IMAD.MOV.U32 R217, RZ, RZ, 0x20 ;  /* 0x00000020ffd97424 */ /* 0x000fe200078e00ff */
[----:B------:R-:W3:Y:S01]  /*2c20*/  LDC R230, c[0x0][0x44c] ;  /* 0x00011300ffe67b82 */ /* 0x000ee20000000800 */
[----:B------:R-:W-:Y:S01]  /*2c30*/  IMAD.U32 R231, RZ, RZ, UR29 ;  /* 0x0000001dffe77e24 */ /* 0x000fe2000f8e00ff */
[----:B------:R-:W4:Y:S01]  /*2c40*/  LDCU UR11, c[0x0][0x590] ;  /* 0x0000b200ff0b77ac */ /* 0x000f220008000800 */
[----:B------:R-:W-:Y:S01]  /*2c50*/  UIADD3 UR48, UPT, UPT, UR48, 0x20, -UR37 ;  /* 0x0000002030307890 */ /* 0x000fe2000fffe825 */
[----:B--2---:R-:W-:Y:S01]  /*2c60*/  ISETP.NE.U32.AND P6, PT, RZ, UR6, PT ;  /* 0x00000006ff007c0c */ /* 0x004fe2000bfc5070 */
[----:B------:R-:W2:Y:S03]  /*2c70*/  LDCU UR10, c[0x0][0x45c] ;  /* 0x00008b80ff0a77ac */ /* 0x000ea60008000800 */
[----:B------:R-:W-:Y:S01]  /*2c80*/  ISETP.NE.AND.EX P6, PT, RZ, UR7, PT, P6 ;  /* 0x00000007ff007c0c */ /* 0x000fe2000bfc5360 */
[----:B------:R-:W-:-:S12]  /*2c90*/  DEPBAR.LE SB0, 0x1 ;  /* 0x000080400000791a */ /* 0x000fd80000000000 */
[----:B------:R-:W1:Y:S01]  /*2ca0*/  @P6 LDC.64 R2, c[0x0][0x540] ;  /* 0x00015000ff026b82 */ /* 0x000e620000000a00 */
[----:B------:R-:W-:Y:S02]  /*2cb0*/  @P6 IMAD.MOV.U32 R5, RZ, RZ, RZ ;  /* 0x000000ffff056224 */ /* 0x000fe400078e00ff */
[----:B-1----:R-:W-:-:S04]  /*2cc0*/  @P6 IMAD.WIDE.U32 R4, R2, UR36, R4 ;  /* 0x0000002402046c25 */ /* 0x002fc8000f8e0004 */
[----:B------:R-:W-:Y:S01]  /*2cd0*/  @P6 IMAD R3, R3, UR36, R5 ;  /* 0x0000002403036c24 */ /* 0x000fe2000f8e0205 */
[C---:B------:R-:W-:Y:S01]  /*2ce0*/  @P6 LEA R2, P0, R4.reuse, UR6, 0x2 ;  /* 0x0000000604026c11 */ /* 0x040fe2000f8010ff */
[----:B------:R-:W-:Y:S03]  /*2cf0*/  BAR.SYNC.DEFER_BLOCKING 0x0 ;  /* 0x0000000000007b1d */ /* 0x000fe60000010000 */
[----:B------:R-:W-:Y:S02]  /*2d00*/  @P6 LEA.HI.X R3, R4, UR7, R3, 0x2, P0 ;  /* 0x0000000704036c11 */ /* 0x000fe400080f1403 */
[----:B------:R-:W-:Y:S02]  /*2d10*/  LOP3.LUT R82, R81, 0x1c0, RZ, 0xc0, !PT ;  /* 0x000001c051527812 */ /* 0x000fe400078ec0ff */
[----:B------:R-:W-:Y:S01]  /*2d20*/  ISETP.NE.AND P3, PT, R0, RZ, PT ;  /* 0x000000ff0000720c */ /* 0x000fe20003f65270 */
[----:B------:R-:W-:Y:S01]  /*2d30*/  IMAD.SHL.U32 R5, R80, 0x2, RZ ;  /* 0x0000000250057824 */ /* 0x000fe200078e00ff */
[----:B------:R-:W-:Y:S01]  /*2d40*/  LOP3.LUT R4, R83, 0x200, RZ, 0xc0, !PT ;  /* 0x0000020053047812 */ /* 0x000fe200078ec0ff */
[----:B------:R-:W-:-:S02]  /*2d50*/  IMAD.MOV.U32 R218, RZ, RZ, 0x40 ;  /* 0x00000040ffda7424 */ /* 0x000fc400078e00ff */
[----:B------:R-:W-:Y:S02]  /*2d60*/  IMAD.MOV.U32 R212, RZ, RZ, 0x20 ;  /* 0x00000020ffd47424 */ /* 0x000fe400078e00ff */
[----:B------:R-:W-:Y:S02]  /*2d70*/  IMAD.U32 R243, RZ, RZ, UR42 ;  /* 0x0000002afff37e24 */ /* 0x000fe4000f8e00ff */
[C---:B------:R-:W-:Y:S02]  /*2d80*/  IMAD.SHL.U32 R213, R80.reuse, 0x10, RZ ;  /* 0x0000001050d57824 */ /* 0x040fe400078e00ff */
[----:B------:R-:W-:Y:S02]  /*2d90*/  IMAD.MOV.U32 R246, RZ, RZ, 0x240 ;  /* 0x00000240fff67424 */ /* 0x000fe400078e00ff */
[----:B------:R-:W-:Y:S01]  /*2da0*/  IMAD.SHL.U32 R210, R80, 0x4, RZ ;  /* 0x0000000450d27824 */ /* 0x000fe200078e00ff */
[----:B------:R-:W-:Y:S01]  /*2db0*/  CS2R R126, SRZ ;  /* 0x00000000007e7805 */ /* 0x000fe2000001ff00 */
[----:B------:R-:W-:Y:S01]  /*2dc0*/  IMAD.MOV.U32 R229, RZ, RZ, 0x3f ;  /* 0x0000003fffe57424 */ /* 0x000fe200078e00ff */
[----:B------:R-:W-:Y:S01]  /*2dd0*/  CS2R R124, SRZ ;  /* 0x00000000007c7805 */ /* 0x000fe2000001ff00 */
[----:B------:R1:W2:Y:S01]  /*2de0*/  @P6 LDG.E R3, desc[UR38][R2.64] ;  /* 0x0000002602036981 */ /* 0x0002a2000c1e1900 */
[----:B------:R-:W-:Y:S01]  /*2df0*/  LOP3.LUT R219, R82, R84, RZ, 0xfc, !PT ;  /* 0x0000005452db7212 */ /* 0x000fe200078efcff */
[----:B------:R-:W-:Y:S01]  /*2e00*/  IMAD.MOV.U32 R228, RZ, RZ, 0x37 ;  /* 0x00000037ffe47424 */ /* 0x000fe200078e00ff */
[----:B------:R-:W-:Y:S01]  /*2e10*/  LOP3.LUT R4, R4, 0x1c00, R86, 0xf8, !PT ;  /* 0x00001c0004047812 */ /* 0x000fe200078ef856 */
[----:B------:R-:W-:Y:S01]  /*2e20*/  IMAD.SHL.U32 R215, R80, 0x100, RZ ;  /* 0x0000010050d77824 */ /* 0x000fe200078e00ff */
[----:B------:R-:W-:-:S02]  /*2e30*/  LOP3.LUT R220, R219, R68, RZ, 0x3c, !PT ;  /* 0x00000044dbdc7212 */ /* 0x000fc400078e3cff */
[----:B------:R-:W-:Y:S02]  /*2e40*/  CS2R R130, SRZ ;  /* 0x0000000000827805 */ /* 0x000fe4000001ff00 */
[----:B------:R-:W-:Y:S02]  /*2e50*/  R2P PR, R80, 0x6 ;  /* 0x0000000650007804 */ /* 0x000fe40000000000 */
[----:B------:R-:W-:Y:S02]  /*2e60*/  CS2R R128, SRZ ;  /* 0x0000000000807805 */ /* 0x000fe4000001ff00 */
[----:B------:R-:W-:Y:S02]  /*2e70*/  LOP3.LUT R220, R4, R220, RZ, 0xfc, !PT ;  /* 0x000000dc04dc7212 */ /* 0x000fe400078efcff */
[----:B------:R-:W-:Y:S02]  /*2e80*/  CS2R R122, SRZ ;  /* 0x00000000007a7805 */ /* 0x000fe4000001ff00 */
[----:B------:R-:W-:-:S02]  /*2e90*/  LOP3.LUT P5, R4, R80, 0x2, RZ, 0xc0, !PT ;  /* 0x0000000250047812 */ /* 0x000fc400078ac0ff */
[----:B------:R-:W-:Y:S02]  /*2ea0*/  CS2R R120, SRZ ;  /* 0x0000000000787805 */ /* 0x000fe4000001ff00 */
[----:B------:R-:W-:Y:S02]  /*2eb0*/  LEA R220, R220, UR5, 0x1 ;  /* 0x00000005dcdc7c11 */ /* 0x000fe4000f8e08ff */
[----:B------:R-:W-:Y:S02]  /*2ec0*/  CS2R R118, SRZ ;  /* 0x0000000000767805 */ /* 0x000fe4000001ff00 */
[----:B------:R-:W-:Y:S02]  /*2ed0*/  ISETP.NE.AND P0, PT, R4, RZ, PT ;  /* 0x000000ff0400720c */ /* 0x000fe40003f05270 */
[----:B------:R-:W-:Y:S02]  /*2ee0*/  CS2R R116, SRZ ;  /* 0x0000000000747805 */ /* 0x000fe4000001ff00 */
[----:B------:R-:W-:Y:S01]  /*2ef0*/  SEL R192, R217, 0xffffffe0, !P1 ;  /* 0xffffffe0d9c07807 */ /* 0x000fe20004800000 */
[C---:B------:R-:W-:Y:S01]  /*2f00*/  VIADD R4, R220.reuse, 0x14000 ;  /* 0x00014000dc047836 */ /* 0x040fe20000000000 */
[----:B------:R2:W2:Y:S01]  /*2f10*/  LDSM.16.M88.4 R132, [R220+0x14000] ;  /* 0x01400000dc84783b */ /* 0x0004a20000000200 */
[----:B------:R-:W-:Y:S01]  /*2f20*/  VIADD R188, R220, 0x14040 ;  /* 0x00014040dcbc7836 */ /* 0x000fe20000000000 */
[----:B------:R-:W-:Y:S01]  /*2f30*/  LOP3.LUT R5, R5, 0x6, RZ, 0xc0, !PT ;  /* 0x0000000605057812 */ /* 0x000fe200078ec0ff */
[----:B------:R-:W-:Y:S01]  /*2f40*/  @P2 VIADD R188, R4, 0xffffffc0 ;  /* 0xffffffc004bc2836 */ /* 0x000fe20000000000 */
[----:B------:R2:W2:Y:S01]  /*2f50*/  LDSM.16.M88.4 R148, [R220+0x15000] ;  /* 0x01500000dc94783b */ /* 0x0004a20000000200 */
[C---:B------:R-:W-:Y:S01]  /*2f60*/  IMAD.IADD R184, R192.reuse, 0x1, R220 ;  /* 0x00000001c0b87824 */ /* 0x040fe200078e02dc */
[----:B-1----:R-:W1:Y:S01]  /*2f70*/  @P6 LDC R2, c[0x0][0x458] ;  /* 0x00011600ff026b82 */ /* 0x002e620000000800 */
[----:B------:R-:W-:Y:S01]  /*2f80*/  IMAD.IADD R192, R192, 0x1, R188 ;  /* 0x00000001c0c07824 */ /* 0x000fe200078e02bc */
[----:B------:R1:W1:Y:S01]  /*2f90*/  LDSM.16.M88.4 R140, [R188] ;  /* 0x00000000bc8c783b */ /* 0x0002620000000200 */
[----:B------:R-:W-:-:S02]  /*2fa0*/  LOP3.LUT R235, R5, 0x70, R235, 0xf8, !PT ;  /* 0x0000007005eb7812 */ /* 0x000fc400078ef8eb */
[----:B------:R-:W-:Y:S02]  /*2fb0*/  CS2R R110, SRZ ;  /* 0x00000000006e7805 */ /* 0x000fe4000001ff00 */
[----:B------:R-:W-:Y:S01]  /*2fc0*/  LOP3.LUT R81, R81, 0x200, RZ, 0xc0, !PT ;  /* 0x0000020051517812 */ /* 0x000fe200078ec0ff */
[----:B------:R1:W1:Y:S01]  /*2fd0*/  LDSM.16.M88.4 R136, [R184+0x14000] ;  /* 0x01400000b888783b */ /* 0x0002620000000200 */
[----:B------:R-:W-:Y:S01]  /*2fe0*/  LOP3.LUT R219, R219, 0x8, R222, 0x78, !PT ;  /* 0x00000008dbdb7812 */ /* 0x000fe200078e78de */
[----:B------:R-:W-:Y:S01]  /*2ff0*/  IMAD.U32 R231, R231, 0x20, R235 ;  /* 0x00000020e7e77824 */ /* 0x000fe200078e00eb */
[----:B------:R-:W-:Y:S01]  /*3000*/  LOP3.LUT R0, R81, 0xc00, R83, 0xf8, !PT ;  /* 0x00000c0051007812 */ /* 0x000fe200078ef853 */
[----:B------:R1:W2:Y:S01]  /*3010*/  LDSM.16.M88.4 R152, [R184+0x15000] ;  /* 0x01500000b898783b */ /* 0x0002a20000000200 */
[----:B------:R-:W-:Y:S01]  /*3020*/  VIADD R235, R235, UR33 ;  /* 0x00000021ebeb7c36 */ /* 0x000fe20008000000 */
[----:B------:R-:W-:Y:S02]  /*3030*/  SEL R218, R218, 0xffffffc0, !P4 ;  /* 0xffffffc0dada7807 */ /* 0x000fe40006000000 */
[----:B------:R-:W-:Y:S01]  /*3040*/  CS2R R108, SRZ ;  /* 0x00000000006c7805 */ /* 0x000fe2000001ff00 */
[----:B------:R1:W2:Y:S01]  /*3050*/  LDSM.16.M88.4 R168, [R184+0x16000] ;  /* 0x01600000b8a8783b */ /* 0x0002a20000000200 */
[C---:B------:R-:W-:Y:S01]  /*3060*/  VIADD R234, R235.reuse, 0x1 ;  /* 0x00000001ebea7836 */ /* 0x040fe20000000000 */
[----:B------:R-:W-:Y:S01]  /*3070*/  LOP3.LUT R219, R0, R219, RZ, 0xfc, !PT ;  /* 0x000000db00db7212 */ /* 0x000fe200078efcff */
[C---:B------:R-:W-:Y:S01]  /*3080*/  VIADD R233, R235.reuse, 0x8 ;  /* 0x00000008ebe97836 */ /* 0x040fe20000000000 */
[----:B------:R1:W2:Y:S01]  /*3090*/  LDSM.16.M88.4 R156, [R188+0x1000] ;  /* 0x00100000bc9c783b */ /* 0x0002a20000000200 */
[----:B------:R-:W-:Y:S01]  /*30a0*/  VIADD R232, R235, 0x9 ;  /* 0x00000009ebe87836 */ /* 0x000fe20000000000 */
[----:B------:R-:W-:Y:S01]  /*30b0*/  I2FP.F32.S32 R234, R234 ;  /* 0x000000ea00ea7245 */ /* 0x000fe20000201400 */
[----:B------:R-:W-:Y:S01]  /*30c0*/  IMAD.MOV.U32 R0, RZ, RZ, RZ ;  /* 0x000000ffff007224 */ /* 0x000fe200078e00ff */
[----:B------:R1:W2:Y:S01]  /*30d0*/  LDSM.16.M88.4 R172, [R188+0x2000] ;  /* 0x00200000bcac783b */ /* 0x0002a20000000200 */
[----:B------:R-:W-:Y:S01]  /*30e0*/  I2FP.F32.S32 R233, R233 ;  /* 0x000000e900e97245 */ /* 0x000fe20000201400 */
[----:B-1----:R-:W2:Y:S01]  /*30f0*/  @P6 MUFU.RCP R2, R2 ;  /* 0x0000000200026308 */ /* 0x002ea20000001000 */
[----:B------:R-:W-:Y:S01]  /*3100*/  I2FP.F32.S32 R235, R235 ;  /* 0x000000eb00eb7245 */ /* 0x000fe20000201400 */
[----:B------:R1:W1:Y:S01]  /*3110*/  LDSM.16.M88.4 R144, [R192] ;  /* 0x00000000c090783b */ /* 0x0002620000000200 */
[----:B------:R-:W-:Y:S01]  /*3120*/  I2FP.F32.S32 R232, R232 ;  /* 0x000000e800e87245 */ /* 0x000fe20000201400 */
[----:B------:R-:W-:Y:S01]  /*3130*/  IMAD.IADD R208, R220, 0x1, R218 ;  /* 0x00000001dcd07824 */ /* 0x000fe200078e02da */
[----:B------:R-:W-:Y:S01]  /*3140*/  LEA R219, R219, UR5, 0x1 ;  /* 0x00000005dbdb7c11 */ /* 0x000fe2000f8e08ff */
[----:B------:R1:W1:Y:S01]  /*3150*/  LDSM.16.M88.4 R160, [R192+0x1000] ;  /* 0x00100000c0a0783b */ /* 0x0002620000000200 */
[----:B------:R-:W-:-:S02]  /*3160*/  SEL R217, R217, 0xffffffe0, !P5 ;  /* 0xffffffe0d9d97807 */ /* 0x000fc40006800000 */
[----:B------:R-:W-:Y:S02]  /*3170*/  CS2R R114, SRZ ;  /* 0x0000000000727805 */ /* 0x000fe4000001ff00 */
[----:B------:R-:W-:Y:S01]  /*3180*/  SEL R214, R212, 0xffffffe0, !P3 ;  /* 0xffffffe0d4d67807 */ /* 0x000fe20005800000 */
[----:B------:R1:W1:Y:S01]  /*3190*/  LDSM.16.M88.4 R176, [R192+0x2000] ;  /* 0x00200000c0b0783b */ /* 0x0002620000000200 */
[----:B------:R-:W-:Y:S01]  /*31a0*/  IADD3 R243, PT, PT, R243, UR37, R244 ;  /* 0x00000025f3f37c10 */ /* 0x000fe2000fffe0f4 */
[----:B------:R-:W-:Y:S01]  /*31b0*/  IMAD.IADD R218, R218, 0x1, R219 ;  /* 0x00000001dada7824 */ /* 0x000fe200078e02db */
[----:B------:R-:W-:Y:S01]  /*31c0*/  SEL R212, R212, 0xffffffe0, !P0 ;  /* 0xffffffe0d4d47807 */ /* 0x000fe20004000000 */
[----:B------:R1:W1:Y:S01]  /*31d0*/  LDSM.16.M88.4 R164, [R220+0x16000] ;  /* 0x01600000dca4783b */ /* 0x0002620000000200 */
[----:B------:R-:W-:Y:S01]  /*31e0*/  LOP3.LUT R247, R213, 0x600, RZ, 0xc0, !PT ;  /* 0x00000600d5f77812 */ /* 0x000fe200078ec0ff */
[----:B------:R-:W-:Y:S01]  /*31f0*/  IMAD.IADD R209, R220, 0x1, R217 ;  /* 0x00000001dcd17824 */ /* 0x000fe200078e02d9 */
[----:B------:R-:W-:Y:S01]  /*3200*/  CS2R R112, SRZ ;  /* 0x0000000000707805 */ /* 0x000fe2000001ff00 */
[----:B------:R1:W1:Y:S01]  /*3210*/  LDSM.16.M88.4 R180, [R220+0x17000] ;  /* 0x01700000dcb4783b */ /* 0x0002620000000200 */
[----:B------:R-:W-:Y:S01]  /*3220*/  IMAD.IADD R216, R217, 0x1, R219 ;  /* 0x00000001d9d87824 */ /* 0x000fe200078e02db */
[----:B------:R-:W-:Y:S01]  /*3230*/  CS2R R106, SRZ ;  /* 0x00000000006a7805 */ /* 0x000fe2000001ff00 */
[----:B------:R-:W-:Y:S01]  /*3240*/  IMAD.WIDE.U32 R244, R244, 0x4, RZ ;  /* 0x00000004f4f47825 */ /* 0x000fe200078e00ff */
[----:B------:R-:W1:Y:S01]  /*3250*/  LDSM.16.M88.4 R184, [R184+0x17000] ;  /* 0x01700000b8b8783b */ /* 0x000e620000000200 */
[----:B------:R-:W-:-:S02]  /*3260*/  CS2R R104, SRZ ;  /* 0x0000000000687805 */ /* 0x000fc4000001ff00 */
[----:B------:R-:W-:Y:S02]  /*3270*/  CS2R R102, SRZ ;  /* 0x0000000000667805 */ /* 0x000fe4000001ff00 */
[----:B------:R-:W-:Y:S01]  /*3280*/  CS2R R100, SRZ ;  /* 0x0000000000647805 */ /* 0x000fe2000001ff00 */
[----:B------:R-:W1:Y:S01]  /*3290*/  LDSM.16.M88.4 R188, [R188+0x3000] ;  /* 0x00300000bcbc783b */ /* 0x000e620000000200 */
[----:B------:R-:W-:Y:S02]  /*32a0*/  CS2R R38, SRZ ;  /* 0x0000000000267805 */ /* 0x000fe4000001ff00 */
[----:B------:R-:W-:Y:S02]  /*32b0*/  CS2R R36, SRZ ;  /* 0x0000000000247805 */ /* 0x000fe4000001ff00 */
[----:B------:R-:W-:Y:S01]  /*32c0*/  CS2R R42, SRZ ;  /* 0x00000000002a7805 */ /* 0x000fe2000001ff00 */
[----:B------:R-:W1:Y:S01]  /*32d0*/  LDSM.16.M88.4 R192, [R192+0x3000] ;  /* 0x00300000c0c0783b */ /* 0x000e620000000200 */
        /* <DEDUP_REMOVED lines=13> */
[----:B------:R-:W-:Y:S01]  /*33b0*/  LOP3.LUT R242, R210, 0x20, RZ, 0xc0, !PT ;  /* 0x00000020d2f27812 */ /* 0x000fe200078ec0ff */
[----:B------:R-:W-:Y:S01]  /*33c0*/  VIADD R243, R243, -UR44 ;  /* 0x8000002cf3f37c36 */ /* 0x000fe20008000000 */
[----:B------:R-:W-:Y:S01]  /*33d0*/  SEL R246, R246, 0x1c0, !P3 ;  /* 0x000001c0f6f67807 */ /* 0x000fe20005800000 */
[----:B------:R-:W-:Y:S01]  /*33e0*/  IMAD.IADD R211, R219, 0x1, R212 ;  /* 0x00000001dbd37824 */ /* 0x000fe200078e02d4 */
[----:B------:R-:W1:Y:S01]  /*33f0*/  LDCU UR6, c[0x0][0x440] ;  /* 0x00008800ff0677ac */ /* 0x000e620008000800 */
[----:B------:R-:W1:Y:S01]  /*3400*/  LDCU UR7, c[0x0][0x3e0] ;  /* 0x00007c00ff0777ac */ /* 0x000e620008000800 */
[----:B----4-:R-:W-:Y:S01]  /*3410*/  USHF.L.U32 UR11, UR11, 0x6, URZ ;  /* 0x000000060b0b7899 */ /* 0x010fe200080006ff */
[----:B--2---:R-:W-:Y:S01]  /*3420*/  @P6 FMUL.FTZ R0, R3, R2 ;  /* 0x0000000203006220 */ /* 0x004fe20000410000 */
[C---:B------:R-:W-:Y:S01]  /*3430*/  IMAD.IADD R3, R217.reuse, 0x1, R208 ;  /* 0x00000001d9037824 */ /* 0x040fe200078e02d0 */
[----:B------:R-:W-:Y:S01]  /*3440*/  SHF.R.U32.HI R2, RZ, 0x3, R80 ;  /* 0x00000003ff027819 */ /* 0x000fe20000011650 */
[----:B------:R-:W-:-:S02]  /*3450*/  IMAD.IADD R217, R217, 0x1, R218 ;  /* 0x00000001d9d97824 */ /* 0x000fc400078e02da */
[-C--:B------:R-:W-:Y:S01]  /*3460*/  FMUL.FTZ R234, R234, R0.reuse ;  /* 0x00000000eaea7220 */ /* 0x080fe20000410000 */
[-C--:B------:R-:W-:Y:S01]  /*3470*/  FMUL.FTZ R233, R233, R0.reuse ;  /* 0x00000000e9e97220 */ /* 0x080fe20000410000 */
[-C--:B------:R-:W-:Y:S01]  /*3480*/  FMUL.FTZ R235, R235, R0.reuse ;  /* 0x00000000ebeb7220 */ /* 0x080fe20000410000 */
[----:B------:R-:W-:Y:S01]  /*3490*/  FMUL.FTZ R232, R232, R0 ;  /* 0x00000000e8e87220 */ /* 0x000fe20000410000 */
[----:B------:R-:W-:-:S05]  /*34a0*/  IMAD.SHL.U32 R0, R80, 0x2, RZ ;  /* 0x0000000250007824 */ /* 0x000fca00078e00ff */
[----:B-1-3--:R-:W-:-:S07]  /*34b0*/  LOP3.LUT R247, R247, 0x6, R0, 0xf8, !PT ;  /* 0x00000006f7f77812 */ /* 0x00afce00078ef800 */
.L_x_195:
[----:B------:R-:W0:Y:S01]  /*34c0*/  LDGDEPBAR ;  /* 0x00000000000079af */ /* 0x000e220000000000 */
[----:B------:R-:W-:Y:S01]  /*34d0*/  UIADD3 UR42, UPT, UPT, UR42, -0x40, URZ ;  /* 0xffffffc02a2a7890 */ /* 0x000fe2000fffe0ff */
[----:B------:R-:W-:Y:S01]  /*34e0*/  IADD3 R70, P1, PT, R244, UR52, RZ ;  /* 0x00000034f4467c10 */ /* 0x000fe2000ff3e0ff */
[----:B------:R-:W-:Y:S01]  /*34f0*/  USHF.L.U32 UR12, UR29, 0x5, URZ ;  /* 0x000000051d0c7899 */ /* 0x000fe200080006ff */
[----:B------:R-:W-:Y:S01]  /*3500*/  LOP3.LUT R223, R82, 0x38, R221, 0xf8, !PT ;  /* 0x0000003852df7812 */ /* 0x000fe200078ef8dd */
[----:B------:R-:W-:Y:S01]  /*3510*/  UISETP.GE.AND UP0, UPT, UR42, UR48, UPT ;  /* 0x000000302a00728c */ /* 0x000fe2000bf06270 */
[----:B------:R-:W-:Y:S01]  /*3520*/  IADD3.X R71, PT, PT, R245, UR53, RZ, P1, !PT ;  /* 0x00000035f5477c10 */ /* 0x000fe20008ffe4ff */
[----:B------:R-:W-:Y:S01]  /*3530*/  UIADD3 UR12, UPT, UPT, UR12, 0x20, URZ ;  /* 0x000000200c0c7890 */ /* 0x000fe2000fffe0ff */
[----:B-----5:R-:W-:Y:S01]  /*3540*/  FSETP.NEU.FTZ.AND P1, PT, R227, -INF , PT ;  /* 0xff800000e300780b */ /* 0x020fe20003f3d000 */
[----:B------:R-:W-:Y:S01]  /*3550*/  UIADD3 UR4, UPT, UPT, UR5, 0x15000, URZ ;  /* 0x0001500005047890 */ /* 0x000fe2000fffe0ff */
[----:B------:R-:W-:Y:S01]  /*3560*/  LOP3.LUT R200, R83, 0x400, RZ, 0xc0, !PT ;  /* 0x0000040053c87812 */ /* 0x000fe200078ec0ff */
[----:B------:R-:W-:Y:S02]  /*3570*/  UISETP.LT.AND UP0, UPT, UR12, UR37, UP0 ;  /* 0x000000250c00728c */ /* 0x000fe40008701270 */
[----:B------:R-:W-:Y:S04]  /*3580*/  UIADD3 UR43, UPT, UPT, UR43, -0x1, URZ ;  /* 0xffffffff2b2b7890 */ /* 0x000fe8000fffe0ff */
        /* <DEDUP_REMOVED lines=8> */
[----:B-1----:R-:W-:Y:S05]  /*3610*/  LDSM.16.M88.4 R8, [R219] ;  /* 0x00000000db08783b */ /* 0x002fea0000000200 */
[----:B------:R-:W1:Y:S05]  /*3620*/  LDSM.16.M88.4 R44, [R220+0x10000] ;  /* 0x01000000dc2c783b */ /* 0x000e6a0000000200 */
[----:B------:R-:W-:Y:S05]  /*3630*/  LDSM.16.M88.4 R48, [R216] ;  /* 0x00000000d830783b */ /* 0x000fea0000000200 */
[----:B------:R-:W2:Y:S05]  /*3640*/  LDSM.16.M88.4 R52, [R209+0x10000] ;  /* 0x01000000d134783b */ /* 0x000eaa0000000200 */
[----:B------:R-:W3:Y:S05]  /*3650*/  LDG.E R73, desc[UR38][R70.64] ;  /* 0x0000002646497981 */ /* 0x000eea000c1e1900 */
[----:B------:R-:W-:Y:S05]  /*3660*/  LDSM.16.M88.4 R56, [R218] ;  /* 0x00000000da38783b */ /* 0x000fea0000000200 */
[----:B------:R-:W4:Y:S05]  /*3670*/  LDSM.16.M88.4 R60, [R208+0x10000] ;  /* 0x01000000d03c783b */ /* 0x000f2a0000000200 */
[----:B------:R-:W-:Y:S01]  /*3680*/  LDSM.16.M88.4 R64, [R3+0x10000] ;  /* 0x010000000340783b */ /* 0x000fe20000000200 */
[C---:B-1----:R-:W-:Y:S04]  /*3690*/  HMMA.16816.F32.BF16 R4, R8.reuse, R44, RZ ;  /* 0x0000002c0804723c */ /* 0x042fe800000418ff */
[----:B------:R-:W3:Y:S04]  /*36a0*/  LDG.E R70, desc[UR38][R70.64+0x20] ;  /* 0x0000202646467981 */ /* 0x000ee8000c1e1900 */
[----:B------:R-:W-:Y:S01]  /*36b0*/  HMMA.16816.F32.BF16 R8, R8, R46, RZ ;  /* 0x0000002e0808723c */ /* 0x000fe200000418ff */
[----:B------:R-:W1:Y:S11]  /*36c0*/  LDSM.16.M88.4 R44, [R217] ;  /* 0x00000000d92c783b */ /* 0x000e760000000200 */
        /* <DEDUP_REMOVED lines=49> */
[----:B------:R-:W-:Y:S03]  /*39e0*/  HMMA.16816.F32.BF16 R8, R48, R54, R8 ;  /* 0x000000363008723c */ /* 0x000fe60000041808 */
[----:B------:R-:W-:Y:S01]  /*39f0*/  @!P0 VIADDMNMX R48, R243, -R229, UR37, PT ;  /* 0x00000025f3308e46 */ /* 0x000fe2000b8009e5 */
[----:B------:R-:W-:Y:S03]  /*3a00*/  FMUL.FTZ R49, R227, 1.4426950216293334961 ;  /* 0x3fb8aa3be3317820 */ /* 0x000fe60000410000 */
[----:B------:R-:W-:Y:S05]  /*3a10*/  @!P0 ISETP.GE.AND P2, PT, R231, R48, PT ;  /* 0x00000030e700820c */ /* 0x000fea0003f46270 */
[C---:B----4-:R-:W-:Y:S08]  /*3a20*/  HMMA.16816.F32.BF16 R4, R56.reuse, R60, R4 ;  /* 0x0000003c3804723c */ /* 0x050ff00000041804 */
[----:B------:R-:W-:Y:S03]  /*3a30*/  HMMA.16816.F32.BF16 R8, R56, R62, R8 ;  /* 0x0000003e3808723c */ /* 0x000fe60000041808 */
[C---:B------:R-:W-:Y:S02]  /*3a40*/  VIADD R57, R219.reuse, 0x40 ;  /* 0x00000040db397836 */ /* 0x040fe40000000000 */
[----:B------:R-:W-:Y:S04]  /*3a50*/  @P3 VIADD R57, R219, 0xffffffc0 ;  /* 0xffffffc0db393836 */ /* 0x000fe80000000000 */
[----:B------:R-:W-:Y:S03]  /*3a60*/  IMAD.IADD R56, R212, 0x1, R57 ;  /* 0x00000001d4387824 */ /* 0x000fe600078e0239 */
[C---:B-1----:R-:W-:Y:S08]  /*3a70*/  HMMA.16816.F32.BF16 R4, R44.reuse, R64, R4 ;  /* 0x000000402c04723c */ /* 0x042ff00000041804 */
[----:B------:R-:W-:Y:S03]  /*3a80*/  HMMA.16816.F32.BF16 R8, R44, R66, R8 ;  /* 0x000000422c08723c */ /* 0x000fe60000041808 */
[----:B------:R-:W-:Y:S01]  /*3a90*/  FMUL.FTZ R46, R226, 1.4426950216293334961 ;  /* 0x3fb8aa3be22e7820 */ /* 0x000fe20000410000 */
[----:B------:R-:W-:Y:S07]  /*3aa0*/  @!P0 VIADDMNMX R44, R243, -R228, UR37, PT ;  /* 0x00000025f32c8e46 */ /* 0x000fee000b8009e4 */
[----:B------:R-:W-:Y:S01]  /*3ab0*/  FADD.FTZ R50, R235, R4 ;  /* 0x00000004eb327221 */ /* 0x000fe20000010000 */
[----:B------:R-:W-:Y:S01]  /*3ac0*/  FSEL R4, R49, RZ, P1 ;  /* 0x000000ff31047208 */ /* 0x000fe20000800000 */
[----:B------:R-:W-:Y:S02]  /*3ad0*/  @!P0 VIADD R49, R231, 0x1 ;  /* 0x00000001e7318836 */ /* 0x000fe40000000000 */
[----:B------:R-:W-:Y:S01]  /*3ae0*/  FADD.FTZ R5, R234, R5 ;  /* 0x00000005ea057221 */ /* 0x000fe20000010000 */
[----:B------:R-:W-:Y:S01]  /*3af0*/  FSETP.NEU.FTZ.AND P1, PT, R226, -INF , PT ;  /* 0xff800000e200780b */ /* 0x000fe20003f3d000 */
[----:B------:R-:W-:Y:S01]  /*3b00*/  FADD.FTZ R45, R235, R6 ;  /* 0x00000006eb2d7221 */ /* 0x000fe20000010000 */
[----:B------:R-:W-:Y:S01]  /*3b10*/  @!P0 FSEL R50, R50, -INF , !P2 ;  /* 0xff80000032328808 */ /* 0x000fe20005000000 */
[----:B------:R-:W-:Y:S01]  /*3b20*/  FADD.FTZ R6, R234, R7 ;  /* 0x00000007ea067221 */ /* 0x000fe20000010000 */
[----:B------:R-:W-:Y:S01]  /*3b30*/  @!P0 ISETP.GE.AND P2, PT, R49, R48, PT ;  /* 0x000000303100820c */ /* 0x000fe20003f46270 */
[----:B------:R-:W-:Y:S02]  /*3b40*/  @!P0 VIADD R7, R231, 0x8 ;  /* 0x00000008e7078836 */ /* 0x000fe40000000000 */
[----:B------:R-:W-:Y:S01]  /*3b50*/  FADD.FTZ R8, R233, R8 ;  /* 0x00000008e9087221 */ /* 0x000fe20000010000 */
[----:B------:R-:W-:Y:S01]  /*3b60*/  FADD.FTZ R9, R232, R9 ;  /* 0x00000009e8097221 */ /* 0x000fe20000010000 */
[----:B------:R-:W-:Y:S01]  /*3b70*/  @!P0 FSEL R5, R5, -INF , !P2 ;  /* 0xff80000005058808 */ /* 0x000fe20005000000 */
[----:B------:R-:W-:Y:S01]  /*3b80*/  FFMA.FTZ R58, R50, UR10, -R4 ;  /* 0x0000000a323a7c23 */ /* 0x000fe20008010804 */
[-C--:B------:R-:W-:Y:S01]  /*3b90*/  @!P0 ISETP.GE.AND P2, PT, R231, R44.reuse, PT ;  /* 0x0000002ce700820c */ /* 0x080fe20003f46270 */
[----:B------:R-:W-:Y:S01]  /*3ba0*/  FADD.FTZ R10, R233, R10 ;  /* 0x0000000ae90a7221 */ /* 0x000fe20000010000 */
[----:B------:R-:W-:Y:S01]  /*3bb0*/  FADD.FTZ R11, R232, R11 ;  /* 0x0000000be80b7221 */ /* 0x000fe20000010000 */
[--C-:B------:R-:W-:Y:S01]  /*3bc0*/  FFMA.FTZ R60, R5, UR10, -R4.reuse ;  /* 0x0000000a053c7c23 */ /* 0x100fe20008010804 */
[----:B------:R-:W-:Y:S01]  /*3bd0*/  FSEL R5, R46, RZ, P1 ;  /* 0x000000ff2e057208 */ /* 0x000fe20000800000 */
[----:B------:R-:W-:Y:S01]  /*3be0*/  MUFU.EX2 R58, R58 ;  /* 0x0000003a003a7308 */ /* 0x000fe20000000800 */
[----:B------:R-:W-:Y:S02]  /*3bf0*/  @!P0 ISETP.GE.AND P1, PT, R49, R44, PT ;  /* 0x0000002c3100820c */ /* 0x000fe40003f26270 */
[----:B------:R-:W-:Y:S02]  /*3c00*/  @!P0 FSEL R45, R45, -INF , !P2 ;  /* 0xff8000002d2d8808 */ /* 0x000fe40005000000 */
[----:B------:R-:W-:Y:S02]  /*3c10*/  @!P0 FSEL R6, R6, -INF , !P1 ;  /* 0xff80000006068808 */ /* 0x000fe40004800000 */
[-C--:B------:R-:W-:Y:S01]  /*3c20*/  @!P0 ISETP.GE.AND P1, PT, R7, R48.reuse, PT ;  /* 0x000000300700820c */ /* 0x080fe20003f26270 */
[--C-:B------:R-:W-:Y:S02]  /*3c30*/  FFMA.FTZ R61, R45, UR10, -R5.reuse ;  /* 0x0000000a2d3d7c23 */ /* 0x100fe40008010805 */
[----:B------:R-:W1:Y:S01]  /*3c40*/  MUFU.EX2 R60, R60 ;  /* 0x0000003c003c7308 */ /* 0x000e620000000800 */
[--C-:B------:R-:W-:Y:S01]  /*3c50*/  FFMA.FTZ R62, R6, UR10, -R5.reuse ;  /* 0x0000000a063e7c23 */ /* 0x100fe20008010805 */
[----:B------:R-:W-:Y:S01]  /*3c60*/  @!P0 VIADD R6, R231, 0x9 ;  /* 0x00000009e7068836 */ /* 0x000fe20000000000 */
[----:B------:R-:W-:Y:S04]  /*3c70*/  @!P0 FSEL R8, R8, -INF , !P1 ;  /* 0xff80000008088808 */ /* 0x000fe80004800000 */
[----:B------:R-:W-:Y:S01]  /*3c80*/  @!P0 ISETP.GE.AND P1, PT, R6, R48, PT ;  /* 0x000000300600820c */ /* 0x000fe20003f26270 */
[--C-:B------:R-:W-:Y:S02]  /*3c90*/  FFMA.FTZ R64, R8, UR10, -R4.reuse ;  /* 0x0000000a08407c23 */ /* 0x100fe40008010804 */
[----:B------:R-:W-:Y:S01]  /*3ca0*/  MUFU.EX2 R61, R61 ;  /* 0x0000003d003d7308 */ /* 0x000fe20000000800 */
[----:B------:R-:W-:Y:S02]  /*3cb0*/  @!P0 FSEL R9, R9, -INF , !P1 ;  /* 0xff80000009098808 */ /* 0x000fe40004800000 */
[-C--:B------:R-:W-:Y:S03]  /*3cc0*/  @!P0 ISETP.GE.AND P1, PT, R7, R44.reuse, PT ;  /* 0x0000002c0700820c */ /* 0x080fe60003f26270 */
[----:B------:R-:W-:Y:S01]  /*3cd0*/  FFMA.FTZ R4, R9, UR10, -R4 ;  /* 0x0000000a09047c23 */ /* 0x000fe20008010804 */
[----:B------:R-:W-:Y:S03]  /*3ce0*/  @!P0 FSEL R10, R10, -INF , !P1 ;  /* 0xff8000000a0a8808 */ /* 0x000fe60004800000 */
[----:B------:R-:W2:Y:S01]  /*3cf0*/  MUFU.EX2 R62, R62 ;  /* 0x0000003e003e7308 */ /* 0x000ea20000000800 */
[----:B------:R-:W-:Y:S02]  /*3d00*/  @!P0 ISETP.GE.AND P1, PT, R6, R44, PT ;  /* 0x0000002c0600820c */ /* 0x000fe40003f26270 */
[----:B-1----:R-:W-:Y:S01]  /*3d10*/  F2FP.BF16.F32.PACK_AB R7, R60, R58 ;  /* 0x0000003a3c07723e */ /* 0x002fe200000010ff */
[--C-:B------:R-:W-:Y:S01]  /*3d20*/  FFMA.FTZ R72, R10, UR10, -R5.reuse ;  /* 0x0000000a0a487c23 */ /* 0x100fe20008010805 */
[----:B------:R-:W-:Y:S05]  /*3d30*/  @!P0 FSEL R11, R11, -INF , !P1 ;  /* 0xff8000000b0b8808 */ /* 0x000fea0004800000 */
[----:B------:R1:W-:Y:S01]  /*3d40*/  MUFU.EX2 R67, R4 ;  /* 0x0000000400437308 */ /* 0x0003e20000000800 */
[----:B------:R-:W-:Y:S09]  /*3d50*/  FFMA.FTZ R5, R11, UR10, -R5 ;  /* 0x0000000a0b057c23 */ /* 0x000ff20008010805 */
[----:B------:R-:W4:Y:S01]  /*3d60*/  MUFU.EX2 R64, R64 ;  /* 0x0000004000407308 */ /* 0x000f220000000800 */
[----:B--2---:R-:W-:Y:S09]  /*3d70*/  F2FP.BF16.F32.PACK_AB R6, R62, R61 ;  /* 0x0000003d3e06723e */ /* 0x004ff200000010ff */
[----:B------:R4:W-:Y:S01]  /*3d80*/  MUFU.EX2 R69, R5 ;  /* 0x0000000500457308 */ /* 0x0009e20000000800 */
[----:B-1----:R-:W-:Y:S04]  /*3d90*/  LOP3.LUT R4, R86, 0xe0, RZ, 0xc0, !PT ;  /* 0x000000e056047812 */ /* 0x002fe800078ec0ff */
[----:B------:R-:W-:Y:S05]  /*3da0*/  LOP3.LUT R4, R4, 0x18, R80, 0xf8, !PT ;  /* 0x0000001804047812 */ /* 0x000fea00078ef850 */
[----:B------:R-:W1:Y:S01]  /*3db0*/  MUFU.EX2 R72, R72 ;  /* 0x0000004800487308 */ /* 0x000e620000000800 */
[----:B------:R-:W-:Y:S04]  /*3dc0*/  LOP3.LUT R4, R4, 0x10, R2, 0x78, !PT ;  /* 0x0000001004047812 */ /* 0x000fe800078e7802 */
[----:B------:R-:W-:Y:S04]  /*3dd0*/  LOP3.LUT R65, R247, R4, RZ, 0xfc, !PT ;  /* 0x00000004f7417212 */ /* 0x000fe800078efcff */
[C---:B------:R-:W-:Y:S02]  /*3de0*/  LEA R66, R65.reuse, UR4, 0x1 ;  /* 0x0000000441427c11 */ /* 0x040fe4000f8e08ff */
[----:B------:R-:W-:Y:S02]  /*3df0*/  LEA R65, R65, UR5, 0x1 ;  /* 0x0000000541417c11 */ /* 0x000fe4000f8e08ff */
[----:B----4-:R-:W-:Y:S01]  /*3e00*/  F2FP.BF16.F32.PACK_AB R5, R67, R64 ;  /* 0x000000404305723e */ /* 0x010fe200000010ff */
[C---:B------:R-:W-:Y:S02]  /*3e10*/  IMAD.IADD R63, R66.reuse, 0x1, -R242 ;  /* 0x00000001423f7824 */ /* 0x040fe400078e0af2 */
[----:B------:R-:W-:Y:S01]  /*3e20*/  IMAD.IADD R66, R66, 0x1, R246 ;  /* 0x0000000142427824 */ /* 0x000fe200078e02f6 */
[----:B------:R-:W-:Y:S01]  /*3e30*/  STS [R65+0x15000], R7 ;  /* 0x0150000741007388 */ /* 0x000fe20000000800 */
[----:B------:R-:W-:Y:S01]  /*3e40*/  IMAD.IADD R59, R246, 0x1, R63 ;  /* 0x00000001f63b7824 */ /* 0x000fe200078e023f */
[----:B-1----:R-:W-:Y:S03]  /*3e50*/  F2FP.BF16.F32.PACK_AB R4, R69, R72 ;  /* 0x000000484504723e */ /* 0x002fe600000010ff */
[----:B------:R-:W-:Y:S05]  /*3e60*/  STS [R66], R6 ;  /* 0x0000000642007388 */ /* 0x000fea0000000800 */
[----:B------:R-:W-:Y:S05]  /*3e70*/  STS [R63+0x10], R5 ;  /* 0x000010053f007388 */ /* 0x000fea0000000800 */
[----:B------:R-:W-:Y:S05]  /*3e80*/  STS [R59+0x10], R4 ;  /* 0x000010043b007388 */ /* 0x000fea0000000800 */
[----:B------:R-:W1:Y:S05]  /*3e90*/  LDSM.16.M88.4 R8, [R219+0x8000] ;  /* 0x00800000db08783b */ /* 0x000e6a0000000200 */
[----:B------:R-:W2:Y:S05]  /*3ea0*/  LDSM.16.M88.4 R44, [R211+0x8000] ;  /* 0x00800000d32c783b */ /* 0x000eaa0000000200 */
[----:B------:R-:W4:Y:S05]  /*3eb0*/  LDSM.16.M88.4 R48, [R57+0x8000] ;  /* 0x008000003930783b */ /* 0x000f2a0000000200 */
[----:B------:R-:W3:Y:S01]  /*3ec0*/  LDSM.16.M88.4 R52, [R56+0x8000] ;  /* 0x008000003834783b */ /* 0x000ee20000000200 */
[C---:B-1----:R-:W-:Y:S08]  /*3ed0*/  HMMA.16816.F32.BF16 R4, R8.reuse, R132, RZ ;  /* 0x000000840804723c */ /* 0x042ff000000418ff */
[----:B------:R-:W-:Y:S11]  /*3ee0*/  HMMA.16816.F32.BF16 R8, R8, R134, RZ ;  /* 0x000000860808723c */ /* 0x000ff600000418ff */
[----:B------:R-:W-:Y:S01]  /*3ef0*/  @!UPT UIADD3 URZ, UPT, UPT, URZ, URZ, URZ ;  /* 0x000000fffffff290 */ /* 0x000fe2000fffe0ff */
[C---:B--2---:R-:W-:Y:S08]  /*3f00*/  HMMA.16816.F32.BF16 R4, R44.reuse, R136, R4 ;  /* 0x000000882c04723c */ /* 0x044ff00000041804 */
[----:B------:R-:W-:Y:S01]  /*3f10*/  HMMA.16816.F32.BF16 R8, R44, R138, R8 ;  /* 0x0000008a2c08723c */ /* 0x000fe20000041808 */
[----:B------:R-:W1:Y:S11]  /*3f20*/  LDSM.16.M88.4 R44, [R219+0xa000] ;  /* 0x00a00000db2c783b */ /* 0x000e760000000200 */
[C---:B----4-:R-:W-:Y:S08]  /*3f30*/  HMMA.16816.F32.BF16 R4, R48.reuse, R140, R4 ;  /* 0x0000008c3004723c */ /* 0x050ff00000041804 */
[----:B------:R-:W-:Y:S01]  /*3f40*/  HMMA.16816.F32.BF16 R8, R48, R142, R8 ;  /* 0x0000008e3008723c */ /* 0x000fe20000041808 */
[----:B------:R-:W2:Y:S11]  /*3f50*/  LDSM.16.M88.4 R48, [R211+0xa000] ;  /* 0x00a00000d330783b */ /* 0x000eb60000000200 */
[C---:B---3--:R-:W-:Y:S08]  /*3f60*/  HMMA.16816.F32.BF16 R4, R52.reuse, R144, R4 ;  /* 0x000000903404723c */ /* 0x048ff00000041804 */
[----:B------:R-:W-:Y:S01]  /*3f70*/  HMMA.16816.F32.BF16 R8, R52, R146, R8 ;  /* 0x000000923408723c */ /* 0x000fe20000041808 */
[----:B------:R-:W3:Y:S11]  /*3f80*/  LDSM.16.M88.4 R52, [R57+0xa000] ;  /* 0x00a000003934783b */ /* 0x000ef60000000200 */
[C---:B-1----:R-:W-:Y:S08]  /*3f90*/  HMMA.16816.F32.BF16 R4, R44.reuse, R148, R4 ;  /* 0x000000942c04723c */ /* 0x042ff00000041804 */
[----:B------:R-:W-:Y:S01]  /*3fa0*/  HMMA.16816.F32.BF16 R8, R44, R150, R8 ;  /* 0x000000962c08723c */ /* 0x000fe20000041808 */
[----:B------:R-:W1:Y:S11]  /*3fb0*/  LDSM.16.M88.4 R44, [R56+0xa000] ;  /* 0x00a00000382c783b */ /* 0x000e760000000200 */
[C---:B--2---:R-:W-:Y:S08]  /*3fc0*/  HMMA.16816.F32.BF16 R4, R48.reuse, R152, R4 ;  /* 0x000000983004723c */ /* 0x044ff00000041804 */
        /* <DEDUP_REMOVED lines=24> */
[----:B------:R-:W-:Y:S03]  /*4150*/  HMMA.16816.F32.BF16 R8, R44, R186, R8 ;  /* 0x000000ba2c08723c */ /* 0x000fe60000041808 */
[----:B------:R-:W-:Y:S02]  /*4160*/  LOP3.LUT R46, R81, 0x1000, R215, 0xf8, !PT ;  /* 0x00001000512e7812 */ /* 0x000fe400078ef8d7 */
[----:B------:R-:W-:Y:S02]  /*4170*/  LOP3.LUT R45, R83, 0xe0, RZ, 0xc0, !PT ;  /* 0x000000e0532d7812 */ /* 0x000fe400078ec0ff */
[----:B------:R-:W-:Y:S02]  /*4180*/  LOP3.LUT R223, R46, R223, R84, 0xf6, !PT ;  /* 0x000000df2edf7212 */ /* 0x000fe400078ef654 */
[----:B------:R-:W-:Y:S02]  /*4190*/  LOP3.LUT R45, R45, 0x100, R213, 0xf8, !PT ;  /* 0x000001002d2d7812 */ /* 0x000fe400078ef8d5 */
[----:B------:R-:W-:Y:S01]  /*41a0*/  LEA R223, R223, UR5, 0x1 ;  /* 0x00000005dfdf7c11 */ /* 0x000fe2000f8e08ff */
[C---:B--2---:R-:W-:Y:S05]  /*41b0*/  HMMA.16816.F32.BF16 R4, R48.reuse, R188, R4 ;  /* 0x000000bc3004723c */ /* 0x044fea0000041804 */
[----:B------:R-:W-:Y:S03]  /*41c0*/  SHF.R.U32.HI R44, RZ, 0x3, R45 ;  /* 0x00000003ff2c7819 */ /* 0x000fe6000001162d */
[----:B------:R-:W-:Y:S03]  /*41d0*/  HMMA.16816.F32.BF16 R8, R48, R190, R8 ;  /* 0x000000be3008723c */ /* 0x000fe60000041808 */
[----:B------:R-:W-:Y:S04]  /*41e0*/  LOP3.LUT R44, R68, 0x38, R44, 0x78, !PT ;  /* 0x00000038442c7812 */ /* 0x000fe800078e782c */
[----:B------:R-:W-:Y:S04]  /*41f0*/  LOP3.LUT R44, R44, R45, RZ, 0x3c, !PT ;  /* 0x0000002d2c2c7212 */ /* 0x000fe800078e3cff */
[C---:B------:R-:W-:Y:S01]  /*4200*/  LEA R224, R44.reuse, UR5, 0x1 ;  /* 0x000000052ce07c11 */ /* 0x040fe2000f8e08ff */
[C---:B---3--:R-:W-:Y:S05]  /*4210*/  HMMA.16816.F32.BF16 R4, R52.reuse, R192, R4 ;  /* 0x000000c03404723c */ /* 0x048fea0000041804 */
[----:B------:R-:W-:Y:S03]  /*4220*/  LEA R85, R44, UR4, 0x1 ;  /* 0x000000042c557c11 */ /* 0x000fe6000f8e08ff */
[----:B------:R-:W-:Y:S03]  /*4230*/  HMMA.16816.F32.BF16 R8, R52, R194, R8 ;  /* 0x000000c23408723c */ /* 0x000fe60000041808 */
[----:B------:R-:W-:Y:S08]  /*4240*/  IMAD.IADD R85, R214, 0x1, R85 ;  /* 0x00000001d6557824 */ /* 0x000ff000078e0255 */
[C---:B------:R-:W-:Y:S01]  /*4250*/  FADD.FTZ R4, -R73.reuse, R4 ;  /* 0x0000000449047221 */ /* 0x040fe20000010100 */
[----:B------:R-:W-:Y:S01]  /*4260*/  FADD.FTZ R5, -R73, R5 ;  /* 0x0000000549057221 */ /* 0x000fe20000010100 */
        /* <DEDUP_REMOVED lines=8> */
[----:B------:R-:W-:Y:S01]  /*42f0*/  F2FP.BF16.F32.PACK_AB R4, R5, R4 ;  /* 0x000000040504723e */ /* 0x000fe200000010ff */
[----:B------:R-:W-:Y:S01]  /*4300*/  FADD.FTZ R10, -R70, R10 ;  /* 0x0000000a460a7221 */ /* 0x000fe20000010100 */
[----:B------:R-:W-:Y:S01]  /*4310*/  FMUL.FTZ R8, R64, R8 ;  /* 0x0000000840087220 */ /* 0x000fe20000410000 */
[----:B------:R-:W-:Y:S01]  /*4320*/  FADD.FTZ R11, -R70, R11 ;  /* 0x0000000b460b7221 */ /* 0x000fe20000010100 */
[----:B------:R-:W-:Y:S01]  /*4330*/  FMUL.FTZ R9, R67, R9 ;  /* 0x0000000943097220 */ /* 0x000fe20000410000 */
[----:B------:R-:W-:Y:S01]  /*4340*/  F2FP.BF16.F32.PACK_AB R6, R7, R6 ;  /* 0x000000060706723e */ /* 0x000fe200000010ff */
[----:B------:R-:W-:Y:S01]  /*4350*/  STS [R65+0x14000], R4 ;  /* 0x0140000441007388 */ /* 0x000fe20000000800 */
[----:B------:R-:W-:Y:S01]  /*4360*/  FMUL.FTZ R10, R72, R10 ;  /* 0x0000000a480a7220 */ /* 0x000fe20000410000 */
[----:B------:R-:W-:Y:S01]  /*4370*/  FMUL.FTZ R11, R69, R11 ;  /* 0x0000000b450b7220 */ /* 0x000fe20000410000 */
[----:B------:R-:W-:Y:S02]  /*4380*/  F2FP.BF16.F32.PACK_AB R8, R9, R8 ;  /* 0x000000080908723e */ /* 0x000fe400000010ff */
[----:B------:R-:W-:Y:S02]  /*4390*/  STS [R66+-0x1000], R6 ;  /* 0xfff0000642007388 */ /* 0x000fe40000000800 */
[----:B------:R-:W-:Y:S03]  /*43a0*/  F2FP.BF16.F32.PACK_AB R10, R11, R10 ;  /* 0x0000000a0b0a723e */ /* 0x000fe600000010ff */
        /* <DEDUP_REMOVED lines=50> */
[----:B------:R-:W-:Y:S02]  /*46d0*/  LOP3.LUT R9, R84, R9, R82, 0x1e, !PT ;  /* 0x0000000954097212 */ /* 0x000fe400078e1e52 */
[----:B------:R-:W-:Y:S02]  /*46e0*/  LOP3.LUT R8, R8, 0x8, R222, 0x78, !PT ;  /* 0x0000000808087812 */ /* 0x000fe400078e78de */
[-C--:B------:R-:W-:Y:S03]  /*46f0*/  HMMA.16816.F32.BF16 R20, R48, R46.reuse, R20 ;  /* 0x0000002e3014723c */ /* 0x080fe60000041814 */
[----:B------:R-:W-:Y:S01]  /*4700*/  IMAD R200, R8, 0x2, R200 ;  /* 0x0000000208c87824 */ /* 0x000fe200078e02c8 */
[----:B------:R-:W-:Y:S04]  /*4710*/  LOP3.LUT R225, R9, R81, RZ, 0xfc, !PT ;  /* 0x0000005109e17212 */ /* 0x000fe800078efcff */
[C---:B------:R-:W-:Y:S04]  /*4720*/  HMMA.16816.F32.BF16 R24, R4.reuse, R46, R24 ;  /* 0x0000002e0418723c */ /* 0x040fe80000041818 */
[----:B------:R-:W-:Y:S04]  /*4730*/  LEA R225, R225, UR5, 0x1 ;  /* 0x00000005e1e17c11 */ /* 0x000fe8000f8e08ff */
        /* <DEDUP_REMOVED lines=68> */
.L_x_193:
[----:B------:R-:W-:Y:S01]  /*4b80*/  LDSM.16.M88.4 R96, [R200+UR5+0x14000] ;  /* 0x01400005c860783b */ /* 0x000fe20008000200 */
[----:B------:R-:W-:Y:S01]  /*4b90*/  IMAD R250, R230, UR7, RZ ;  /* 0x00000007e6fa7c24 */ /* 0x000fe2000f8e02ff */
[----:B------:R-:W-:Y:S01]  /*4ba0*/  UISETP.GT.AND UP1, UPT, UR43, UR47, UPT ;  /* 0x0000002f2b00728c */ /* 0x000fe2000bf24270 */
[----:B------:R-:W-:Y:S01]  /*4bb0*/  VIADD R204, R200, UR5 ;  /* 0x00000005c8cc7c36 */ /* 0x000fe20008000000 */
[----:B------:R-:W1:Y:S03]  /*4bc0*/  LDSM.16.MT88.4 R48, [R225+0x10000] ;  /* 0x01000000e130783b */ /* 0x000e660000004200 */
[----:B------:R-:W-:Y:S01]  /*4bd0*/  IMAD.IADD R204, R214, 0x1, R204 ;  /* 0x00000001d6cc7824 */ /* 0x000fe200078e02cc */
[----:B------:R-:W2:Y:S01]  /*4be0*/  LDSM.16.M88.4 R92, [R200+UR5+0x14800] ;  /* 0x01480005c85c783b */ /* 0x000ea20008000200 */
[----:B------:R-:W-:Y:S03]  /*4bf0*/  UMOV UR5, UR19 ;  /* 0x0000001300057c82 */ /* 0x000fe60008000000 */
        /* <DEDUP_REMOVED lines=18> */
[C---:B------:R-:W-:Y:S02]  /*4d20*/  HMMA.16816.F32.BF16 R88, R92.reuse, R196, RZ ;  /* 0x000000c45c58723c */ /* 0x040fe400000418ff */
[----:B------:R-:W-:Y:S05]  /*4d30*/  IMAD.U32 R196, R250, -0x40, RZ ;  /* 0xffffffc0fac47824 */ /* 0x000fea00078e00ff */
[C---:B------:R-:W-:Y:S01]  /*4d40*/  LEA R248, P0, R196.reuse, R248, 0x2 ;  /* 0x000000f8c4f87211 */ /* 0x040fe200078010ff */
[-C--:B------:R-:W-:Y:S03]  /*4d50*/  HMMA.16816.F32.BF16 R92, R92, R198.reuse, RZ ;  /* 0x000000c65c5c723c */ /* 0x080fe600000418ff */
[----:B------:R-:W-:Y:S02]  /*4d60*/  LEA.HI.X.SX32 R249, R196, R249, 0x2, P0 ;  /* 0x000000f9c4f97211 */ /* 0x000fe400000f16ff */
[----:B------:R-:W-:Y:S03]  /*4d70*/  PLOP3.LUT P0, PT, PT, PT, UP0, 0x80, 0x8 ;  /* 0x000000000008781c */ /* 0x000fe60003f0f008 */
[----:B------:R-:W-:Y:S01]  /*4d80*/  HMMA.16816.F32.BF16 R96, R96, R198, RZ ;  /* 0x000000c66060723c */ /* 0x000fe200000418ff */
[----:B------:R-:W1:Y:S04]  /*4d90*/  LDSM.16.M88.4 R196, [R204+0x14000] ;  /* 0x01400000ccc4783b */ /* 0x000e680000000200 */
[----:B------:R-:W2:Y:S03]  /*4da0*/  LDSM.16.M88.4 R204, [R204+0x14800] ;  /* 0x01480000cccc783b */ /* 0x000ea60000000200 */
[-C--:B-1----:R-:W-:Y:S08]  /*4db0*/  HMMA.16816.F32.BF16 R4, R196, R200.reuse, R4 ;  /* 0x000000c8c404723c */ /* 0x082ff00000041804 */
[C---:B--2---:R-:W-:Y:S08]  /*4dc0*/  HMMA.16816.F32.BF16 R8, R204.reuse, R200, R8 ;  /* 0x000000c8cc08723c */ /* 0x044ff00000041808 */
[-C--:B------:R-:W-:Y:S08]  /*4dd0*/  HMMA.16816.F32.BF16 R44, R204, R202.reuse, R44 ;  /* 0x000000cacc2c723c */ /* 0x080ff0000004182c */
[C---:B------:R-:W-:Y:S01]  /*4de0*/  HMMA.16816.F32.BF16 R48, R196.reuse, R202, R48 ;  /* 0x000000cac430723c */ /* 0x040fe20000041830 */
[----:B------:R-:W1:Y:S07]  /*4df0*/  LDSM.16.MT88.4 R200, [R225+0x11800] ;  /* 0x01180000e1c8783b */ /* 0x000e6e0000004200 */
[-C--:B-1----:R-:W-:Y:S08]  /*4e00*/  HMMA.16816.F32.BF16 R52, R196, R200.reuse, R52 ;  /* 0x000000c8c434723c */ /* 0x082ff00000041834 */
[C---:B------:R-:W-:Y:S08]  /*4e10*/  HMMA.16816.F32.BF16 R56, R204.reuse, R200, R56 ;  /* 0x000000c8cc38723c */ /* 0x040ff00000041838 */
[-C--:B------:R-:W-:Y:S08]  /*4e20*/  HMMA.16816.F32.BF16 R60, R204, R202.reuse, R60 ;  /* 0x000000cacc3c723c */ /* 0x080ff0000004183c */
[C---:B------:R-:W-:Y:S01]  /*4e30*/  HMMA.16816.F32.BF16 R64, R196.reuse, R202, R64 ;  /* 0x000000cac440723c */ /* 0x040fe20000041840 */
[----:B------:R-:W1:Y:S07]  /*4e40*/  LDSM.16.MT88.4 R200, [R225+0x12800] ;  /* 0x01280000e1c8783b */ /* 0x000e6e0000004200 */
[-C--:B-1----:R-:W-:Y:S08]  /*4e50*/  HMMA.16816.F32.BF16 R68, R196, R200.reuse, R68 ;  /* 0x000000c8c444723c */ /* 0x082ff00000041844 */
[C---:B------:R-:W-:Y:S04]  /*4e60*/  HMMA.16816.F32.BF16 R72, R204.reuse, R200, R72 ;  /* 0x000000c8cc48723c */ /* 0x040fe80000041848 */
[----:B------:R-:W-:Y:S01]  /*4e70*/  @P0 IADD3 R200, P1, PT, R244, UR16, RZ ;  /* 0x00000010f4c80c10 */ /* 0x000fe2000ff3e0ff */
[----:B------:R-:W-:Y:S03]  /*4e80*/  @UP0 UMOV UR16, UR13 ;  /* 0x0000000d00100c82 */ /* 0x000fe60008000000 */
[----:B------:R-:W-:Y:S01]  /*4e90*/  @P0 IADD3.X R201, PT, PT, R245, UR17, RZ, P1, !PT ;  /* 0x00000011f5c90c10 */ /* 0x000fe20008ffe4ff */
[-C--:B------:R-:W-:Y:S01]  /*4ea0*/  HMMA.16816.F32.BF16 R76, R204, R202.reuse, R76 ;  /* 0x000000cacc4c723c */ /* 0x080fe2000004184c */
[----:B------:R-:W-:Y:S03]  /*4eb0*/  @UP0 UMOV UR17, UR12 ;  /* 0x0000000c00110c82 */ /* 0x000fe60008000000 */
[----:B------:R-:W5:Y:S04]  /*4ec0*/  @P0 LDG.E R227, desc[UR38][R200.64+-0x100] ;  /* 0xffff0026c8e30981 */ /* 0x000f68000c1e1900 */
[----:B------:R1:W5:Y:S01]  /*4ed0*/  @P0 LDG.E R226, desc[UR38][R200.64+-0xe0] ;  /* 0xffff2026c8e20981 */ /* 0x000362000c1e1900 */
[C---:B------:R-:W-:Y:S03]  /*4ee0*/  HMMA.16816.F32.BF16 R80, R196.reuse, R202, R80 ;  /* 0x000000cac450723c */ /* 0x040fe60000041850 */
[----:B------:R-:W-:Y:S04]  /*4ef0*/  REDG.E.ADD.F32.FTZ.RN.STRONG.GPU desc[UR38][R248.64], R4 ;  /* 0x00000004f80079a6 */ /* 0x000fe8000c12f326 */
[----:B-1----:R-:W1:Y:S02]  /*4f00*/  LDSM.16.MT88.4 R200, [R225+0x13800] ;  /* 0x01380000e1c8783b */ /* 0x002e640000004200 */
[-C--:B-1----:R-:W-:Y:S08]  /*4f10*/  HMMA.16816.F32.BF16 R84, R196, R200.reuse, R84 ;  /* 0x000000c8c454723c */ /* 0x082ff00000041854 */
[C---:B------:R-:W-:Y:S04]  /*4f20*/  HMMA.16816.F32.BF16 R88, R204.reuse, R200, R88 ;  /* 0x000000c8cc58723c */ /* 0x040fe80000041858 */
[C---:B------:R-:W-:Y:S04]  /*4f30*/  IMAD.SHL.U32 R201, R250.reuse, 0x8, RZ ;  /* 0x00000008fac97824 */ /* 0x040fe800078e00ff */
[-C--:B------:R-:W-:Y:S03]  /*4f40*/  HMMA.16816.F32.BF16 R92, R204, R202.reuse, R92 ;  /* 0x000000cacc5c723c */ /* 0x080fe6000004185c */
[C---:B------:R-:W-:Y:S04]  /*4f50*/  LEA R200, P0, R201.reuse, R248, 0x2 ;  /* 0x000000f8c9c87211 */ /* 0x040fe800078010ff */
[----:B------:R-:W-:Y:S01]  /*4f60*/  LEA.HI.X.SX32 R201, R201, R249, 0x2, P0 ;  /* 0x000000f9c9c97211 */ /* 0x000fe200000f16ff */
        /* <DEDUP_REMOVED lines=18> */
[C---:B-1----:R-:W-:Y:S05]  /*5090*/  LEA.HI.X.SX32 R5, R250.reuse, R197, 0x5, P0 ;  /* 0x000000c5fa057211 */ /* 0x042fea00000f2eff */
[----:B------:R1:W-:Y:S01]  /*50a0*/  REDG.E.ADD.F32.FTZ.RN.STRONG.GPU desc[UR38][R4.64], R11 ;  /* 0x0000000b040079a6 */ /* 0x0003e2000c12f326 */
[C---:B------:R-:W-:Y:S03]  /*50b0*/  IMAD.WIDE R200, R250.reuse, -0xc0, R4 ;  /* 0xffffff40fac87825 */ /* 0x040fe600078e0204 */
[----:B------:R1:W-:Y:S01]  /*50c0*/  REDG.E.ADD.F32.FTZ.RN.STRONG.GPU desc[UR38][R248.64+0x80], R48 ;  /* 0x00008030f80079a6 */ /* 0x0003e2000c12f326 */
        /* <DEDUP_REMOVED lines=23> */
[C---:B-1----:R-:W-:Y:S02]  /*5240*/  LEA.HI.X.SX32 R11, R250.reuse, R197, 0x5, P0 ;  /* 0x000000c5fa0b7211 */ /* 0x042fe400000f2eff */
[C---:B------:R-:W-:Y:S03]  /*5250*/  LEA R4, P0, R250.reuse, R10, 0x5 ;  /* 0x0000000afa047211 */ /* 0x040fe600078028ff */
        /* <DEDUP_REMOVED lines=13> */
[C---:B---3--:R-:W-:Y:S03]  /*5330*/  LEA.HI.X.SX32 R51, R250.reuse, R207, 0x5, P0 ;  /* 0x000000cffa337211 */ /* 0x048fe600000f2eff */
        /* <DEDUP_REMOVED lines=39> */
[C---:B--2---:R-:W-:Y:S03]  /*55b0*/  LEA R48, P0, R250.reuse, R54, 0x5 ;  /* 0x00000036fa307211 */ /* 0x044fe600078028ff */
[----:B------:R-:W-:Y:S01]  /*55c0*/  REDG.E.ADD.F32.FTZ.RN.STRONG.GPU desc[UR38][R54.64+0x200], R74 ;  /* 0x0002004a360079a6 */ /* 0x000fe2000c12f326 */
[C---:B------:R-:W-:Y:S03]  /*55d0*/  LEA.HI.X.SX32 R49, R250.reuse, R55, 0x5, P0 ;  /* 0x00000037fa317211 */ /* 0x040fe600000f2eff */
[C---:B------:R-:W-:Y:S02]  /*55e0*/  IMAD.WIDE R56, R250.reuse, -0xc0, R48 ;  /* 0xffffff40fa387825 */ /* 0x040fe400078e0230 */
[----:B------:R-:W-:Y:S01]  /*55f0*/  REDG.E.ADD.F32.FTZ.RN.STRONG.GPU desc[UR38][R48.64+0x200], R75 ;  /* 0x0002004b300079a6 */ /* 0x000fe2000c12f326 */
[C---:B------:R-:W-:Y:S03]  /*5600*/  LEA R200, P0, R250.reuse, R56, 0x5 ;  /* 0x00000038fac87211 */ /* 0x040fe600078028ff */
[----:B------:R1:W-:Y:S01]  /*5610*/  REDG.E.ADD.F32.FTZ.RN.STRONG.GPU desc[UR38][R248.64+0x280], R80 ;  /* 0x00028050f80079a6 */ /* 0x0003e2000c12f326 */
[C---:B------:R-:W-:Y:S03]  /*5620*/  LEA.HI.X.SX32 R201, R250.reuse, R57, 0x5, P0 ;  /* 0x00000039fac97211 */ /* 0x040fe600000f2eff */
[----:B------:R-:W-:Y:S01]  /*5630*/  REDG.E.ADD.F32.FTZ.RN.STRONG.GPU desc[UR38][R56.64+0x280], R81 ;  /* 0x00028051380079a6 */ /* 0x000fe2000c12f326 */
[C---:B------:R-:W-:Y:S03]  /*5640*/  LEA R58, P0, R250.reuse, R200, 0x5 ;  /* 0x000000c8fa3a7211 */ /* 0x040fe600078028ff */
[----:B------:R-:W-:Y:S01]  /*5650*/  REDG.E.ADD.F32.FTZ.RN.STRONG.GPU desc[UR38][R200.64+0x280], R82 ;  /* 0x00028052c80079a6 */ /* 0x000fe2000c12f326 */
[C---:B---3--:R-:W-:Y:S02]  /*5660*/  LEA.HI.X.SX32 R59, R250.reuse, R201, 0x5, P0 ;  /* 0x000000c9fa3b7211 */ /* 0x048fe400000f2eff */
[C---:B------:R-:W-:Y:S03]  /*5670*/  LEA R50, P0, R250.reuse, R58, 0x5 ;  /* 0x0000003afa327211 */ /* 0x040fe600078028ff */
[----:B------:R-:W-:Y:S01]  /*5680*/  REDG.E.ADD.F32.FTZ.RN.STRONG.GPU desc[UR38][R58.64+0x280], R83 ;  /* 0x000280533a0079a6 */ /* 0x000fe2000c12f326 */
[C---:B------:R-:W-:Y:S02]  /*5690*/  LEA.HI.X.SX32 R51, R250.reuse, R59, 0x5, P0 ;  /* 0x0000003bfa337211 */ /* 0x040fe400000f2eff */
[C---:B----4-:R-:W-:Y:S01]  /*56a0*/  LEA R64, P0, R250.reuse, R50, 0x5 ;  /* 0x00000032fa407211 */ /* 0x050fe200078028ff */
[----:B------:R-:W-:Y:S03]  /*56b0*/  LDSM.16.MT88.4 R56, [R223+0x800] ;  /* 0x00080000df38783b */ /* 0x000fe60000004200 */
[C---:B------:R-:W-:Y:S01]  /*56c0*/  LEA.HI.X.SX32 R65, R250.reuse, R51, 0x5, P0 ;  /* 0x00000033fa417211 */ /* 0x040fe200000f2eff */
[----:B------:R2:W-:Y:S01]  /*56d0*/  REDG.E.ADD.F32.FTZ.RN.STRONG.GPU desc[UR38][R50.64+0x280], R76 ;  /* 0x0002804c320079a6 */ /* 0x0005e2000c12f326 */
[C---:B------:R-:W-:Y:S03]  /*56e0*/  LEA R6, P0, R250.reuse, R64, 0x5 ;  /* 0x00000040fa067211 */ /* 0x040fe600078028ff */
[----:B------:R-:W-:Y:S01]  /*56f0*/  REDG.E.ADD.F32.FTZ.RN.STRONG.GPU desc[UR38][R64.64+0x280], R77 ;  /* 0x0002804d400079a6 */ /* 0x000fe2000c12f326 */
[C---:B------:R-:W-:Y:S02]  /*5700*/  LEA.HI.X.SX32 R7, R250.reuse, R65, 0x5, P0 ;  /* 0x00000041fa077211 */ /* 0x040fe400000f2eff */
[C---:B------:R-:W-:Y:S01]  /*5710*/  LEA R204, P0, R250.reuse, R6, 0x5 ;  /* 0x00000006facc7211 */ /* 0x040fe200078028ff */
[----:B-1----:R-:W1:Y:S03]  /*5720*/  S2R R80, SR_TID.X ;  /* 0x0000000000507919 */ /* 0x002e660000002100 */
        /* <DEDUP_REMOVED lines=8> */
[----:B------:R-:W-:Y:S01]  /*57b0*/  LEA R202, P0, R250, R44, 0x5 ;  /* 0x0000002cfaca7211 */ /* 0x000fe200078028ff */
[----:B--2---:R-:W-:Y:S02]  /*57c0*/  VIADD R76, R224, 0x20 ;  /* 0x00000020e04c7836 */ /* 0x004fe40000000000 */
[----:B------:R2:W-:Y:S01]  /*57d0*/  REDG.E.ADD.F32.FTZ.RN.STRONG.GPU desc[UR38][R44.64+0x300], R86 ;  /* 0x000300562c0079a6 */ /* 0x0005e2000c12f326 */
[C---:B------:R-:W-:Y:S02]  /*57e0*/  LEA.HI.X.SX32 R203, R250.reuse, R45, 0x5, P0 ;  /* 0x0000002dfacb7211 */ /* 0x040fe400000f2eff */
[C---:B------:R-:W-:Y:S01]  /*57f0*/  LEA R60, P0, R250.reuse, R202, 0x5 ;  /* 0x000000cafa3c7211 */ /* 0x040fe200078028ff */
[----:B------:R-:W-:Y:S03]  /*5800*/  LDSM.16.MT88.4 R48, [R223+0x4000] ;  /* 0x00400000df30783b */ /* 0x000fe60000004200 */
[C---:B------:R-:W-:Y:S01]  /*5810*/  LEA.HI.X.SX32 R61, R250.reuse, R203, 0x5, P0 ;  /* 0x000000cbfa3d7211 */ /* 0x040fe200000f2eff */
[----:B------:R-:W-:Y:S01]  /*5820*/  REDG.E.ADD.F32.FTZ.RN.STRONG.GPU desc[UR38][R202.64+0x300], R87 ;  /* 0x00030057ca0079a6 */ /* 0x000fe2000c12f326 */
[----:B------:R-:W-:Y:S01]  /*5830*/  LEA R206, P0, R250, R60, 0x5 ;  /* 0x0000003cface7211 */ /* 0x000fe200078028ff */
[----:B-1----:R-:W-:Y:S02]  /*5840*/  IMAD.SHL.U32 R82, R80, 0x40, RZ ;  /* 0x0000004050527824 */ /* 0x002fe400078e00ff */
[----:B------:R-:W-:Y:S01]  /*5850*/  REDG.E.ADD.F32.FTZ.RN.STRONG.GPU desc[UR38][R60.64+0x300], R88 ;  /* 0x000300583c0079a6 */ /* 0x000fe2000c12f326 */
[----:B------:R-:W-:Y:S01]  /*5860*/  LEA.HI.X.SX32 R207, R250, R61, 0x5, P0 ;  /* 0x0000003dfacf7211 */ /* 0x000fe200000f2eff */
[----:B------:R-:W-:Y:S01]  /*5870*/  IMAD.SHL.U32 R83, R80, 0x20, RZ ;  /* 0x0000002050537824 */ /* 0x000fe200078e00ff */
[----:B------:R-:W-:Y:S01]  /*5880*/  LEA R2, P0, R250, R206, 0x5 ;  /* 0x000000cefa027211 */ /* 0x000fe200078028ff */
[----:B------:R-:W-:Y:S01]  /*5890*/  LDSM.16.MT88.4 R64, [R223+0x4800] ;  /* 0x00480000df40783b */ /* 0x000fe20000004200 */
[----:B------:R-:W-:Y:S02]  /*58a0*/  LOP3.LUT R81, R82, 0x200, RZ, 0xc0, !PT ;  /* 0x0000020052517812 */ /* 0x000fe400078ec0ff */
[C---:B------:R-:W-:Y:S01]  /*58b0*/  LEA.HI.X.SX32 R3, R250.reuse, R207, 0x5, P0 ;  /* 0x000000cffa037211 */ /* 0x040fe200000f2eff */
[----:B------:R-:W-:Y:S01]  /*58c0*/  REDG.E.ADD.F32.FTZ.RN.STRONG.GPU desc[UR38][R206.64+0x300], R89 ;  /* 0x00030059ce0079a6 */ /* 0x000fe2000c12f326 */
[----:B------:R-:W-:Y:S02]  /*58d0*/  LEA R8, P0, R250, R2, 0x5 ;  /* 0x00000002fa087211 */ /* 0x000fe400078028ff */
[----:B------:R-:W-:Y:S01]  /*58e0*/  LOP3.LUT R82, R82, 0x1c0, RZ, 0xc0, !PT ;  /* 0x000001c052527812 */ /* 0x000fe200078ec0ff */
[----:B------:R1:W-:Y:S01]  /*58f0*/  REDG.E.ADD.F32.FTZ.RN.STRONG.GPU desc[UR38][R2.64+0x300], R90 ;  /* 0x0003005a020079a6 */ /* 0x0003e2000c12f326 */
[----:B------:R-:W-:Y:S01]  /*5900*/  LEA.HI.X.SX32 R9, R250, R3, 0x5, P0 ;  /* 0x00000003fa097211 */ /* 0x000fe200000f2eff */
[----:B--2---:R-:W-:Y:S02]  /*5910*/  IMAD.SHL.U32 R86, R80, 0x8, RZ ;  /* 0x0000000850567824 */ /* 0x004fe400078e00ff */
[----:B------:R-:W-:Y:S02]  /*5920*/  IMAD.WIDE R46, R250, -0xc0, R8 ;  /* 0xffffff40fa2e7825 */ /* 0x000fe400078e0208 */
[----:B------:R2:W-:Y:S01]  /*5930*/  REDG.E.ADD.F32.FTZ.RN.STRONG.GPU desc[UR38][R8.64+0x300], R91 ;  /* 0x0003005b080079a6 */ /* 0x0005e2000c12f326 */
[----:B------:R-:W-:Y:S02]  /*5940*/  LOP3.LUT R84, R86, 0x38, RZ, 0xc0, !PT ;  /* 0x0000003856547812 */ /* 0x000fe400078ec0ff */
[C---:B------:R-:W-:Y:S01]  /*5950*/  LEA R62, P0, R250.reuse, R46, 0x5 ;  /* 0x0000002efa3e7211 */ /* 0x040fe200078028ff */
[----:B------:R-:W-:Y:S03]  /*5960*/  REDG.E.ADD.F32.FTZ.RN.STRONG.GPU desc[UR38][R248.64+0x380], R96 ;  /* 0x00038060f80079a6 */ /* 0x000fe6000c12f326 */
[C---:B------:R-:W-:Y:S01]  /*5970*/  LEA.HI.X.SX32 R63, R250.reuse, R47, 0x5, P0 ;  /* 0x0000002ffa3f7211 */ /* 0x040fe200000f2eff */
        /* <DEDUP_REMOVED lines=14> */
[C---:B--2---:R-:W-:Y:S01]  /*5a60*/  LEA R8, P0, R250.reuse, R6, 0x5 ;  /* 0x00000006fa087211 */ /* 0x044fe200078028ff */
[----:B------:R-:W-:Y:S03]  /*5a70*/  LDSM.16.MT88.4 R52, [R224+0x14400] ;  /* 0x01440000e034783b */ /* 0x000fe60000004200 */
[----:B------:R-:W-:Y:S01]  /*5a80*/  LEA.HI.X.SX32 R9, R250, R7, 0x5, P0 ;  /* 0x00000007fa097211 */ /* 0x000fe200000f2eff */
[----:B------:R-:W-:Y:S01]  /*5a90*/  REDG.E.ADD.F32.FTZ.RN.STRONG.GPU desc[UR38][R6.64+0x380], R94 ;  /* 0x0003805e060079a6 */ /* 0x000fe2000c12f326 */
[----:B------:R-:W-:Y:S03]  /*5aa0*/  LOP3.LUT P0, RZ, R80, 0x4, RZ, 0xc0, !PT ;  /* 0x0000000450ff7812 */ /* 0x000fe6000780c0ff */
[----:B------:R-:W-:Y:S04]  /*5ab0*/  REDG.E.ADD.F32.FTZ.RN.STRONG.GPU desc[UR38][R8.64+0x380], R95 ;  /* 0x0003805f080079a6 */ /* 0x000fe8000c12f326 */
[----:B------:R-:W-:Y:S04]  /*5ac0*/  LDSM.16.MT88.4 R4, [R224+0x14000] ;  /* 0x01400000e004783b */ /* 0x000fe80000004200 */
[----:B------:R-:W2:Y:S02]  /*5ad0*/  LDSM.16.MT88.4 R8, [R223] ;  /* 0x00000000df08783b */ /* 0x000ea40000004200 */
[----:B------:R-:W-:Y:S02]  /*5ae0*/  @P0 VIADD R76, R224, 0xffffffe0 ;  /* 0xffffffe0e04c0836 */ /* 0x000fe40000000000 */
[----:B------:R-:W-:Y:S04]  /*5af0*/  LDSM.16.MT88.4 R68, [R223+0x1000] ;  /* 0x00100000df44783b */ /* 0x000fe80000004200 */
[----:B------:R-:W3:Y:S04]  /*5b00*/  LDSM.16.MT88.4 R44, [R76+0x14000] ;  /* 0x014000004c2c783b */ /* 0x000ee80000004200 */
[----:B------:R-:W4:Y:S04]  /*5b10*/  LDSM.16.MT88.4 R60, [R76+0x14400] ;  /* 0x014400004c3c783b */ /* 0x000f280000004200 */
[----:B------:R-:W-:Y:S01]  /*5b20*/  LDSM.16.MT88.4 R72, [R76+0x14800] ;  /* 0x014800004c48783b */ /* 0x000fe20000004200 */
        /* <DEDUP_REMOVED lines=8> */
[----:B------:R-:W3:Y:S07]  /*5bb0*/  LDSM.16.MT88.4 R44, [R223+0x5000] ;  /* 0x00500000df2c783b */ /* 0x000eee0000004200 */
[----:B------:R-:W-:Y:S01]  /*5bc0*/  HMMA.16816.F32.BF16 R128, R4, R50, R128 ;  /* 0x000000320480723c */ /* 0x000fe20000041880 */
[----:B------:R-:W-:Y:S04]  /*5bd0*/  LDSM.16.MT88.4 R4, [R224+0x14c00] ;  /* 0x014c0000e004783b */ /* 0x000fe80000004200 */
[----:B------:R-:W1:Y:S03]  /*5be0*/  LDSM.16.MT88.4 R48, [R223+0x1800] ;  /* 0x00180000df30783b */ /* 0x000e660000004200 */
[-C--:B------:R-:W-:Y:S08]  /*5bf0*/  HMMA.16816.F32.BF16 R100, R52, R56.reuse, R100 ;  /* 0x000000383464723c */ /* 0x080ff00000041864 */
[C---:B----4-:R-:W-:Y:S08]  /*5c00*/  HMMA.16816.F32.BF16 R104, R60.reuse, R56, R104 ;  /* 0x000000383c68723c */ /* 0x050ff00000041868 */
[-C--:B------:R-:W-:Y:S08]  /*5c10*/  HMMA.16816.F32.BF16 R108, R60, R58.reuse, R108 ;  /* 0x0000003a3c6c723c */ /* 0x080ff0000004186c */
[C---:B------:R-:W-:Y:S01]  /*5c20*/  HMMA.16816.F32.BF16 R112, R52.reuse, R58, R112 ;  /* 0x0000003a3470723c */ /* 0x040fe20000041870 */
[----:B------:R-:W4:Y:S04]  /*5c30*/  LDSM.16.MT88.4 R56, [R76+0x14c00] ;  /* 0x014c00004c38783b */ /* 0x000f280000004200 */
[----:B------:R-:W4:Y:S03]  /*5c40*/  LDSM.16.MT88.4 R76, [R223+0x5800] ;  /* 0x00580000df4c783b */ /* 0x000f260000004200 */
[-C--:B------:R-:W-:Y:S08]  /*5c50*/  HMMA.16816.F32.BF16 R116, R52, R64.reuse, R116 ;  /* 0x000000403474723c */ /* 0x080ff00000041874 */
[C---:B------:R-:W-:Y:S08]  /*5c60*/  HMMA.16816.F32.BF16 R120, R60.reuse, R64, R120 ;  /* 0x000000403c78723c */ /* 0x040ff00000041878 */
[-C--:B------:R-:W-:Y:S08]  /*5c70*/  HMMA.16816.F32.BF16 R124, R60, R66.reuse, R124 ;  /* 0x000000423c7c723c */ /* 0x080ff0000004187c */
[----:B------:R-:W-:Y:S08]  /*5c80*/  HMMA.16816.F32.BF16 R128, R52, R66, R128 ;  /* 0x000000423480723c */ /* 0x000ff00000041880 */
[-C--:B--2---:R-:W-:Y:S08]  /*5c90*/  HMMA.16816.F32.BF16 R100, R8, R68.reuse, R100 ;  /* 0x000000440864723c */ /* 0x084ff00000041864 */
[C---:B------:R-:W-:Y:S04]  /*5ca0*/  HMMA.16816.F32.BF16 R104, R72.reuse, R68, R104 ;  /* 0x000000444868723c */ /* 0x040fe80000041868 */
[C---:B------:R-:W-:Y:S04]  /*5cb0*/  LOP3.LUT R68, R80.reuse, 0x8, RZ, 0xc0, !PT ;  /* 0x0000000850447812 */ /* 0x040fe800078ec0ff */
[-C--:B------:R-:W-:Y:S08]  /*5cc0*/  HMMA.16816.F32.BF16 R108, R72, R70.reuse, R108 ;  /* 0x00000046486c723c */ /* 0x080ff0000004186c */
[C---:B------:R-:W-:Y:S08]  /*5cd0*/  HMMA.16816.F32.BF16 R112, R8.reuse, R70, R112 ;  /* 0x000000460870723c */ /* 0x040ff00000041870 */
[-C--:B---3--:R-:W-:Y:S08]  /*5ce0*/  HMMA.16816.F32.BF16 R116, R8, R44.reuse, R116 ;  /* 0x0000002c0874723c */ /* 0x088ff00000041874 */
[C---:B------:R-:W-:Y:S08]  /*5cf0*/  HMMA.16816.F32.BF16 R120, R72.reuse, R44, R120 ;  /* 0x0000002c4878723c */ /* 0x040ff00000041878 */
[-C--:B------:R-:W-:Y:S08]  /*5d00*/  HMMA.16816.F32.BF16 R124, R72, R46.reuse, R124 ;  /* 0x0000002e487c723c */ /* 0x080ff0000004187c */
[----:B------:R-:W-:Y:S04]  /*5d10*/  HMMA.16816.F32.BF16 R128, R8, R46, R128 ;  /* 0x0000002e0880723c */ /* 0x000fe80000041880 */
[----:B------:R-:W-:Y:S02]  /*5d20*/  LOP3.LUT R9, R80, 0x38, RZ, 0xc0, !PT ;  /* 0x0000003850097812 */ /* 0x000fe400078ec0ff */
[C---:B------:R-:W-:Y:S02]  /*5d30*/  LOP3.LUT R10, R86.reuse, 0x1f8, RZ, 0xc0, !PT ;  /* 0x000001f8560a7812 */ /* 0x040fe400078ec0ff */
[-C--:B-1----:R-:W-:Y:S05]  /*5d40*/  HMMA.16816.F32.BF16 R100, R4, R48.reuse, R100 ;  /* 0x000000300464723c */ /* 0x082fea0000041864 */
[----:B------:R-:W-:Y:S03]  /*5d50*/  LOP3.LUT R8, R86, 0x1e00, RZ, 0xc0, !PT ;  /* 0x00001e0056087812 */ /* 0x000fe600078ec0ff */
[C---:B----4-:R-:W-:Y:S04]  /*5d60*/  HMMA.16816.F32.BF16 R104, R56.reuse, R48, R104 ;  /* 0x000000303868723c */ /* 0x050fe80000041868 */
[----:B------:R-:W-:Y:S04]  /*5d70*/  LOP3.LUT R8, R8, R10, R9, 0xf6, !PT ;  /* 0x0000000a08087212 */ /* 0x000fe800078ef609 */
[-C--:B------:R-:W-:Y:S03]  /*5d80*/  HMMA.16816.F32.BF16 R108, R56, R50.reuse, R108 ;  /* 0x00000032386c723c */ /* 0x080fe6000004186c */
[----:B------:R-:W-:Y:S05]  /*5d90*/  LEA R10, R8, UR5, 0x1 ;  /* 0x00000005080a7c11 */ /* 0x000fea000f8e08ff */
[C---:B------:R-:W-:Y:S08]  /*5da0*/  HMMA.16816.F32.BF16 R112, R4.reuse, R50, R112 ;  /* 0x000000320470723c */ /* 0x040ff00000041870 */
[-C--:B------:R-:W-:Y:S08]  /*5db0*/  HMMA.16816.F32.BF16 R116, R4, R76.reuse, R116 ;  /* 0x0000004c0474723c */ /* 0x080ff00000041874 */
[C---:B------:R-:W-:Y:S08]  /*5dc0*/  HMMA.16816.F32.BF16 R120, R56.reuse, R76, R120 ;  /* 0x0000004c3878723c */ /* 0x040ff00000041878 */
[-C--:B------:R-:W-:Y:S08]  /*5dd0*/  HMMA.16816.F32.BF16 R124, R56, R78.reuse, R124 ;  /* 0x0000004e387c723c */ /* 0x080ff0000004187c */
[----:B------:R-:W-:Y:S04]  /*5de0*/  HMMA.16816.F32.BF16 R128, R4, R78, R128 ;  /* 0x0000004e0480723c */ /* 0x000fe80000041880 */
[----:B------:R-:W-:Y:S02]  /*5df0*/  LOP3.LUT R7, R221, 0x38, RZ, 0xc0, !PT ;  /* 0x00000038dd077812 */ /* 0x000fe400078ec0ff */
[----:B------:R-:W-:Y:S02]  /*5e00*/  SHF.R.U32.HI R221, RZ, 0x2, R80 ;  /* 0x00000002ffdd7819 */ /* 0x000fe40000011650 */
[C---:B------:R-:W-:Y:S02]  /*5e10*/  LOP3.LUT R6, R84.reuse, 0x40, RZ, 0xfc, !PT ;  /* 0x0000004054067812 */ /* 0x040fe400078efcff */
[C---:B------:R-:W-:Y:S02]  /*5e20*/  LOP3.LUT R5, R84.reuse, 0xc0, RZ, 0xfc, !PT ;  /* 0x000000c054057812 */ /* 0x040fe400078efcff */
[----:B------:R-:W-:Y:S01]  /*5e30*/  LOP3.LUT R4, R84, 0x80, RZ, 0xfc, !PT ;  /* 0x0000008054047812 */ /* 0x000fe200078efcff */
[----:B------:R-:W-:Y:S07]  /*5e40*/  BRA.U !UP0, `(.L_x_194) ;  /* 0x0000000108e07547 */ /* 0x000fee000b800000 */
        /* <DEDUP_REMOVED lines=56> */
.L_x_194:
[----:B------:R-:W-:Y:S01]  /*61d0*/  IADD3 R243, PT, PT, R243, -0x40, RZ ;  /* 0xffffffc0f3f37810 */ /* 0x000fe20007ffe0ff */
[----:B------:R-:W-:Y:S06]  /*61e0*/  BRA.U UP1, `(.L_x_195) ;  /* 0xffffffd101b47547 */ /* 0x000fec000b83ffff */
[----:B------:R-:W2:Y:S01]  /*61f0*/  LDCU UR4, c[0x0][0x500] ;  /* 0x0000a000ff0477ac */ /* 0x000ea20008000800 */
[----:B------:R-:W-:Y:S02]  /*6200*/  LOP3.LUT R213, R213, 0x1c0, RZ, 0xc0, !PT ;  /* 0x000001c0d5d57812 */ /* 0x000fe400078ec0ff */
[----:B------:R-:W-:Y:S01]  /*6210*/  F2FP.BF16.F32.PACK_AB R12, R13, R12 ;  /* 0x0000000c0d0c723e */ /* 0x000fe200000010ff */
[----:B------:R-:W-:Y:S01]  /*6220*/  UISETP.NE.AND UP0, UPT, UR41, -0x1, UPT ;  /* 0xffffffff2900788c */ /* 0x000fe2000bf05270 */
[----:B------:R-:W-:Y:S01]  /*6230*/  LOP3.LUT R213, R213, 0x38, R0, 0xf8, !PT ;  /* 0x00000038d5d57812 */ /* 0x000fe200078ef800 */
[----:B------:R-:W-:Y:S01]  /*6240*/  UMOV UR36, UR18 ;  /* 0x0000001200247c82 */ /* 0x000fe20008000000 */
[----:B------:R-:W-:Y:S02]  /*6250*/  F2FP.BF16.F32.PACK_AB R14, R15, R14 ;  /* 0x0000000e0f0e723e */ /* 0x000fe400000010ff */
[----:B------:R-:W-:Y:S02]  /*6260*/  LOP3.LUT R7, R213, R7, RZ, 0x3c, !PT ;  /* 0x00000007d5077212 */ /* 0x000fe400078e3cff */
[----:B------:R-:W-:-:S02]  /*6270*/  F2FP.BF16.F32.PACK_AB R16, R17, R16 ;  /* 0x000000101110723e */ /* 0x000fc400000010ff */
[----:B------:R-:W-:Y:S02]  /*6280*/  LOP3.LUT R7, R7, 0x6, R0, 0xf8, !PT ;  /* 0x0000000607077812 */ /* 0x000fe400078ef800 */
[----:B------:R-:W-:Y:S02]  /*6290*/  F2FP.BF16.F32.PACK_AB R18, R19, R18 ;  /* 0x000000121312723e */ /* 0x000fe400000010ff */
[----:B------:R-:W-:Y:S01]  /*62a0*/  F2FP.BF16.F32.PACK_AB R24, R25, R24 ;  /* 0x000000181918723e */ /* 0x000fe200000010ff */
[----:B--2---:R-:W-:Y:S01]  /*62b0*/  FMUL.FTZ R100, R100, UR4 ;  /* 0x0000000464647c20 */ /* 0x004fe20008410000 */
        /* <DEDUP_REMOVED lines=55> */
[----:B------:R-:W-:Y:S01]  /*6630*/  LEA R7, R7, UR5, 0x1 ;  /* 0x0000000507077c11 */ /* 0x000fe2000f8e08ff */
[----:B------:R-:W-:Y:S01]  /*6640*/  BAR.SYNC.DEFER_BLOCKING 0x0 ;  /* 0x0000000000007b1d */ /* 0x000fe20000010000 */
[----:B------:R-:W-:-:S02]  /*6650*/  F2FP.BF16.F32.PACK_AB R130, R131, R130 ;  /* 0x000000828382723e */ /* 0x000fc400000010ff */
        /* <DEDUP_REMOVED lines=45> */
[----:B-----5:R-:W-:Y:S01]  /*6930*/  MOV R3, UR5 ;  /* 0x0000000500037c02 */ /* 0x020fe20008000f00 */
[----:B------:R-:W-:Y:S05]  /*6940*/  BRA `(.L_x_197) ;  /* 0x0000000000187947 */ /* 0x000fea0003800000 */
.L_x_196:
[----:B------:R-:W3:Y:S01]  /*6950*/  LDCU.64 UR6, c[0x0][0x5c0] ;  /* 0x0000b800ff0677ac */ /* 0x000ee20008000a00 */
[----:B------:R-:W-:-:S04]  /*6960*/  UIADD3 UR4, UPT, UPT, UR40, UR41, URZ ;  /* 0x0000002928047290 */ /* 0x000fc8000fffe0ff */
[----:B---3--:R-:W-:Y:S02]  /*6970*/  UIMAD.WIDE.U32 UR14, UR4, UR6, URZ ;  /* 0x00000006040e72a5 */ /* 0x008fe4000f8e00ff */
[----:B------:R-:W-:-:S04]  /*6980*/  UIMAD UR4, UR4, UR7, URZ ;  /* 0x00000007040472a4 */ /* 0x000fc8000f8e02ff */
[----:B------:R-:W-:-:S06]  /*6990*/  UIADD3 UR4, UPT, UPT, UR15, UR4, URZ ;  /* 0x000000040f047290 */ /* 0x000fcc000fffe0ff */
[----:B-----5:R-:W-:Y:S02]  /*69a0*/  MOV R3, UR4 ;  /* 0x0000000400037c02 */ /* 0x020fe40008000f00 */
.L_x_197:
        /* <DEDUP_REMOVED lines=12> */
.L_x_198:
[----:B------:R-:W3:Y:S01]  /*6a70*/  LDCU.64 UR4, c[0x0][0x5c8] ;  /* 0x0000b900ff0477ac */ /* 0x000ee20008000a00 */
[----:B------:R-:W-:-:S04]  /*6a80*/  UIADD3 UR10, UPT, UPT, UR40, UR41, URZ ;  /* 0x00000029280a7290 */ /* 0x000fc8000fffe0ff */
[----:B---3--:R-:W-:Y:S02]  /*6a90*/  UIMAD.WIDE.U32 UR16, UR10, UR4, URZ ;  /* 0x000000040a1072a5 */ /* 0x008fe4000f8e00ff */
[----:B------:R-:W-:-:S04]  /*6aa0*/  UIMAD UR10, UR10, UR5, URZ ;  /* 0x000000050a0a72a4 */ /* 0x000fc8000f8e02ff */
[----:B------:R-:W-:-:S06]  /*6ab0*/  UIADD3 UR10, UPT, UPT, UR17, UR10, URZ ;  /* 0x0000000a110a7290 */ /* 0x000fcc000fffe0ff */
[----:B------:R-:W-:-:S07]  /*6ac0*/  MOV R0, UR10 ;  /* 0x0000000a00007c02 */ /* 0x000fce0008000f00 */
.L_x_199:
[----:B------:R-:W-:Y:S01]  /*6ad0*/  USHF.L.U32 UR10, UR29, 0x5, URZ ;  /* 0x000000051d0a7899 */ /* 0x000fe200080006ff */
[----:B------:R-:W-:Y:S03]  /*6ae0*/  BAR.SYNC.DEFER_BLOCKING 0x0 ;  /* 0x0000000000007b1d */ /* 0x000fe60000010000 */
[----:B------:R-:W-:-:S06]  /*6af0*/  UIADD3 UR10, UPT, UPT, -UR10, UR37, URZ ;  /* 0x000000250a0a7290 */ /* 0x000fcc000fffe1ff */
[----:B------:R-:W-:-:S13]  /*6b00*/  ISETP.GE.AND P0, PT, R2, UR10, PT ;  /* 0x0000000a02007c0c */ /* 0x000fda000bf06270 */
[----:B------:R-:W-:Y:S05]  /*6b10*/  @P0 BRA `(.L_x_176) ;  /* 0x0000000000d00947 */ /* 0x000fea0003800000 */
[----:B------:R-:W3:Y:S01]  /*6b20*/  LDCU UR15, c[0x0][0x440] ;  /* 0x00008800ff0f77ac */ /* 0x000ee20008000800 */
[----:B------:R-:W-:Y:S01]  /*6b30*/  MOV R85, RZ ;  /* 0x000000ff00557202 */ /* 0x000fe20000000f00 */
[----:B--2---:R-:W-:Y:S01]  /*6b40*/  IMAD.U32 R16, RZ, RZ, UR6 ;  /* 0x00000006ff107e24 */ /* 0x004fe2000f8e00ff */
[----:B------:R-:W2:Y:S01]  /*6b50*/  LDC.64 R12, c[0x0][0x5d8] ;  /* 0x00017600ff0c7b82 */ /* 0x000ea20000000a00 */
[----:B------:R-:W-:Y:S01]  /*6b60*/  USHF.L.U32 UR10, UR29, 0x5, URZ ;  /* 0x000000051d0a7899 */ /* 0x000fe200080006ff */
[----:B------:R-:W-:Y:S01]  /*6b70*/  IMAD.U32 R14, RZ, RZ, UR4 ;  /* 0x00000004ff0e7e24 */ /* 0x000fe2000f8e00ff */
[----:B------:R-:W4:Y:S02]  /*6b80*/  LDS.128 R40, [R10+0x11000] ;  /* 0x011000000a287984 */ /* 0x000f240000000c00 */
[----:B------:R-:W-:Y:S02]  /*6b90*/  USHF.R.S32.HI UR11, URZ, 0x1f, UR10 ;  /* 0x0000001fff0b7899 */ /* 0x000fe4000801140a */
[--C-:B------:R-:W-:Y:S01]  /*6ba0*/  IMAD.WIDE.U32 R16, R16, UR10, R84.reuse ;  /* 0x0000000a10107c25 */ /* 0x100fe2000f8e0054 */
[----:B------:R-:W5:Y:S01]  /*6bb0*/  LDC.64 R8, c[0x0][0x5e0] ;  /* 0x00017800ff087b82 */ /* 0x000f620000000a00 */
[----:B------:R-:W-:Y:S01]  /*6bc0*/  UIMAD UR12, UR11, UR6, URZ ;  /* 0x000000060b0c72a4 */ /* 0x000fe2000f8e02ff */
[----:B------:R-:W4:Y:S01]  /*6bd0*/  LDS.128 R36, [R10+0x12000] ;  /* 0x012000000a247984 */ /* 0x000f220000000c00 */
[----:B------:R-:W-:Y:S01]  /*6be0*/  UIMAD UR11, UR11, UR4, URZ ;  /* 0x000000040b0b72a4 */ /* 0x000fe2000f8e02ff */
[----:B------:R-:W-:Y:S01]  /*6bf0*/  IADD3 R48, P0, PT, R16, UR14, RZ ;  /* 0x0000000e10307c10 */ /* 0x000fe2000ff1e0ff */
[----:B------:R-:W-:Y:S01]  /*6c00*/  UIMAD UR12, UR10, UR7, UR12 ;  /* 0x000000070a0c72a4 */ /* 0x000fe2000f8e020c */
[----:B------:R-:W4:Y:S01]  /*6c10*/  LDS.128 R32, [R10+0x13000] ;  /* 0x013000000a207984 */ /* 0x000f220000000c00 */
        /* <DEDUP_REMOVED lines=9> */
[----:B--2---:R-:W-:Y:S01]  /*6cb0*/  IMAD.WIDE.U32 R48, R12, UR23, R48 ;  /* 0x000000170c307c25 */ /* 0x004fe2000f8e0030 */
[----:B------:R-:W-:Y:S01]  /*6cc0*/  LDS.128 R20, [R10+0x16000] ;  /* 0x016000000a147984 */ /* 0x000fe20000000c00 */
[----:B------:R-:W-:Y:S01]  /*6cd0*/  IADD3.X R15, PT, PT, R0, UR11, R15, P0, !PT ;  /* 0x0000000b000f7c10 */ /* 0x000fe200087fe40f */
[----:B------:R-:W2:Y:S01]  /*6ce0*/  LDCU.64 UR10, c[0x0][0x568] ;  /* 0x0000ad00ff0a77ac */ /* 0x000ea20008000a00 */
[----:B------:R-:W-:Y:S01]  /*6cf0*/  IMAD R49, R13, UR23, R49 ;  /* 0x000000170d317c24 */ /* 0x000fe2000f8e0231 */
[----:B------:R-:W4:Y:S01]  /*6d00*/  @!P3 LDS.128 R16, [R10+0x10000] ;  /* 0x010000000a10b984 */ /* 0x000f220000000c00 */
[----:B------:R-:W-:Y:S01]  /*6d10*/  ISETP.GE.AND P2, PT, R6, UR15, PT ;  /* 0x0000000f06007c0c */ /* 0x000fe2000bf46270 */
[----:B-----5:R-:W-:Y:S01]  /*6d20*/  IMAD.WIDE.U32 R14, R8, UR23, R14 ;  /* 0x00000017080e7c25 */ /* 0x020fe2000f8e000e */
[----:B------:R-:W-:Y:S01]  /*6d30*/  ISETP.GE.AND P0, PT, R5, UR15, PT ;  /* 0x0000000f05007c0c */ /* 0x000fe2000bf06270 */
[----:B-1----:R-:W1:Y:S02]  /*6d40*/  LDS.128 R44, [R10+0x17000] ;  /* 0x017000000a2c7984 */ /* 0x002e640000000c00 */
[----:B------:R-:W-:-:S04]  /*6d50*/  IMAD.WIDE.U32 R48, R2, UR6, R48 ;  /* 0x0000000602307c25 */ /* 0x000fc8000f8e0030 */
[----:B------:R-:W-:Y:S02]  /*6d60*/  IMAD R15, R9, UR23, R15 ;  /* 0x00000017090f7c24 */ /* 0x000fe4000f8e020f */
[----:B------:R-:W-:Y:S01]  /*6d70*/  IMAD R0, R2, UR7, R49 ;  /* 0x0000000702007c24 */ /* 0x000fe2000f8e0231 */
[----:B---3--:R-:W-:Y:S01]  /*6d80*/  LEA R4, P4, R48, UR12, 0x1 ;  /* 0x0000000c30047c11 */ /* 0x008fe2000f8808ff */
[----:B------:R-:W-:-:S03]  /*6d90*/  IMAD.WIDE.U32 R14, R2, UR4, R14 ;  /* 0x00000004020e7c25 */ /* 0x000fc6000f8e000e */
[----:B------:R-:W-:Y:S01]  /*6da0*/  LEA.HI.X R5, R48, UR13, R0, 0x1, P4 ;  /* 0x0000000d30057c11 */ /* 0x000fe2000a0f0c00 */
[----:B------:R-:W-:Y:S01]  /*6db0*/  IMAD R2, R2, UR5, R15 ;  /* 0x0000000502027c24 */ /* 0x000fe2000f8e020f */
[----:B--2---:R-:W-:-:S03]  /*6dc0*/  LEA R6, P4, R14, UR10, 0x1 ;  /* 0x0000000a0e067c11 */ /* 0x004fc6000f8808ff */
[----:B----4-:R3:W-:Y:S01]  /*6dd0*/  @!P2 STG.E.128 desc[UR38][R4.64+0x80], R40 ;  /* 0x000080280400a986 */ /* 0x0107e2000c101d26 */
[----:B------:R-:W-:-:S03]  /*6de0*/  LEA.HI.X R7, R14, UR11, R2, 0x1, P4 ;  /* 0x0000000b0e077c11 */ /* 0x000fc6000a0f0c02 */
[----:B------:R3:W-:Y:S04]  /*6df0*/  @!P1 STG.E.128 desc[UR38][R4.64+0x100], R36 ;  /* 0x0001002404009986 */ /* 0x0007e8000c101d26 */
[----:B------:R3:W-:Y:S04]  /*6e00*/  @!P0 STG.E.128 desc[UR38][R4.64+0x180], R32 ;  /* 0x0001802004008986 */ /* 0x0007e8000c101d26 */
[----:B------:R3:W-:Y:S04]  /*6e10*/  @!P3 STG.E.128 desc[UR38][R4.64], R16 ;  /* 0x000000100400b986 */ /* 0x0007e8000c101d26 */
[----:B------:R3:W-:Y:S04]  /*6e20*/  @!P3 STG.E.128 desc[UR38][R6.64], R28 ;  /* 0x0000001c0600b986 */ /* 0x0007e8000c101d26 */
[----:B------:R3:W-:Y:S04]  /*6e30*/  @!P2 STG.E.128 desc[UR38][R6.64+0x80], R24 ;  /* 0x000080180600a986 */ /* 0x0007e8000c101d26 */
[----:B------:R3:W-:Y:S04]  /*6e40*/  @!P1 STG.E.128 desc[UR38][R6.64+0x100], R20 ;  /* 0x0001001406009986 */ /* 0x0007e8000c101d26 */
[----:B-1----:R3:W-:Y:S02]  /*6e50*/  @!P0 STG.E.128 desc[UR38][R6.64+0x180], R44 ;  /* 0x0001802c06008986 */ /* 0x0027e4000c101d26 */
.L_x_176:
[----:B------:R-:W-:Y:S05]  /*6e60*/  BSYNC.RECONVERGENT B1 ;  /* 0x0000000000017941 */ /* 0x000fea0003800200 */
.L_x_160:
        /* <DEDUP_REMOVED lines=11> */
.L_x_201:
        /* <DEDUP_REMOVED lines=14> */
.L_x_1260:


//--------------------- .text._ZN5flash44flash_bwd_dq_dk_dv_loop_seqk_parallel_kernelI23Flash_bwd_kernel_traitsILi256ELi64ELi32ELi8ELi4ELi1ELi2ELb1ELb1EN7cutlass10bfloat16_tE19Flash_kernel_traitsILi256ELi64ELi32ELi8ES3_EELb0ELb1ELb0ELb1ELb0ELb0ELb1EEEvNS_16Flash_bwd_paramsE --------------------------
	.section	.text._ZN5flash44flash_bwd_dq_dk_dv_loop_seqk_parallel_kernelI23Flash_bwd_kernel_traitsILi256ELi64ELi32ELi8ELi4ELi1ELi2ELb1ELb1EN7cutlass10bfloat16_tE19Flash_kernel_traitsILi256ELi64ELi32ELi8ES3_EELb0ELb1ELb0ELb1ELb0ELb0ELb1EEEvNS_16Flash_bwd_paramsE,"ax",@progbits
	.align	128
        .global         _ZN5flash44flash_bwd_dq_dk_dv_loop_seqk_parallel_kernelI23Flash_bwd_kernel_traitsILi256ELi64ELi32ELi8ELi4ELi1ELi2ELb1ELb1EN7cutlass10bfloat16_tE19Flash_kernel_traitsILi256ELi64ELi32ELi8ES3_EELb0ELb1ELb0ELb1ELb0ELb0ELb1EEEvNS_16Flash_bwd_paramsE
        .type           _ZN5flash44flash_bwd_dq_dk_dv_loop_seqk_parallel_kernelI23Flash_bwd_kernel_traitsILi256ELi64ELi32ELi8ELi4ELi1ELi2ELb1ELb1EN7cutlass10bfloat16_tE19Flash_kernel_traitsILi256ELi64ELi32ELi8ES3_EELb0ELb1ELb0ELb1ELb0ELb0ELb1EEEvNS_16Flash_bwd_paramsE,@function
        .size           _ZN5flash44flash_bwd_dq_dk_dv_loop_seqk_parallel_kernelI23Flash_bwd_kernel_traitsILi256ELi64ELi32ELi8ELi4ELi1ELi2ELb1ELb1EN7cutlass10bfloat16_tE19Flash_kernel_traitsILi256ELi64ELi32ELi8ES3_EELb0ELb1ELb0ELb1ELb0ELb0ELb1EEEvNS_16Flash_bwd_paramsE,(.L_x_1261 - _ZN5flash44flash_bwd_dq_dk_dv_loop_seqk_parallel_kernelI23Flash_bwd_kernel_traitsILi256ELi64ELi32ELi8ELi4ELi1ELi2ELb1ELb1EN7cutlass10bfloat16_tE19Flash_kernel_traitsILi256ELi64ELi32ELi8ES3_EELb0ELb1ELb0ELb1ELb0ELb0ELb1EEEvNS_16Flash_bwd_paramsE)
        .other          _ZN5flash44flash_bwd_dq_dk_dv_loop_seqk_parallel_kernelI23Flash_bwd_kernel_traitsILi256ELi64ELi32ELi8ELi4ELi1ELi2ELb1ELb1EN7cutlass10bfloat16_tE19Flash_kernel_traitsILi256ELi64ELi32ELi8ES3_EELb0ELb1ELb0ELb1ELb0ELb0ELb1EEEvNS_16Flash_bwd_paramsE,@"STO_CUDA_ENTRY STV_DEFAULT"
_ZN5flash44flash_bwd_dq_dk_dv_loop_seqk_parallel_kernelI23Flash_bwd_kernel_traitsILi256ELi64ELi32ELi8ELi4ELi1ELi2ELb1ELb1EN7cutlass10bfloat16_tE19Flash_kernel_traitsILi256ELi64ELi32ELi8ES3_EELb0ELb1ELb0ELb1ELb0ELb0ELb1EEEvNS_16Flash_bwd_paramsE:
.text._ZN5flash44flash_bwd_dq_dk_dv_loop_seqk_parallel_kernelI23Flash_bwd_kernel_traitsILi256ELi64ELi32ELi8ELi4ELi1ELi2ELb1ELb1EN7cutlass10bfloat16_tE19Flash_kernel_traitsILi256ELi64ELi32ELi8ES3_EELb0ELb1ELb0ELb1ELb0ELb0ELb1EEEvNS_16Flash_bwd_paramsE:
        /* <DEDUP_REMOVED lines=51> */
.L_x_243:
        /* <DEDUP_REMOVED lines=48> */
.L_x_202:
        /* <DEDUP_REMOVED lines=34> */
.L_x_204:
[----:B------:R-:W1:Y:S01]  /*0850*/  LDCU.64 UR12, c[0x0][0x3b8] ;  /* 0x00007700ff0c77ac */ /* 0x000e620008000a00 */
[----:B------:R-:W-:-:S04]  /*0860*/  UIADD3 UR4, UPT, UPT, UR40, UR41, URZ ;  /* 0x0000002928047290 */ /* 0x000fc8000fffe0ff */
[----:B-1----:R-:W-:Y:S02]  /*0870*/  UIMAD.WIDE.U32 UR46, UR4, UR12, URZ ;  /* 0x0000000c042e72a5 */ /* 0x002fe4000f8e00ff */
[----:B------:R-:W-:-:S04]  /*0880*/  UIMAD UR4, UR4, UR13, URZ ;  /* 0x0000000d040472a4 */ /* 0x000fc8000f8e02ff */
[----:B------:R-:W-:-:S06]  /*0890*/  UIADD3 UR4, UPT, UPT, UR47, UR4, URZ ;  /* 0x000000042f047290 */ /* 0x000fcc000fffe0ff */
[----:B------:R-:W-:Y:S02]  /*08a0*/  MOV R5, UR4 ;  /* 0x0000000400057c02 */ /* 0x000fe40008000f00 */
.L_x_205:
        /* <DEDUP_REMOVED lines=43> */
.L_x_206:
[----:B------:R-:W1:Y:S01]  /*0b60*/  LDCU.64 UR10, c[0x0][0x3c0] ;  /* 0x00007800ff0a77ac */ /* 0x000e620008000a00 */
[----:B------:R-:W-:-:S04]  /*0b70*/  UIADD3 UR4, UPT, UPT, UR40, UR41, URZ ;  /* 0x0000002928047290 */ /* 0x000fc8000fffe0ff */
[----:B-1----:R-:W-:Y:S02]  /*0b80*/  UIMAD.WIDE.U32 UR6, UR4, UR10, URZ ;  /* 0x0000000a040672a5 */ /* 0x002fe4000f8e00ff */
[----:B------:R-:W-:-:S04]  /*0b90*/  UIMAD UR4, UR4, UR11, URZ ;  /* 0x0000000b040472a4 */ /* 0x000fc8000f8e02ff */
[----:B------:R-:W-:Y:S01]  /*0ba0*/  UIADD3 UR4, UPT, UPT, UR7, UR4, URZ ;  /* 0x0000000407047290 */ /* 0x000fe2000fffe0ff */
[----:B------:R-:W-:-:S05]  /*0bb0*/  UMOV UR50, UR6 ;  /* 0x0000000600327c82 */ /* 0x000fca0008000000 */
[----:B------:R-:W-:-:S07]  /*0bc0*/  MOV R12, UR4 ;  /* 0x00000004000c7c02 */ /* 0x000fce0008000f00 */
.L_x_207:
        /* <DEDUP_REMOVED lines=28> */
.L_x_208:
[----:B------:R-:W-:Y:S02]  /*0d90*/  IMAD R11, R3, UR14, RZ ;  /* 0x0000000e030b7c24 */ /* 0x000fe4000f8e02ff */
[----:B------:R-:W-:-:S05]  /*0da0*/  IMAD.WIDE.U32 R6, R2, UR14, RZ ;  /* 0x0000000e02067c25 */ /* 0x000fca000f8e00ff */
[----:B------:R-:W-:Y:S02]  /*0db0*/  IADD3 R11, PT, PT, R7, R11, RZ ;  /* 0x0000000b070b7210 */ /* 0x000fe40007ffe0ff */
[----:B------:R-:W-:-:S07]  /*0dc0*/  MOV R10, R6 ;  /* 0x00000006000a7202 */ /* 0x000fce0000000f00 */
.L_x_209:
        /* <DEDUP_REMOVED lines=21> */
.L_x_210:
[----:B------:R-:W1:Y:S01]  /*0f20*/  LDCU UR54, c[0x0][0x434] ;  /* 0x00008680ff3677ac */ /* 0x000e620008000800 */
[----:B------:R-:W-:-:S04]  /*0f30*/  UIMAD UR4, UR36, UR15, UR28 ;  /* 0x0000000f240472a4 */ /* 0x000fc8000f8e021c */
[----:B-1----:R-:W-:-:S12]  /*0f40*/  UIMAD UR54, UR4, UR54, URZ ;  /* 0x00000036043672a4 */ /* 0x002fd8000f8e02ff */
.L_x_211:
        /* <DEDUP_REMOVED lines=10> */
.L_x_212:
[----:B------:R-:W1:Y:S01]  /*0ff0*/  LDCU UR53, c[0x0][0x444] ;  /* 0x00008880ff3577ac */ /* 0x000e620008000800 */
[----:B------:R-:W-:-:S04]  /*1000*/  UIMAD UR4, UR36, UR15, UR28 ;  /* 0x0000000f240472a4 */ /* 0x000fc8000f8e021c */
[----:B-1----:R-:W-:-:S12]  /*1010*/  UIMAD UR53, UR4, UR53, URZ ;  /* 0x00000035043572a4 */ /* 0x002fd8000f8e02ff */
.L_x_213:
        /* <DEDUP_REMOVED lines=101> */
.L_x_215:
[----:B------:R-:W1:Y:S01]  /*1670*/  LDCU.64 UR12, c[0x0][0x5c0] ;  /* 0x0000b800ff0c77ac */ /* 0x000e620008000a00 */
[----:B------:R-:W-:-:S04]  /*1680*/  UIADD3 UR4, UPT, UPT, UR40, UR41, URZ ;  /* 0x0000002928047290 */ /* 0x000fc8000fffe0ff */
[----:B-1----:R-:W-:Y:S02]  /*1690*/  UIMAD.WIDE.U32 UR16, UR4, UR12, URZ ;  /* 0x0000000c041072a5 */ /* 0x002fe4000f8e00ff */
[----:B------:R-:W-:-:S04]  /*16a0*/  UIMAD UR4, UR4, UR13, URZ ;  /* 0x0000000d040472a4 */ /* 0x000fc8000f8e02ff */
[----:B------:R-:W-:-:S06]  /*16b0*/  UIADD3 UR4, UPT, UPT, UR17, UR4, URZ ;  /* 0x0000000411047290 */ /* 0x000fcc000fffe0ff */
[----:B------:R-:W-:Y:S02]  /*16c0*/  MOV R3, UR4 ;  /* 0x0000000400037c02 */ /* 0x000fe40008000f00 */
.L_x_216:
        /* <DEDUP_REMOVED lines=13> */
.L_x_217:
[----:B------:R-:W1:Y:S01]  /*17a0*/  LDCU.64 UR10, c[0x0][0x5c8] ;  /* 0x0000b900ff0a77ac */ /* 0x000e620008000a00 */
[----:B------:R-:W-:-:S04]  /*17b0*/  UIADD3 UR40, UPT, UPT, UR40, UR41, URZ ;  /* 0x0000002928287290 */ /* 0x000fc8000fffe0ff */
[----:B-1----:R-:W-:Y:S02]  /*17c0*/  UIMAD.WIDE.U32 UR4, UR40, UR10, URZ ;  /* 0x0000000a280472a5 */ /* 0x002fe4000f8e00ff */
[----:B------:R-:W-:-:S04]  /*17d0*/  UIMAD UR40, UR40, UR11, URZ ;  /* 0x0000000b282872a4 */ /* 0x000fc8000f8e02ff */
[----:B------:R-:W-:-:S06]  /*17e0*/  UIADD3 UR40, UPT, UPT, UR5, UR40, URZ ;  /* 0x0000002805287290 */ /* 0x000fcc000fffe0ff */
[----:B------:R-:W-:Y:S01]  /*17f0*/  MOV R4, UR40 ;  /* 0x0000002800047c02 */ /* 0x000fe20008000f00 */
[----:B------:R-:W-:Y:S01]  /*1800*/  UMOV UR40, UR4 ;  /* 0x0000000400287c82 */ /* 0x000fe20008000000 */
.L_x_218:
        /* <DEDUP_REMOVED lines=51> */
.L_x_214:
        /* <DEDUP_REMOVED lines=52> */
.L_x_221:
[----:B------:R1:W-:Y:S04]  /*1e80*/  STS.128 [R6+0x14000], RZ ;  /* 0x014000ff06007388 */ /* 0x0003e80000000c00 */
[----:B------:R1:W-:Y:S04]  /*1e90*/  STS.128 [R6+0x15000], RZ ;  /* 0x015000ff06007388 */ /* 0x0003e80000000c00 */
[----:B------:R1:W-:Y:S04]  /*1ea0*/  STS.128 [R6+0x16000], RZ ;  /* 0x016000ff06007388 */ /* 0x0003e80000000c00 */
[----:B------:R1:W-:Y:S02]  /*1eb0*/  STS.128 [R6+0x17000], RZ ;  /* 0x017000ff06007388 */ /* 0x0003e40000000c00 */
.L_x_222:
[----:B------:R-:W-:Y:S05]  /*1ec0*/  BSYNC.RECONVERGENT B0 ;  /* 0x0000000000007941 */ /* 0x000fea0003800200 */
.L_x_220:
        /* <DEDUP_REMOVED lines=31> */
.L_x_224:
[----:B------:R4:W-:Y:S04]  /*20c0*/  STS.128 [R6+0x8000], RZ ;  /* 0x008000ff06007388 */ /* 0x0009e80000000c00 */
[----:B------:R4:W-:Y:S04]  /*20d0*/  STS.128 [R6+0xa000], RZ ;  /* 0x00a000ff06007388 */ /* 0x0009e80000000c00 */
[----:B------:R4:W-:Y:S04]  /*20e0*/  STS.128 [R6+0xc000], RZ ;  /* 0x00c000ff06007388 */ /* 0x0009e80000000c00 */
[----:B------:R4:W-:Y:S02]  /*20f0*/  STS.128 [R6+0xe000], RZ ;  /* 0x00e000ff06007388 */ /* 0x0009e40000000c00 */
.L_x_225:
[----:B------:R-:W-:Y:S05]  /*2100*/  BSYNC.RECONVERGENT B0 ;  /* 0x0000000000007941 */ /* 0x000fea0003800200 */
.L_x_223:
        /* <DEDUP_REMOVED lines=38> */
.L_x_227:
[----:B------:R-:W-:Y:S05]  /*2370*/  BSYNC.RECONVERGENT B0 ;  /* 0x0000000000007941 */ /* 0x000fea0003800200 */
.L_x_226:
        /* <DEDUP_REMOVED lines=28> */
.L_x_229:
[----:B------:R1:W-:Y:S04]  /*2540*/  STS.128 [R6], RZ ;  /* 0x000000ff06007388 */ /* 0x0003e80000000c00 */
[----:B------:R1:W-:Y:S04]  /*2550*/  STS.128 [R6+0x2000], RZ ;  /* 0x002000ff06007388 */ /* 0x0003e80000000c00 */
[----:B------:R1:W-:Y:S04]  /*2560*/  STS.128 [R6+0x4000], RZ ;  /* 0x004000ff06007388 */ /* 0x0003e80000000c00 */
[----:B------:R1:W-:Y:S02]  /*2570*/  STS.128 [R6+0x6000], RZ ;  /* 0x006000ff06007388 */ /* 0x0003e40000000c00 */
.L_x_230:
[----:B------:R-:W-:Y:S05]  /*2580*/  BSYNC.RECONVERGENT B0 ;  /* 0x0000000000007941 */ /* 0x000fea0003800200 */
.L_x_228:
        /* <DEDUP_REMOVED lines=47> */
.L_x_232:
[----:B------:R-:W-:Y:S05]  /*2880*/  BSYNC.RECONVERGENT B0 ;  /* 0x0000000000007941 */ /* 0x000fea0003800200 */
.L_x_231:
        /* <DEDUP_REMOVED lines=44> */
.L_x_234:
[----:B------:R1:W-:Y:S04]  /*2b50*/  STS.128 [R6+0x10000], RZ ;  /* 0x010000ff06007388 */ /* 0x0003e80000000c00 */
[----:B------:R1:W-:Y:S04]  /*2b60*/  STS.128 [R6+0x11000], RZ ;  /* 0x011000ff06007388 */ /* 0x0003e80000000c00 */
[----:B------:R1:W-:Y:S04]  /*2b70*/  STS.128 [R6+0x12000], RZ ;  /* 0x012000ff06007388 */ /* 0x0003e80000000c00 */
[----:B------:R1:W-:Y:S02]  /*2b80*/  STS.128 [R6+0x13000], RZ ;  /* 0x013000ff06007388 */ /* 0x0003e40000000c00 */
.L_x_235:
[----:B------:R-:W-:Y:S05]  /*2b90*/  BSYNC.RECONVERGENT B0 ;  /* 0x0000000000007941 */ /* 0x000fea0003800200 */
.L_x_233:
        /* <DEDUP_REMOVED lines=15> */
[----:B------:R-:W1:Y:S01]  /*2c90*/  LDCU UR10, c[0x0][0x45c] ;  /* 0x00008b80ff0a77ac */ /* 0x000e620008000800 */
[----:B------:R-:W-:-:S11]  /*2ca0*/  DEPBAR.LE SB0, 0x1 ;  /* 0x000080400000791a */ /* 0x000fd60000000000 */
[----:B------:R-:W4:Y:S01]  /*2cb0*/  @P6 LDC.64 R2, c[0x0][0x540] ;  /* 0x00015000ff026b82 */ /* 0x000f220000000a00 */
[----:B------:R-:W-:Y:S02]  /*2cc0*/  @P6 IMAD.MOV.U32 R5, RZ, RZ, RZ ;  /* 0x000000ffff056224 */ /* 0x000fe400078e00ff */
[----:B----4-:R-:W-:-:S04]  /*2cd0*/  @P6 IMAD.WIDE.U32 R4, R2, UR36, R4 ;  /* 0x0000002402046c25 */ /* 0x010fc8000f8e0004 */
[----:B------:R-:W-:Y:S01]  /*2ce0*/  @P6 IMAD R3, R3, UR36, R5 ;  /* 0x0000002403036c24 */ /* 0x000fe2000f8e0205 */
[C---:B------:R-:W-:Y:S01]  /*2cf0*/  @P6 LEA R2, P0, R4.reuse, UR6, 0x2 ;  /* 0x0000000604026c11 */ /* 0x040fe2000f8010ff */
[----:B------:R-:W-:Y:S01]  /*2d00*/  IMAD.MOV.U32 R218, RZ, RZ, 0x40 ;  /* 0x00000040ffda7424 */ /* 0x000fe200078e00ff */
[----:B------:R-:W-:Y:S02]  /*2d10*/  BAR.SYNC.DEFER_BLOCKING 0x0 ;  /* 0x0000000000007b1d */ /* 0x000fe40000010000 */
[----:B------:R-:W-:Y:S02]  /*2d20*/  @P6 LEA.HI.X R3, R4, UR7, R3, 0x2, P0 ;  /* 0x0000000704036c11 */ /* 0x000fe400080f1403 */
[----:B------:R-:W-:Y:S02]  /*2d30*/  LOP3.LUT R82, R81, 0x1c0, RZ, 0xc0, !PT ;  /* 0x000001c051527812 */ /* 0x000fe400078ec0ff */
[----:B------:R-:W-:Y:S01]  /*2d40*/  LOP3.LUT R5, R83, 0x200, RZ, 0xc0, !PT ;  /* 0x0000020053057812 */ /* 0x000fe200078ec0ff */
[----:B------:R-:W-:Y:S01]  /*2d50*/  IMAD.MOV.U32 R212, RZ, RZ, 0x20 ;  /* 0x00000020ffd47424 */ /* 0x000fe200078e00ff */
[----:B------:R-:W-:Y:S01]  /*2d60*/  LOP3.LUT P5, R4, R80, 0x2, RZ, 0xc0, !PT ;  /* 0x0000000250047812 */ /* 0x000fe200078ac0ff */
[----:B------:R-:W-:Y:S01]  /*2d70*/  IMAD.U32 R243, RZ, RZ, UR42 ;  /* 0x0000002afff37e24 */ /* 0x000fe2000f8e00ff */
[----:B------:R-:W-:Y:S01]  /*2d80*/  ISETP.NE.AND P3, PT, R0, RZ, PT ;  /* 0x000000ff0000720c */ /* 0x000fe20003f65270 */
[----:B------:R-:W-:Y:S01]  /*2d90*/  IMAD.SHL.U32 R213, R80, 0x10, RZ ;  /* 0x0000001050d57824 */ /* 0x000fe200078e00ff */
[----:B------:R-:W-:Y:S01]  /*2da0*/  SEL R218, R218, 0xffffffc0, !P4 ;  /* 0xffffffc0dada7807 */ /* 0x000fe20006000000 */
[----:B------:R-:W-:-:S02]  /*2db0*/  IMAD.MOV.U32 R246, RZ, RZ, 0x240 ;  /* 0x00000240fff67424 */ /* 0x000fc400078e00ff */
[C---:B------:R-:W-:Y:S01]  /*2dc0*/  IMAD.SHL.U32 R210, R80.reuse, 0x4, RZ ;  /* 0x0000000450d27824 */ /* 0x040fe200078e00ff */
[----:B------:R-:W-:Y:S01]  /*2dd0*/  CS2R R126, SRZ ;  /* 0x00000000007e7805 */ /* 0x000fe2000001ff00 */
[----:B------:R-:W-:Y:S01]  /*2de0*/  IMAD.MOV.U32 R229, RZ, RZ, 0x3f ;  /* 0x0000003fffe57424 */ /* 0x000fe200078e00ff */
[----:B------:R-:W-:Y:S01]  /*2df0*/  CS2R R124, SRZ ;  /* 0x00000000007c7805 */ /* 0x000fe2000001ff00 */
[----:B------:R-:W-:Y:S01]  /*2e00*/  IMAD.MOV.U32 R228, RZ, RZ, 0x37 ;  /* 0x00000037ffe47424 */ /* 0x000fe200078e00ff */
[----:B------:R-:W-:Y:S01]  /*2e10*/  CS2R R130, SRZ ;  /* 0x0000000000827805 */ /* 0x000fe2000001ff00 */
[----:B------:R-:W-:Y:S01]  /*2e20*/  IMAD.SHL.U32 R215, R80, 0x100, RZ ;  /* 0x0000010050d77824 */ /* 0x000fe200078e00ff */
[----:B------:R-:W-:Y:S02]  /*2e30*/  CS2R R128, SRZ ;  /* 0x0000000000807805 */ /* 0x000fe4000001ff00 */
[----:B------:R-:W-:Y:S01]  /*2e40*/  CS2R R122, SRZ ;  /* 0x00000000007a7805 */ /* 0x000fe2000001ff00 */
[----:B------:R4:W2:Y:S01]  /*2e50*/  @P6 LDG.E R3, desc[UR38][R2.64] ;  /* 0x0000002602036981 */ /* 0x0008a2000c1e1900 */
[----:B------:R-:W-:-:S02]  /*2e60*/  LOP3.LUT R219, R82, R84, RZ, 0xfc, !PT ;  /* 0x0000005452db7212 */ /* 0x000fc400078efcff */
[----:B------:R-:W-:Y:S02]  /*2e70*/  CS2R R120, SRZ ;  /* 0x0000000000787805 */ /* 0x000fe4000001ff00 */
[----:B------:R-:W-:Y:S02]  /*2e80*/  LOP3.LUT R5, R5, 0x1c00, R86, 0xf8, !PT ;  /* 0x00001c0005057812 */ /* 0x000fe400078ef856 */
[----:B------:R-:W-:Y:S02]  /*2e90*/  CS2R R118, SRZ ;  /* 0x0000000000767805 */ /* 0x000fe4000001ff00 */
[----:B------:R-:W-:Y:S02]  /*2ea0*/  LOP3.LUT R220, R219, R68, RZ, 0x3c, !PT ;  /* 0x00000044dbdc7212 */ /* 0x000fe400078e3cff */
[----:B------:R-:W-:Y:S02]  /*2eb0*/  CS2R R116, SRZ ;  /* 0x0000000000747805 */ /* 0x000fe4000001ff00 */
[----:B------:R-:W-:Y:S01]  /*2ec0*/  ISETP.NE.AND P0, PT, R4, RZ, PT ;  /* 0x000000ff0400720c */ /* 0x000fe20003f05270 */
[----:B------:R-:W-:Y:S01]  /*2ed0*/  IMAD.SHL.U32 R4, R80, 0x2, RZ ;  /* 0x0000000250047824 */ /* 0x000fe200078e00ff */
[----:B------:R-:W-:-:S02]  /*2ee0*/  LOP3.LUT R220, R5, R220, RZ, 0xfc, !PT ;  /* 0x000000dc05dc7212 */ /* 0x000fc400078efcff */
[----:B------:R-:W-:Y:S02]  /*2ef0*/  CS2R R110, SRZ ;  /* 0x00000000006e7805 */ /* 0x000fe4000001ff00 */
[----:B------:R-:W-:Y:S02]  /*2f00*/  R2P PR, R80, 0x6 ;  /* 0x0000000650007804 */ /* 0x000fe40000000000 */
[----:B------:R-:W-:Y:S02]  /*2f10*/  CS2R R108, SRZ ;  /* 0x00000000006c7805 */ /* 0x000fe4000001ff00 */
[----:B------:R-:W-:Y:S02]  /*2f20*/  LOP3.LUT R4, R4, 0x6, RZ, 0xc0, !PT ;  /* 0x0000000604047812 */ /* 0x000fe400078ec0ff */
[----:B------:R-:W-:Y:S02]  /*2f30*/  CS2R R114, SRZ ;  /* 0x0000000000727805 */ /* 0x000fe4000001ff00 */
[----:B------:R-:W-:-:S02]  /*2f40*/  LEA R220, R220, UR5, 0x1 ;  /* 0x00000005dcdc7c11 */ /* 0x000fc4000f8e08ff */
[----:B------:R-:W-:Y:S02]  /*2f50*/  CS2R R112, SRZ ;  /* 0x0000000000707805 */ /* 0x000fe4000001ff00 */
[----:B------:R-:W-:Y:S02]  /*2f60*/  LOP3.LUT R235, R4, 0x70, R235, 0xf8, !PT ;  /* 0x0000007004eb7812 */ /* 0x000fe400078ef8eb */
[----:B------:R-:W-:Y:S02]  /*2f70*/  CS2R R106, SRZ ;  /* 0x00000000006a7805 */ /* 0x000fe4000001ff00 */
[----:B------:R-:W-:Y:S01]  /*2f80*/  SEL R192, R217, 0xffffffe0, !P1 ;  /* 0xffffffe0d9c07807 */ /* 0x000fe20004800000 */
[C---:B------:R-:W-:Y:S01]  /*2f90*/  VIADD R4, R220.reuse, 0x14000 ;  /* 0x00014000dc047836 */ /* 0x040fe20000000000 */
[----:B------:R1:W1:Y:S01]  /*2fa0*/  LDSM.16.M88.4 R132, [R220+0x14000] ;  /* 0x01400000dc84783b */ /* 0x0002620000000200 */
[----:B------:R-:W-:Y:S01]  /*2fb0*/  VIADD R188, R220, 0x14040 ;  /* 0x00014040dcbc7836 */ /* 0x000fe20000000000 */
[----:B------:R-:W-:Y:S01]  /*2fc0*/  LOP3.LUT R81, R81, 0x200, RZ, 0xc0, !PT ;  /* 0x0000020051517812 */ /* 0x000fe200078ec0ff */
[----:B------:R-:W-:Y:S01]  /*2fd0*/  @P2 VIADD R188, R4, 0xffffffc0 ;  /* 0xffffffc004bc2836 */ /* 0x000fe20000000000 */
[----:B----4-:R-:W4:Y:S01]  /*2fe0*/  @P6 LDC R2, c[0x0][0x458] ;  /* 0x00011600ff026b82 */ /* 0x010f220000000800 */
[C---:B------:R-:W-:Y:S01]  /*2ff0*/  IMAD.IADD R184, R192.reuse, 0x1, R220 ;  /* 0x00000001c0b87824 */ /* 0x040fe200078e02dc */
[----:B------:R1:W1:Y:S01]  /*3000*/  LDSM.16.M88.4 R148, [R220+0x15000] ;  /* 0x01500000dc94783b */ /* 0x0002620000000200 */
[----:B------:R-:W-:Y:S01]  /*3010*/  IMAD.IADD R192, R192, 0x1, R188 ;  /* 0x00000001c0c07824 */ /* 0x000fe200078e02bc */
[----:B------:R-:W-:Y:S01]  /*3020*/  LOP3.LUT R0, R81, 0xc00, R83, 0xf8, !PT ;  /* 0x00000c0051007812 */ /* 0x000fe200078ef853 */
[----:B------:R-:W-:Y:S01]  /*3030*/  IMAD.U32 R231, R231, 0x20, R235 ;  /* 0x00000020e7e77824 */ /* 0x000fe200078e00eb */
[----:B------:R1:W1:Y:S01]  /*3040*/  LDSM.16.M88.4 R136, [R184+0x14000] ;  /* 0x01400000b888783b */ /* 0x0002620000000200 */
[----:B------:R-:W-:Y:S01]  /*3050*/  VIADD R235, R235, UR33 ;  /* 0x00000021ebeb7c36 */ /* 0x000fe20008000000 */
[----:B------:R-:W-:Y:S01]  /*3060*/  LOP3.LUT R219, R219, 0x8, R222, 0x78, !PT ;  /* 0x00000008dbdb7812 */ /* 0x000fe200078e78de */
[----:B------:R-:W-:Y:S01]  /*3070*/  IMAD.IADD R208, R220, 0x1, R218 ;  /* 0x00000001dcd07824 */ /* 0x000fe200078e02da */
[----:B------:R1:W1:Y:S01]  /*3080*/  LDSM.16.M88.4 R152, [R184+0x15000] ;  /* 0x01500000b898783b */ /* 0x0002620000000200 */
[C---:B------:R-:W-:Y:S01]  /*3090*/  VIADD R234, R235.reuse, 0x1 ;  /* 0x00000001ebea7836 */ /* 0x040fe20000000000 */
[----:B------:R-:W-:Y:S01]  /*30a0*/  LOP3.LUT R219, R0, R219, RZ, 0xfc, !PT ;  /* 0x000000db00db7212 */ /* 0x000fe200078efcff */
[C---:B------:R-:W-:Y:S01]  /*30b0*/  VIADD R233, R235.reuse, 0x8 ;  /* 0x00000008ebe97836 */ /* 0x040fe20000000000 */
[----:B------:R1:W1:Y:S01]  /*30c0*/  LDSM.16.M88.4 R168, [R184+0x16000] ;  /* 0x01600000b8a8783b */ /* 0x0002620000000200 */
[----:B------:R-:W-:Y:S01]  /*30d0*/  VIADD R232, R235, 0x9 ;  /* 0x00000009ebe87836 */ /* 0x000fe20000000000 */
[----:B------:R-:W-:Y:S01]  /*30e0*/  I2FP.F32.S32 R234, R234 ;  /* 0x000000ea00ea7245 */ /* 0x000fe20000201400 */
[----:B------:R-:W-:Y:S01]  /*30f0*/  IMAD.MOV.U32 R0, RZ, RZ, RZ ;  /* 0x000000ffff007224 */ /* 0x000fe200078e00ff */
[----:B------:R1:W1:Y:S01]  /*3100*/  LDSM.16.M88.4 R140, [R188] ;  /* 0x00000000bc8c783b */ /* 0x0002620000000200 */
[----:B------:R-:W-:-:S02]  /*3110*/  I2FP.F32.S32 R233, R233 ;  /* 0x000000e900e97245 */ /* 0x000fc40000201400 */
[----:B------:R-:W-:Y:S02]  /*3120*/  CS2R R104, SRZ ;  /* 0x0000000000687805 */ /* 0x000fe4000001ff00 */
[----:B------:R-:W-:Y:S01]  /*3130*/  I2FP.F32.S32 R235, R235 ;  /* 0x000000eb00eb7245 */ /* 0x000fe20000201400 */
[----:B------:R1:W1:Y:S01]  /*3140*/  LDSM.16.M88.4 R156, [R188+0x1000] ;  /* 0x00100000bc9c783b */ /* 0x0002620000000200 */
[----:B------:R-:W-:Y:S01]  /*3150*/  I2FP.F32.S32 R232, R232 ;  /* 0x000000e800e87245 */ /* 0x000fe20000201400 */
[----:B----4-:R-:W2:Y:S01]  /*3160*/  @P6 MUFU.RCP R2, R2 ;  /* 0x0000000200026308 */ /* 0x010ea20000001000 */
[----:B------:R-:W-:Y:S01]  /*3170*/  LEA R219, R219, UR5, 0x1 ;  /* 0x00000005dbdb7c11 */ /* 0x000fe2000f8e08ff */
[----:B------:R4:W1:Y:S01]  /*3180*/  LDSM.16.M88.4 R172, [R188+0x2000] ;  /* 0x00200000bcac783b */ /* 0x0008620000000200 */
[----:B------:R-:W-:Y:S02]  /*3190*/  SEL R217, R217, 0xffffffe0, !P5 ;  /* 0xffffffe0d9d97807 */ /* 0x000fe40006800000 */
[----:B------:R-:W-:-:S02]  /*31a0*/  CS2R R102, SRZ ;  /* 0x0000000000667805 */ /* 0x000fc4000001ff00 */
[----:B------:R-:W-:Y:S01]  /*31b0*/  SEL R214, R212, 0xffffffe0, !P3 ;  /* 0xffffffe0d4d67807 */ /* 0x000fe20005800000 */
[----:B------:R4:W1:Y:S01]  /*31c0*/  LDSM.16.M88.4 R144, [R192] ;  /* 0x00000000c090783b */ /* 0x0008620000000200 */
[----:B------:R-:W-:Y:S01]  /*31d0*/  IADD3 R243, PT, PT, R243, UR37, R244 ;  /* 0x00000025f3f37c10 */ /* 0x000fe2000fffe0f4 */
[----:B------:R-:W-:Y:S01]  /*31e0*/  IMAD.IADD R218, R218, 0x1, R219 ;  /* 0x00000001dada7824 */ /* 0x000fe200078e02db */
[----:B------:R-:W-:Y:S01]  /*31f0*/  SEL R212, R212, 0xffffffe0, !P0 ;  /* 0xffffffe0d4d47807 */ /* 0x000fe20004000000 */
[----:B------:R4:W2:Y:S01]  /*3200*/  LDSM.16.M88.4 R160, [R192+0x1000] ;  /* 0x00100000c0a0783b */ /* 0x0008a20000000200 */
[----:B------:R-:W-:Y:S01]  /*3210*/  LOP3.LUT R247, R213, 0x600, RZ, 0xc0, !PT ;  /* 0x00000600d5f77812 */ /* 0x000fe200078ec0ff */
[----:B------:R-:W-:Y:S01]  /*3220*/  IMAD.IADD R209, R220, 0x1, R217 ;  /* 0x00000001dcd17824 */ /* 0x000fe200078e02d9 */
[----:B------:R-:W-:Y:S01]  /*3230*/  CS2R R100, SRZ ;  /* 0x0000000000647805 */ /* 0x000fe2000001ff00 */
[----:B------:R4:W2:Y:S01]  /*3240*/  LDSM.16.M88.4 R176, [R192+0x2000] ;  /* 0x00200000c0b0783b */ /* 0x0008a20000000200 */
[----:B------:R-:W-:Y:S01]  /*3250*/  IMAD.IADD R216, R217, 0x1, R219 ;  /* 0x00000001d9d87824 */ /* 0x000fe200078e02db */
[----:B------:R-:W-:Y:S01]  /*3260*/  CS2R R38, SRZ ;  /* 0x0000000000267805 */ /* 0x000fe2000001ff00 */
[----:B------:R-:W-:Y:S01]  /*3270*/  IMAD.WIDE.U32 R244, R244, 0x4, RZ ;  /* 0x00000004f4f47825 */ /* 0x000fe200078e00ff */
        /* <DEDUP_REMOVED lines=13> */
[----:B------:R-:W-:Y:S02]  /*3350*/  CS2R R26, SRZ ;  /* 0x00000000001a7805 */ /* 0x000fe4000001ff00 */
[----:B------:R-:W-:Y:S02]  /*3360*/  CS2R R24, SRZ ;  /* 0x0000000000187805 */ /* 0x000fe4000001ff00 */
[----:B------:R-:W-:Y:S01]  /*3370*/  CS2R R18, SRZ ;  /* 0x0000000000127805 */ /* 0x000fe2000001ff00 */
[----:B------:R-:W2:Y:S01]  /*3380*/  LDSM.16.M88.4 R192, [R192+0x3000] ;  /* 0x00300000c0c0783b */ /* 0x000ea20000000200 */
[----:B------:R-:W-:-:S02]  /*3390*/  CS2R R16, SRZ ;  /* 0x0000000000107805 */ /* 0x000fc4000001ff00 */
[----:B------:R-:W-:Y:S02]  /*33a0*/  CS2R R14, SRZ ;  /* 0x00000000000e7805 */ /* 0x000fe4000001ff00 */
[----:B-1----:R-:W-:Y:S02]  /*33b0*/  CS2R R12, SRZ ;  /* 0x00000000000c7805 */ /* 0x002fe4000001ff00 */
[----:B------:R-:W-:Y:S01]  /*33c0*/  LOP3.LUT R242, R210, 0x20, RZ, 0xc0, !PT ;  /* 0x00000020d2f27812 */ /* 0x000fe200078ec0ff */
[----:B------:R-:W-:Y:S01]  /*33d0*/  VIADD R243, R243, -UR44 ;  /* 0x8000002cf3f37c36 */ /* 0x000fe20008000000 */
[----:B------:R-:W-:Y:S01]  /*33e0*/  SEL R246, R246, 0x1c0, !P3 ;  /* 0x000001c0f6f67807 */ /* 0x000fe20005800000 */
[----:B------:R-:W-:Y:S01]  /*33f0*/  IMAD.IADD R211, R219, 0x1, R212 ;  /* 0x00000001dbd37824 */ /* 0x000fe200078e02d4 */
[----:B------:R-:W1:Y:S01]  /*3400*/  LDCU UR6, c[0x0][0x440] ;  /* 0x00008800ff0677ac */ /* 0x000e620008000800 */
[----:B------:R-:W1:Y:S01]  /*3410*/  LDCU UR7, c[0x0][0x3e0] ;  /* 0x00007c00ff0777ac */ /* 0x000e620008000800 */
[----:B------:R-:W-:Y:S01]  /*3420*/  USHF.L.U32 UR12, UR12, 0x6, URZ ;  /* 0x000000060c0c7899 */ /* 0x000fe200080006ff */
        /* <DEDUP_REMOVED lines=9> */
[----:B-1-34-:R-:W-:-:S07]  /*34c0*/  LOP3.LUT R247, R247, 0x6, R0, 0xf8, !PT ;  /* 0x00000006f7f77812 */ /* 0x01afce00078ef800 */
.L_x_238:
        /* <DEDUP_REMOVED lines=21> */
[----:B-1----:R-:W-:Y:S06]  /*3620*/  LDSM.16.M88.4 R8, [R219] ;  /* 0x00000000db08783b */ /* 0x002fec0000000200 */
[----:B------:R-:W1:Y:S06]  /*3630*/  LDSM.16.M88.4 R44, [R220+0x10000] ;  /* 0x01000000dc2c783b */ /* 0x000e6c0000000200 */
[----:B------:R-:W-:Y:S06]  /*3640*/  LDSM.16.M88.4 R48, [R216] ;  /* 0x00000000d830783b */ /* 0x000fec0000000200 */
[----:B------:R-:W2:Y:S06]  /*3650*/  LDSM.16.M88.4 R52, [R209+0x10000] ;  /* 0x01000000d134783b */ /* 0x000eac0000000200 */
[----:B------:R-:W3:Y:S06]  /*3660*/  LDG.E R87, desc[UR38][R70.64] ;  /* 0x0000002646577981 */ /* 0x000eec000c1e1900 */
[----:B------:R-:W-:Y:S06]  /*3670*/  LDSM.16.M88.4 R56, [R218] ;  /* 0x00000000da38783b */ /* 0x000fec0000000200 */
[----:B------:R-:W4:Y:S06]  /*3680*/  LDSM.16.M88.4 R60, [R208+0x10000] ;  /* 0x01000000d03c783b */ /* 0x000f2c0000000200 */
[----:B------:R-:W-:Y:S01]  /*3690*/  LDSM.16.M88.4 R64, [R3+0x10000] ;  /* 0x010000000340783b */ /* 0x000fe20000000200 */
[C---:B-1----:R-:W-:Y:S05]  /*36a0*/  HMMA.16816.F32.BF16 R4, R8.reuse, R44, RZ ;  /* 0x0000002c0804723c */ /* 0x042fea00000418ff */
[----:B------:R-:W3:Y:S03]  /*36b0*/  LDG.E R70, desc[UR38][R70.64+0x20] ;  /* 0x0000202646467981 */ /* 0x000ee6000c1e1900 */
[----:B------:R-:W-:Y:S03]  /*36c0*/  HMMA.16816.F32.BF16 R8, R8, R46, RZ ;  /* 0x0000002e0808723c */ /* 0x000fe600000418ff */
[----:B------:R-:W1:Y:S09]  /*36d0*/  LDSM.16.M88.4 R44, [R217] ;  /* 0x00000000d92c783b */ /* 0x000e720000000200 */
[C---:B--2---:R-:W-:Y:S08]  /*36e0*/  HMMA.16816.F32.BF16 R4, R48.reuse, R52, R4 ;  /* 0x000000343004723c */ /* 0x044ff00000041804 */
[----:B------:R-:W-:Y:S01]  /*36f0*/  HMMA.16816.F32.BF16 R8, R48, R54, R8 ;  /* 0x000000363008723c */ /* 0x000fe20000041808 */
[----:B------:R-:W-:Y:S06]  /*3700*/  LDSM.16.M88.4 R48, [R219+0x2000] ;  /* 0x00200000db30783b */ /* 0x000fec0000000200 */
[----:B------:R-:W2:Y:S05]  /*3710*/  LDSM.16.M88.4 R52, [R220+0x11000] ;  /* 0x01100000dc34783b */ /* 0x000eaa0000000200 */
        /* <DEDUP_REMOVED lines=45> */
[----:B------:R-:W-:Y:S11]  /*39f0*/  HMMA.16816.F32.BF16 R8, R48, R54, R8 ;  /* 0x000000363008723c */ /* 0x000ff60000041808 */
[----:B------:R-:W-:Y:S01]  /*3a00*/  @!UPT UIADD3 URZ, UPT, UPT, URZ, URZ, URZ ;  /* 0x000000fffffff290 */ /* 0x000fe2000fffe0ff */
[C---:B----4-:R-:W-:Y:S08]  /*3a10*/  HMMA.16816.F32.BF16 R4, R56.reuse, R60, R4 ;  /* 0x0000003c3804723c */ /* 0x050ff00000041804 */
[----:B------:R-:W-:Y:S03]  /*3a20*/  HMMA.16816.F32.BF16 R8, R56, R62, R8 ;  /* 0x0000003e3808723c */ /* 0x000fe60000041808 */
[C---:B------:R-:W-:Y:S01]  /*3a30*/  IADD3 R57, PT, PT, R219.reuse, 0x40, RZ ;  /* 0x00000040db397810 */ /* 0x040fe20007ffe0ff */
[----:B------:R-:W-:Y:S05]  /*3a40*/  @P3 VIADD R57, R219, 0xffffffc0 ;  /* 0xffffffc0db393836 */ /* 0x000fea0000000000 */
[----:B------:R-:W-:Y:S03]  /*3a50*/  IADD3 R56, PT, PT, R212, R57, RZ ;  /* 0x00000039d4387210 */ /* 0x000fe60007ffe0ff */
[C---:B-1----:R-:W-:Y:S08]  /*3a60*/  HMMA.16816.F32.BF16 R4, R44.reuse, R64, R4 ;  /* 0x000000402c04723c */ /* 0x042ff00000041804 */
[----:B------:R-:W-:Y:S11]  /*3a70*/  HMMA.16816.F32.BF16 R8, R44, R66, R8 ;  /* 0x000000422c08723c */ /* 0x000ff60000041808 */
        /* <DEDUP_REMOVED lines=10> */
[----:B------:R-:W3:Y:S01]  /*3b20*/  MUFU.TANH R59, R5 ;  /* 0x00000005003b7308 */ /* 0x000ee20000002400 */
[----:B-1----:R-:W-:Y:S01]  /*3b30*/  FMUL.FTZ R4, R226, 1.4426950216293334961 ;  /* 0x3fb8aa3be2047820 */ /* 0x002fe20000410000 */
[----:B--2---:R-:W-:Y:S01]  /*3b40*/  FADD.FTZ R79, R235, R58 ;  /* 0x0000003aeb4f7221 */ /* 0x004fe20000010000 */
[----:B------:R-:W-:Y:S04]  /*3b50*/  FFMA.FTZ R58, -R58, R58, 1 ;  /* 0x3f8000003a3a7423 */ /* 0x000fe8000001013a */
[----:B------:R-:W-:Y:S03]  /*3b60*/  FMUL.FTZ R58, R58, UR11 ;  /* 0x0000000b3a3a7c20 */ /* 0x000fe60008410000 */
[----:B------:R1:W2:Y:S01]  /*3b70*/  MUFU.TANH R61, R6 ;  /* 0x00000006003d7308 */ /* 0x0002a20000002400 */
[----:B----4-:R-:W-:Y:S05]  /*3b80*/  FMUL.FTZ R8, R227, 1.4426950216293334961 ;  /* 0x3fb8aa3be3087820 */ /* 0x010fea0000410000 */
[----:B------:R-:W-:Y:S04]  /*3b90*/  FSEL R8, R8, RZ, P1 ;  /* 0x000000ff08087208 */ /* 0x000fe80000800000 */
[----:B------:R4:W4:Y:S01]  /*3ba0*/  MUFU.TANH R62, R7 ;  /* 0x00000007003e7308 */ /* 0x0009220000002400 */
[----:B------:R-:W-:Y:S01]  /*3bb0*/  FSETP.NEU.FTZ.AND P1, PT, R226, -INF , PT ;  /* 0xff800000e200780b */ /* 0x000fe20003f3d000 */
[----:B---3--:R-:W-:Y:S01]  /*3bc0*/  FADD.FTZ R78, R234, R59 ;  /* 0x0000003bea4e7221 */ /* 0x008fe20000010000 */
[----:B------:R-:W-:Y:S01]  /*3bd0*/  @!P0 VIADDMNMX R5, R243, -R228, UR37, PT ;  /* 0x00000025f3058e46 */ /* 0x000fe2000b8009e4 */
[----:B------:R-:W-:Y:S01]  /*3be0*/  FFMA.FTZ R59, -R59, R59, 1 ;  /* 0x3f8000003b3b7423 */ /* 0x000fe2000001013b */
[----:B------:R-:W-:Y:S05]  /*3bf0*/  FSEL R4, R4, RZ, P1 ;  /* 0x000000ff04047208 */ /* 0x000fea0000800000 */
[----:B------:R3:W3:Y:S01]  /*3c00*/  MUFU.TANH R65, R9 ;  /* 0x0000000900417308 */ /* 0x0006e20000002400 */
[----:B-1----:R-:W-:Y:S01]  /*3c10*/  @!P0 IADD3 R6, PT, PT, R231, 0x1, RZ ;  /* 0x00000001e7068810 */ /* 0x002fe20007ffe0ff */
[----:B--2---:R-:W-:Y:S01]  /*3c20*/  FADD.FTZ R75, R235, R61 ;  /* 0x0000003deb4b7221 */ /* 0x004fe20000010000 */
[----:B------:R-:W-:Y:S01]  /*3c30*/  FMUL.FTZ R59, R59, UR11 ;  /* 0x0000000b3b3b7c20 */ /* 0x000fe20008410000 */
[----:B------:R-:W-:Y:S01]  /*3c40*/  FFMA.FTZ R61, -R61, R61, 1 ;  /* 0x3f8000003d3d7423 */ /* 0x000fe2000001013d */
[----:B------:R-:W-:Y:S05]  /*3c50*/  @!P0 ISETP.GE.AND P1, PT, R6, R5, PT ;  /* 0x000000050600820c */ /* 0x000fea0003f26270 */
[----:B------:R1:W-:Y:S01]  /*3c60*/  MUFU.TANH R85, R11 ;  /* 0x0000000b00557308 */ /* 0x0003e20000002400 */
[----:B----4-:R-:W-:Y:S01]  /*3c70*/  @!P0 VIADDMNMX R7, R243, -R229, UR37, PT ;  /* 0x00000025f3078e46 */ /* 0x010fe2000b8009e5 */
[----:B------:R-:W-:Y:S01]  /*3c80*/  FADD.FTZ R74, R234, R62 ;  /* 0x0000003eea4a7221 */ /* 0x000fe20000010000 */
[----:B------:R-:W-:Y:S01]  /*3c90*/  FMUL.FTZ R61, R61, UR11 ;  /* 0x0000000b3d3d7c20 */ /* 0x000fe20008410000 */
[----:B------:R-:W-:Y:S01]  /*3ca0*/  FFMA.FTZ R62, -R62, R62, 1 ;  /* 0x3f8000003e3e7423 */ /* 0x000fe2000001013e */
[CC--:B------:R-:W-:Y:S02]  /*3cb0*/  @!P0 ISETP.GE.AND P2, PT, R231.reuse, R7.reuse, PT ;  /* 0x00000007e700820c */ /* 0x0c0fe40003f46270 */
[----:B------:R-:W-:Y:S03]  /*3cc0*/  @!P0 FSEL R74, R74, -INF , !P1 ;  /* 0xff8000004a4a8808 */ /* 0x000fe60004800000 */
[----:B------:R2:W4:Y:S01]  /*3cd0*/  MUFU.TANH R69, R10 ;  /* 0x0000000a00457308 */ /* 0x0005220000002400 */
[----:B---3--:R-:W-:Y:S01]  /*3ce0*/  @!P0 IADD3 R9, PT, PT, R231, 0x8, RZ ;  /* 0x00000008e7098810 */ /* 0x008fe20007ffe0ff */
[----:B------:R-:W-:Y:S01]  /*3cf0*/  FMUL.FTZ R62, R62, UR11 ;  /* 0x0000000b3e3e7c20 */ /* 0x000fe20008410000 */
[----:B------:R-:W-:Y:S01]  /*3d00*/  @!P0 FSEL R79, R79, -INF , !P2 ;  /* 0xff8000004f4f8808 */ /* 0x000fe20005000000 */
[----:B------:R-:W-:Y:S01]  /*3d10*/  FFMA.FTZ R74, R74, UR10, -R4 ;  /* 0x0000000a4a4a7c23 */ /* 0x000fe20008010804 */
[-C--:B------:R-:W-:Y:S02]  /*3d20*/  @!P0 ISETP.GE.AND P1, PT, R9, R7.reuse, PT ;  /* 0x000000070900820c */ /* 0x080fe40003f26270 */
[----:B------:R-:W-:Y:S01]  /*3d30*/  @!P0 ISETP.GE.AND P2, PT, R6, R7, PT ;  /* 0x000000070600820c */ /* 0x000fe20003f46270 */
[--C-:B------:R-:W-:Y:S01]  /*3d40*/  FFMA.FTZ R79, R79, UR10, -R8.reuse ;  /* 0x0000000a4f4f7c23 */ /* 0x100fe20008010808 */
[----:B-1----:R-:W-:Y:S01]  /*3d50*/  FADD.FTZ R11, R233, R63 ;  /* 0x0000003fe90b7221 */ /* 0x002fe20000010000 */
[----:B------:R-:W-:Y:S01]  /*3d60*/  @!P0 IADD3 R6, PT, PT, R231, 0x9, RZ ;  /* 0x00000009e7068810 */ /* 0x000fe20007ffe0ff */
[----:B------:R-:W-:Y:S01]  /*3d70*/  MUFU.EX2 R74, R74 ;  /* 0x0000004a004a7308 */ /* 0x000fe20000000800 */
[----:B------:R-:W-:Y:S01]  /*3d80*/  @!P0 FSEL R78, R78, -INF , !P2 ;  /* 0xff8000004e4e8808 */ /* 0x000fe20005000000 */
[----:B------:R-:W-:Y:S01]  /*3d90*/  FFMA.FTZ R63, -R63, R63, 1 ;  /* 0x3f8000003f3f7423 */ /* 0x000fe2000001013f */
[----:B------:R-:W-:Y:S02]  /*3da0*/  @!P0 FSEL R11, R11, -INF , !P1 ;  /* 0xff8000000b0b8808 */ /* 0x000fe40004800000 */
[----:B------:R-:W-:Y:S01]  /*3db0*/  @!P0 ISETP.GE.AND P1, PT, R6, R7, PT ;  /* 0x000000070600820c */ /* 0x000fe20003f26270 */
[----:B--2---:R-:W-:Y:S01]  /*3dc0*/  FADD.FTZ R10, R232, R65 ;  /* 0x00000041e80a7221 */ /* 0x004fe20000010000 */
[--C-:B------:R-:W-:Y:S01]  /*3dd0*/  FFMA.FTZ R78, R78, UR10, -R8.reuse ;  /* 0x0000000a4e4e7c23 */ /* 0x100fe20008010808 */
[--C-:B------:R-:W-:Y:S01]  /*3de0*/  FFMA.FTZ R77, R11, UR10, -R8.reuse ;  /* 0x0000000a0b4d7c23 */ /* 0x100fe20008010808 */
[-C--:B------:R-:W-:Y:S01]  /*3df0*/  @!P0 ISETP.GE.AND P2, PT, R231, R5.reuse, PT ;  /* 0x00000005e700820c */ /* 0x080fe20003f46270 */
[----:B----4-:R-:W-:Y:S01]  /*3e00*/  FADD.FTZ R7, R233, R69 ;  /* 0x00000045e9077221 */ /* 0x010fe20000010000 */
[----:B------:R-:W-:Y:S01]  /*3e10*/  @!P0 FSEL R10, R10, -INF , !P1 ;  /* 0xff8000000a0a8808 */ /* 0x000fe20004800000 */
[----:B------:R-:W-:Y:S01]  /*3e20*/  MUFU.EX2 R79, R79 ;  /* 0x0000004f004f7308 */ /* 0x000fe20000000800 */
[----:B------:R-:W-:Y:S01]  /*3e30*/  @!P0 FSEL R75, R75, -INF , !P2 ;  /* 0xff8000004b4b8808 */ /* 0x000fe20005000000 */
[----:B------:R-:W-:Y:S01]  /*3e40*/  FMUL.FTZ R63, R63, UR11 ;  /* 0x0000000b3f3f7c20 */ /* 0x000fe20008410000 */
[----:B------:R-:W-:Y:S01]  /*3e50*/  @!P0 ISETP.GE.AND P1, PT, R9, R5, PT ;  /* 0x000000050900820c */ /* 0x000fe20003f26270 */
[----:B------:R-:W-:Y:S01]  /*3e60*/  FFMA.FTZ R8, R10, UR10, -R8 ;  /* 0x0000000a0a087c23 */ /* 0x000fe20008010808 */
[----:B------:R-:W-:Y:S01]  /*3e70*/  FFMA.FTZ R65, -R65, R65, 1 ;  /* 0x3f80000041417423 */ /* 0x000fe20000010141 */
[--C-:B------:R-:W-:Y:S01]  /*3e80*/  FFMA.FTZ R75, R75, UR10, -R4.reuse ;  /* 0x0000000a4b4b7c23 */ /* 0x100fe20008010804 */
[----:B------:R-:W-:Y:S03]  /*3e90*/  @!P0 FSEL R7, R7, -INF , !P1 ;  /* 0xff80000007078808 */ /* 0x000fe60004800000 */
[----:B------:R1:W-:Y:S01]  /*3ea0*/  MUFU.EX2 R76, R8 ;  /* 0x00000008004c7308 */ /* 0x0003e20000000800 */
[----:B------:R-:W-:Y:S01]  /*3eb0*/  @!P0 ISETP.GE.AND P1, PT, R6, R5, PT ;  /* 0x000000050600820c */ /* 0x000fe20003f26270 */
[----:B------:R-:W-:Y:S01]  /*3ec0*/  FMUL.FTZ R65, R65, UR11 ;  /* 0x0000000b41417c20 */ /* 0x000fe20008410000 */
[----:B------:R-:W-:Y:S01]  /*3ed0*/  LOP3.LUT R5, R86, 0xe0, RZ, 0xc0, !PT ;  /* 0x000000e056057812 */ /* 0x000fe200078ec0ff */
[----:B------:R-:W-:Y:S01]  /*3ee0*/  FFMA.FTZ R73, R7, UR10, -R4 ;  /* 0x0000000a07497c23 */ /* 0x000fe20008010804 */
[----:B------:R-:W-:Y:S02]  /*3ef0*/  FFMA.FTZ R69, -R69, R69, 1 ;  /* 0x3f80000045457423 */ /* 0x000fe40000010145 */
[----:B------:R-:W-:Y:S03]  /*3f00*/  LOP3.LUT R5, R5, 0x18, R80, 0xf8, !PT ;  /* 0x0000001805057812 */ /* 0x000fe600078ef850 */
[----:B------:R-:W2:Y:S01]  /*3f10*/  MUFU.EX2 R78, R78 ;  /* 0x0000004e004e7308 */ /* 0x000ea20000000800 */
[----:B------:R-:W-:Y:S01]  /*3f20*/  FMUL.FTZ R69, R69, UR11 ;  /* 0x0000000b45457c20 */ /* 0x000fe20008410000 */
[----:B------:R-:W-:Y:S04]  /*3f30*/  LOP3.LUT R5, R5, 0x10, R2, 0x78, !PT ;  /* 0x0000001005057812 */ /* 0x000fe800078e7802 */
[----:B------:R-:W-:Y:S04]  /*3f40*/  LOP3.LUT R66, R247, R5, RZ, 0xfc, !PT ;  /* 0x00000005f7427212 */ /* 0x000fe800078efcff */
[----:B------:R-:W3:Y:S01]  /*3f50*/  MUFU.EX2 R75, R75 ;  /* 0x0000004b004b7308 */ /* 0x000ee20000000800 */
[----:B-1----:R-:W-:Y:S01]  /*3f60*/  FADD.FTZ R8, R232, R85 ;  /* 0x00000055e8087221 */ /* 0x002fe20000010000 */
[----:B------:R-:W-:Y:S01]  /*3f70*/  FFMA.FTZ R85, -R85, R85, 1 ;  /* 0x3f80000055557423 */ /* 0x000fe20000010155 */
[C---:B------:R-:W-:Y:S02]  /*3f80*/  LEA R67, R66.reuse, UR4, 0x1 ;  /* 0x0000000442437c11 */ /* 0x040fe4000f8e08ff */
[----:B------:R-:W-:Y:S01]  /*3f90*/  LEA R66, R66, UR5, 0x1 ;  /* 0x0000000542427c11 */ /* 0x000fe2000f8e08ff */
[----:B------:R-:W-:Y:S01]  /*3fa0*/  FMUL.FTZ R85, R85, UR11 ;  /* 0x0000000b55557c20 */ /* 0x000fe20008410000 */
[----:B------:R-:W-:Y:S03]  /*3fb0*/  @!P0 FSEL R8, R8, -INF , !P1 ;  /* 0xff80000008088808 */ /* 0x000fe60004800000 */
[----:B------:R-:W1:Y:S01]  /*3fc0*/  MUFU.EX2 R77, R77 ;  /* 0x0000004d004d7308 */ /* 0x000e620000000800 */
[----:B--2---:R-:W-:Y:S02]  /*3fd0*/  F2FP.BF16.F32.PACK_AB R7, R78, R79 ;  /* 0x0000004f4e07723e */ /* 0x004fe400000010ff */
[C---:B------:R-:W-:Y:S01]  /*3fe0*/  IADD3 R64, PT, PT, R67.reuse, -R242, RZ ;  /* 0x800000f243407210 */ /* 0x040fe20007ffe0ff */
[----:B------:R-:W-:Y:S01]  /*3ff0*/  FFMA.FTZ R4, R8, UR10, -R4 ;  /* 0x0000000a08047c23 */ /* 0x000fe20008010804 */
[----:B------:R-:W-:Y:S01]  /*4000*/  IMAD.IADD R67, R67, 0x1, R246 ;  /* 0x0000000143437824 */ /* 0x000fe200078e02f6 */
[----:B------:R-:W-:Y:S01]  /*4010*/  STS [R66+0x15000], R7 ;  /* 0x0150000742007388 */ /* 0x000fe20000000800 */
[----:B------:R-:W-:Y:S03]  /*4020*/  IADD3 R60, PT, PT, R246, R64, RZ ;  /* 0x00000040f63c7210 */ /* 0x000fe60007ffe0ff */
[----:B------:R-:W-:Y:S01]  /*4030*/  MUFU.EX2 R73, R73 ;  /* 0x0000004900497308 */ /* 0x000fe20000000800 */
[----:B---3--:R-:W-:Y:S05]  /*4040*/  F2FP.BF16.F32.PACK_AB R6, R74, R75 ;  /* 0x0000004b4a06723e */ /* 0x008fea00000010ff */
[----:B------:R-:W-:Y:S04]  /*4050*/  STS [R67], R6 ;  /* 0x0000000643007388 */ /* 0x000fe80000000800 */
[----:B------:R-:W2:Y:S01]  /*4060*/  MUFU.EX2 R72, R4 ;  /* 0x0000000400487308 */ /* 0x000ea20000000800 */
[----:B-1----:R-:W-:Y:S05]  /*4070*/  F2FP.BF16.F32.PACK_AB R5, R76, R77 ;  /* 0x0000004d4c05723e */ /* 0x002fea00000010ff */
[----:B------:R-:W-:Y:S01]  /*4080*/  STS [R64+0x10], R5 ;  /* 0x0000100540007388 */ /* 0x000fe20000000800 */
[----:B--2---:R-:W-:Y:S05]  /*4090*/  F2FP.BF16.F32.PACK_AB R4, R72, R73 ;  /* 0x000000494804723e */ /* 0x004fea00000010ff */
[----:B------:R-:W-:Y:S06]  /*40a0*/  STS [R60+0x10], R4 ;  /* 0x000010043c007388 */ /* 0x000fec0000000800 */
[----:B------:R-:W1:Y:S06]  /*40b0*/  LDSM.16.M88.4 R8, [R219+0x8000] ;  /* 0x00800000db08783b */ /* 0x000e6c0000000200 */
[----:B------:R-:W2:Y:S06]  /*40c0*/  LDSM.16.M88.4 R44, [R211+0x8000] ;  /* 0x00800000d32c783b */ /* 0x000eac0000000200 */
[----:B------:R-:W3:Y:S06]  /*40d0*/  LDSM.16.M88.4 R48, [R57+0x8000] ;  /* 0x008000003930783b */ /* 0x000eec0000000200 */
[----:B------:R-:W4:Y:S01]  /*40e0*/  LDSM.16.M88.4 R52, [R56+0x8000] ;  /* 0x008000003834783b */ /* 0x000f220000000200 */
[C---:B-1----:R-:W-:Y:S08]  /*40f0*/  HMMA.16816.F32.BF16 R4, R8.reuse, R132, RZ ;  /* 0x000000840804723c */ /* 0x042ff000000418ff */
[----:B------:R-:W-:Y:S11]  /*4100*/  HMMA.16816.F32.BF16 R8, R8, R134, RZ ;  /* 0x000000860808723c */ /* 0x000ff600000418ff */
[----:B------:R-:W-:Y:S01]  /*4110*/  @!UPT UIADD3 URZ, UPT, UPT, URZ, URZ, URZ ;  /* 0x000000fffffff290 */ /* 0x000fe2000fffe0ff */
[C---:B--2---:R-:W-:Y:S08]  /*4120*/  HMMA.16816.F32.BF16 R4, R44.reuse, R136, R4 ;  /* 0x000000882c04723c */ /* 0x044ff00000041804 */
[----:B------:R-:W-:Y:S01]  /*4130*/  HMMA.16816.F32.BF16 R8, R44, R138, R8 ;  /* 0x0000008a2c08723c */ /* 0x000fe20000041808 */
[----:B------:R-:W1:Y:S11]  /*4140*/  LDSM.16.M88.4 R44, [R219+0xa000] ;  /* 0x00a00000db2c783b */ /* 0x000e760000000200 */
[C---:B---3--:R-:W-:Y:S08]  /*4150*/  HMMA.16816.F32.BF16 R4, R48.reuse, R140, R4 ;  /* 0x0000008c3004723c */ /* 0x048ff00000041804 */
[----:B------:R-:W-:Y:S01]  /*4160*/  HMMA.16816.F32.BF16 R8, R48, R142, R8 ;  /* 0x0000008e3008723c */ /* 0x000fe20000041808 */
[----:B------:R-:W2:Y:S11]  /*4170*/  LDSM.16.M88.4 R48, [R211+0xa000] ;  /* 0x00a00000d330783b */ /* 0x000eb60000000200 */
[C---:B----4-:R-:W-:Y:S08]  /*4180*/  HMMA.16816.F32.BF16 R4, R52.reuse, R144, R4 ;  /* 0x000000903404723c */ /* 0x050ff00000041804 */
        /* <DEDUP_REMOVED lines=41> */
[----:B------:R-:W-:Y:S01]  /*4420*/  LEA R224, R44, UR5, 0x1 ;  /* 0x000000052ce07c11 */ /* 0x000fe2000f8e08ff */
[C---:B---3--:R-:W-:Y:S08]  /*4430*/  HMMA.16816.F32.BF16 R4, R52.reuse, R192, R4 ;  /* 0x000000c03404723c */ /* 0x048ff00000041804 */
[----:B------:R-:W-:Y:S11]  /*4440*/  HMMA.16816.F32.BF16 R8, R52, R194, R8 ;  /* 0x000000c23408723c */ /* 0x000ff60000041808 */
        /* <DEDUP_REMOVED lines=8> */
[----:B------:R-:W-:Y:S01]  /*44d0*/  FMUL.FTZ R4, R58, R4 ;  /* 0x000000043a047220 */ /* 0x000fe20000410000 */
[----:B------:R-:W-:Y:S01]  /*44e0*/  FMUL.FTZ R5, R59, R5 ;  /* 0x000000053b057220 */ /* 0x000fe20000410000 */
        /* <DEDUP_REMOVED lines=22> */
[----:B------:R-:W-:Y:S05]  /*4650*/  IADD3 R85, PT, PT, R214, R85, RZ ;  /* 0x00000055d6557210 */ /* 0x000fea0007ffe0ff */
        /* <DEDUP_REMOVED lines=52> */
[----:B------:R-:W-:Y:S02]  /*49a0*/  LOP3.LUT R225, R9, R81, RZ, 0xfc, !PT ;  /* 0x0000005109e17212 */ /* 0x000fe400078efcff */
[----:B------:R-:W-:Y:S02]  /*49b0*/  LEA R200, R8, R200, 0x1 ;  /* 0x000000c808c87211 */ /* 0x000fe400078e08ff */
[----:B------:R-:W-:Y:S01]  /*49c0*/  LEA R225, R225, UR5, 0x1 ;  /* 0x00000005e1e17c11 */ /* 0x000fe2000f8e08ff */
[C---:B------:R-:W-:Y:S08]  /*49d0*/  HMMA.16816.F32.BF16 R24, R4.reuse, R46, R24 ;  /* 0x0000002e0418723c */ /* 0x040ff00000041818 */
        /* <DEDUP_REMOVED lines=68> */
.L_x_236:
        /* <DEDUP_REMOVED lines=357> */
.L_x_237:
        /* <DEDUP_REMOVED lines=120> */
.L_x_239:
[----:B------:R-:W3:Y:S01]  /*6bf0*/  LDCU.64 UR6, c[0x0][0x5c0] ;  /* 0x0000b800ff0677ac */ /* 0x000ee20008000a00 */
[----:B------:R-:W-:-:S04]  /*6c00*/  UIADD3 UR4, UPT, UPT, UR40, UR41, URZ ;  /* 0x0000002928047290 */ /* 0x000fc8000fffe0ff */
[----:B---3--:R-:W-:Y:S02]  /*6c10*/  UIMAD.WIDE.U32 UR14, UR4, UR6, URZ ;  /* 0x00000006040e72a5 */ /* 0x008fe4000f8e00ff */
[----:B------:R-:W-:-:S04]  /*6c20*/  UIMAD UR4, UR4, UR7, URZ ;  /* 0x00000007040472a4 */ /* 0x000fc8000f8e02ff */
[----:B------:R-:W-:-:S06]  /*6c30*/  UIADD3 UR4, UPT, UPT, UR15, UR4, URZ ;  /* 0x000000040f047290 */ /* 0x000fcc000fffe0ff */
[----:B-----5:R-:W-:Y:S02]  /*6c40*/  MOV R3, UR4 ;  /* 0x0000000400037c02 */ /* 0x020fe40008000f00 */
.L_x_240:
        /* <DEDUP_REMOVED lines=12> */
.L_x_241:
[----:B------:R-:W3:Y:S01]  /*6d10*/  LDCU.64 UR4, c[0x0][0x5c8] ;  /* 0x0000b900ff0477ac */ /* 0x000ee20008000a00 */
[----:B------:R-:W-:-:S04]  /*6d20*/  UIADD3 UR10, UPT, UPT, UR40, UR41, URZ ;  /* 0x00000029280a7290 */ /* 0x000fc8000fffe0ff */
[----:B---3--:R-:W-:Y:S02]  /*6d30*/  UIMAD.WIDE.U32 UR16, UR10, UR4, URZ ;  /* 0x000000040a1072a5 */ /* 0x008fe4000f8e00ff */
[----:B------:R-:W-:-:S04]  /*6d40*/  UIMAD UR10, UR10, UR5, URZ ;  /* 0x000000050a0a72a4 */ /* 0x000fc8000f8e02ff */
[----:B------:R-:W-:-:S06]  /*6d50*/  UIADD3 UR10, UPT, UPT, UR17, UR10, URZ ;  /* 0x0000000a110a7290 */ /* 0x000fcc000fffe0ff */
[----:B------:R-:W-:-:S07]  /*6d60*/  MOV R0, UR10 ;  /* 0x0000000a00007c02 */ /* 0x000fce0008000f00 */
.L_x_242:
        /* <DEDUP_REMOVED lines=57> */
.L_x_219:
[----:B------:R-:W-:Y:S05]  /*7100*/  BSYNC.RECONVERGENT B1 ;  /* 0x0000000000017941 */ /* 0x000fea0003800200 */
.L_x_203:
        /* <DEDUP_REMOVED lines=11> */
.L_x_244:
        /* <DEDUP_REMOVED lines=12> */
.L_x_1261:


//--------------------- .text._ZN5flash25flash_bwd_dot_do_o_kernelILb0E23Flash_bwd_kernel_traitsILi256ELi64ELi32ELi8ELi4ELi1ELi2ELb1ELb1EN7cutlass10bfloat16_tE19Flash_kernel_traitsILi256ELi64ELi32ELi8ES3_EEEEvNS_16Flash_bwd_paramsE --------------------------
	.section	.text._ZN5flash25flash_bwd_dot_do_o_kernelILb0E23Flash_bwd_kernel_traitsILi256ELi64ELi32ELi8ELi4ELi1ELi2ELb1ELb1EN7cutlass10bfloat16_tE19Flash_kernel_traitsILi256ELi64ELi32ELi8ES3_EEEEvNS_16Flash_bwd_paramsE,"ax",@progbits
	.align	128
        .global         _ZN5flash25flash_bwd_dot_do_o_kernelILb0E23Flash_bwd_kernel_traitsILi256ELi64ELi32ELi8ELi4ELi1ELi2ELb1ELb1EN7cutlass10bfloat16_tE19Flash_kernel_traitsILi256ELi64ELi32ELi8ES3_EEEEvNS_16Flash_bwd_paramsE
        .type           _ZN5flash25flash_bwd_dot_do_o_kernelILb0E23Flash_bwd_kernel_traitsILi256ELi64ELi32ELi8ELi4ELi1ELi2ELb1ELb1EN7cutlass10bfloat16_tE19Flash_kernel_traitsILi256ELi64ELi32ELi8ES3_EEEEvNS_16Flash_bwd_paramsE,@function
        .size           _ZN5flash25flash_bwd_dot_do_o_kernelILb0E23Flash_bwd_kernel_traitsILi256ELi64ELi32ELi8ELi4ELi1ELi2ELb1ELb1EN7cutlass10bfloat16_tE19Flash_kernel_traitsILi256ELi64ELi32ELi8ES3_EEEEvNS_16Flash_bwd_paramsE,(.L_x_1262 - _ZN5flash25flash_bwd_dot_do_o_kernelILb0E23Flash_bwd_kernel_traitsILi256ELi64ELi32ELi8ELi4ELi1ELi2ELb1ELb1EN7cutlass10bfloat16_tE19Flash_kernel_traitsILi256ELi64ELi32ELi8ES3_EEEEvNS_16Flash_bwd_paramsE)
        .other          _ZN5flash25flash_bwd_dot_do_o_kernelILb0E23Flash_bwd_kernel_traitsILi256ELi64ELi32ELi8ELi4ELi1ELi2ELb1ELb1EN7cutlass10bfloat16_tE19Flash_kernel_traitsILi256ELi64ELi32ELi8ES3_EEEEvNS_16Flash_bwd_paramsE,@"STO_CUDA_ENTRY STV_DEFAULT"
_ZN5flash25flash_bwd_dot_do_o_kernelILb0E23Flash_bwd_kernel_traitsILi256ELi64ELi32ELi8ELi4ELi1ELi2ELb1ELb1EN7cutlass10bfloat16_tE19Flash_kernel_traitsILi256ELi64ELi32ELi8ES3_EEEEvNS_16Flash_bwd_paramsE:
.text._ZN5flash25flash_bwd_dot_do_o_kernelILb0E23Flash_bwd_kernel_traitsILi256ELi64ELi32ELi8ELi4ELi1ELi2ELb1ELb1EN7cutlass10bfloat16_tE19Flash_kernel_traitsILi256ELi64ELi32ELi8ES3_EEEEvNS_16Flash_bwd_paramsE:
[----:B------:R-:W-:Y:S08]  /*0000*/  LDC R1, c[0x0][0x37c] ;  /* 0x0000df00ff017b82 */ /* 0x000ff00000000800 */
[----:B------:R-:W0:Y:S01]  /*0010*/  LDC.64 R2, c[0x0][0x460] ;  /* 0x00011800ff027b82 */ /* 0x000e220000000a00 */
[----:B------:R-:W1:Y:S01]  /*0020*/  S2R R7, SR_CTAID.Y ;  /* 0x0000000000077919 */ /* 0x000e620000002600 */
[----:B------:R-:W2:Y:S01]  /*0030*/  LDCU.64 UR6, c[0x0][0x358] ;  /* 0x00006b00ff0677ac */ /* 0x000ea20008000a00 */
[----:B------:R-:W-:Y:S01]  /*0040*/  IMAD.MOV.U32 R9, RZ, RZ, -0x1 ;  /* 0xffffffffff097424 */ /* 0x000fe200078e00ff */
[----:B0-----:R-:W-:-:S02]  /*0050*/  ISETP.NE.U32.AND P1, PT, R2, RZ, PT ;  /* 0x000000ff0200720c */ /* 0x001fc40003f25070 */
[----:B------:R-:W-:Y:S02]  /*0060*/  ISETP.NE.U32.AND P0, PT, R2, RZ, PT ;  /* 0x000000ff0200720c */ /* 0x000fe40003f05070 */
[C---:B------:R-:W-:Y:S02]  /*0070*/  ISETP.NE.AND.EX P1, PT, R3.reuse, RZ, PT, P1 ;  /* 0x000000ff0300720c */ /* 0x040fe40003f25310 */
[----:B------:R-:W-:-:S11]  /*0080*/  ISETP.NE.AND.EX P0, PT, R3, RZ, PT, P0 ;  /* 0x000000ff0300720c */ /* 0x000fd60003f05300 */
[----:B------:R-:W1:Y:S08]  /*0090*/  @P1 LDC.64 R4, c[0x0][0x460] ;  /* 0x00011800ff041b82 */ /* 0x000e700000000a00 */
[----:B------:R-:W0:Y:S01]  /*00a0*/  @P0 LDC.64 R2, c[0x0][0x460] ;  /* 0x00011800ff020b82 */ /* 0x000e220000000a00 */
[----:B-1----:R-:W-:-:S06]  /*00b0*/  @P1 IMAD.WIDE.U32 R4, R7, 0x4, R4 ;  /* 0x0000000407041825 */ /* 0x002fcc00078e0004 */
[----:B--2---:R-:W2:Y:S01]  /*00c0*/  @P1 LDG.E R4, desc[UR6][R4.64+0x4] ;  /* 0x0000040604041981 */ /* 0x004ea2000c1e1900 */
[----:B0-----:R-:W-:-:S05]  /*00d0*/  @P0 IMAD.WIDE.U32 R2, R7, 0x4, R2 ;  /* 0x0000000407020825 */ /* 0x001fca00078e0002 */
[----:B------:R-:W2:Y:S01]  /*00e0*/  @P0 LDG.E R9, desc[UR6][R2.64] ;  /* 0x0000000602090981 */ /* 0x000ea2000c1e1900 */
[----:B------:R-:W0:Y:S08]  /*00f0*/  S2UR UR4, SR_CTAID.X ;  /* 0x00000000000479c3 */ /* 0x000e300000002500 */
[----:B------:R-:W1:Y:S01]  /*0100*/  @!P1 LDC R0, c[0x0][0x434] ;  /* 0x00010d00ff009b82 */ /* 0x000e620000000800 */
[----:B0-----:R-:W-:Y:S01]  /*0110*/  USHF.L.U32 UR4, UR4, 0x6, URZ ;  /* 0x0000000604047899 */ /* 0x001fe200080006ff */
[----:B--2---:R-:W-:-:S05]  /*0120*/  @P1 IMAD.IADD R0, R4, 0x1, -R9 ;  /* 0x0000000104001824 */ /* 0x004fca00078e0a09 */
[----:B-1----:R-:W-:-:S13]  /*0130*/  ISETP.GT.AND P0, PT, R0, UR4, PT ;  /* 0x0000000400007c0c */ /* 0x002fda000bf04270 */
[----:B------:R-:W-:Y:S05]  /*0140*/  @!P0 EXIT ;  /* 0x000000000000894d */ /* 0x000fea0003800000 */
[----:B------:R-:W-:Y:S01]  /*0150*/  ISETP.NE.AND P0, PT, R9, -0x1, PT ;  /* 0xffffffff0900780c */ /* 0x000fe20003f05270 */
[----:B------:R-:W0:Y:S01]  /*0160*/  LDCU.U8 UR8, c[0x0][0x548] ;  /* 0x0000a900ff0877ac */ /* 0x000e220008000000 */
[----:B------:R-:W1:Y:S11]  /*0170*/  S2UR UR5, SR_CTAID.Z ;  /* 0x00000000000579c3 */ /* 0x000e760000002700 */
[----:B------:R-:W2:Y:S01]  /*0180*/  @!P0 LDC.64 R10, c[0x0][0x588] ;  /* 0x00016200ff0a8b82 */ /* 0x000ea20000000a00 */
[----:B0-----:R-:W-:-:S07]  /*0190*/  UISETP.NE.AND UP0, UPT, UR8, URZ, UPT ;  /* 0x000000ff0800728c */ /* 0x001fce000bf05270 */
[----:B------:R-:W0:Y:S08]  /*01a0*/  @!P0 LDC.64 R12, c[0x0][0x400] ;  /* 0x00010000ff0c8b82 */ /* 0x000e300000000a00 */
[----:B------:R-:W3:Y:S08]  /*01b0*/  @P0 LDC.64 R16, c[0x0][0x590] ;  /* 0x00016400ff100b82 */ /* 0x000ef00000000a00 */
[----:B------:R-:W4:Y:S01]  /*01c0*/  @P0 LDC.64 R18, c[0x0][0x408] ;  /* 0x00010200ff120b82 */ /* 0x000f220000000a00 */
[----:B--2---:R-:W-:-:S04]  /*01d0*/  @!P0 IMAD.WIDE.U32 R2, R7, R10, RZ ;  /* 0x0000000a07028225 */ /* 0x004fc800078e00ff */
[C---:B------:R-:W-:Y:S02]  /*01e0*/  @!P0 IMAD R14, R7.reuse, R11, R3 ;  /* 0x0000000b070e8224 */ /* 0x040fe400078e0203 */
[----:B------:R-:W-:Y:S02]  /*01f0*/  @!P0 IMAD.MOV.U32 R11, RZ, RZ, R2 ;  /* 0x000000ffff0b8224 */ /* 0x000fe400078e0002 */
[----:B0-----:R-:W-:-:S04]  /*0200*/  @!P0 IMAD.WIDE.U32 R4, R7, R12, RZ ;  /* 0x0000000c07048225 */ /* 0x001fc800078e00ff */
[----:B------:R-:W-:Y:S01]  /*0210*/  @!P0 IMAD R12, R7, R13, R5 ;  /* 0x0000000d070c8224 */ /* 0x000fe200078e0205 */
[----:B------:R-:W-:Y:S01]  /*0220*/  @!P0 MOV R73, R4 ;  /* 0x0000000400498202 */ /* 0x000fe20000000f00 */
[----:B---3--:R-:W-:-:S04]  /*0230*/  @P0 IMAD.WIDE.U32 R2, R9, R16, RZ ;  /* 0x0000001009020225 */ /* 0x008fc800078e00ff */
[C---:B------:R-:W-:Y:S02]  /*0240*/  @P0 IMAD R14, R9.reuse, R17, R3 ;  /* 0x00000011090e0224 */ /* 0x040fe400078e0203 */
[----:B------:R-:W-:Y:S02]  /*0250*/  @P0 IMAD.MOV.U32 R11, RZ, RZ, R2 ;  /* 0x000000ffff0b0224 */ /* 0x000fe400078e0002 */
[----:B----4-:R-:W-:-:S04]  /*0260*/  @P0 IMAD.WIDE.U32 R4, R9, R18, RZ ;  /* 0x0000001209040225 */ /* 0x010fc800078e00ff */
[----:B------:R-:W-:Y:S02]  /*0270*/  @P0 IMAD R12, R9, R19, R5 ;  /* 0x00000013090c0224 */ /* 0x000fe400078e0205 */
[----:B------:R-:W-:Y:S01]  /*0280*/  @P0 IMAD.MOV.U32 R73, RZ, RZ, R4 ;  /* 0x000000ffff490224 */ /* 0x000fe200078e0004 */
[----:B-1----:R-:W-:Y:S06]  /*0290*/  BRA.U !UP0, `(.L_x_245) ;  /* 0x0000000108247547 */ /* 0x002fec000b800000 */
[----:B------:R-:W0:Y:S01]  /*02a0*/  LDC R4, c[0x0][0x444] ;  /* 0x00011100ff047b82 */ /* 0x000e220000000800 */
[----:B------:R-:W-:-:S07]  /*02b0*/  ISETP.NE.AND P0, PT, R9, -0x1, PT ;  /* 0xffffffff0900780c */ /* 0x000fce0003f05270 */
[----:B------:R-:W1:Y:S08]  /*02c0*/  LDC R2, c[0x0][0x430] ;  /* 0x00010c00ff027b82 */ /* 0x000e700000000800 */
[----:B------:R-:W1:Y:S01]  /*02d0*/  LDC R3, c[0x0][0x454] ;  /* 0x00011500ff037b82 */ /* 0x000e620000000800 */
[----:B0-----:R-:W-:Y:S02]  /*02e0*/  @!P0 IMAD R9, R7, R4, RZ ;  /* 0x0000000407098224 */ /* 0x001fe400078e02ff */
[----:B-1----:R-:W-:-:S03]  /*02f0*/  IMAD R2, R2, 0x80, R3 ;  /* 0x0000008002027824 */ /* 0x002fc600078e0203 */
[----:B------:R-:W-:-:S05]  /*0300*/  LEA R3, R7, R9, 0x7 ;  /* 0x0000000907037211 */ /* 0x000fca00078e38ff */
[----:B------:R-:W-:Y:S01]  /*0310*/  IMAD R10, R2, UR5, R3 ;  /* 0x00000005020a7c24 */ /* 0x000fe2000f8e0203 */
[----:B------:R-:W-:Y:S06]  /*0320*/  BRA `(.L_x_246) ;  /* 0x0000000000107947 */ /* 0x000fec0003800000 */
.L_x_245:
[----:B------:R-:W0:Y:S08]  /*0330*/  LDC R10, c[0x0][0x3e0] ;  /* 0x0000f800ff0a7b82 */ /* 0x000e300000000800 */
[----:B------:R-:W1:Y:S01]  /*0340*/  LDC R3, c[0x0][0x444] ;  /* 0x00011100ff037b82 */ /* 0x000e620000000800 */
[----:B0-----:R-:W-:-:S04]  /*0350*/  IMAD R10, R7, R10, UR5 ;  /* 0x00000005070a7e24 */ /* 0x001fc8000f8e020a */
[----:B-1----:R-:W-:-:S07]  /*0360*/  IMAD R10, R10, R3, RZ ;  /* 0x000000030a0a7224 */ /* 0x002fce00078e02ff */
.L_x_246:
[----:B------:R-:W0:Y:S01]  /*0370*/  S2R R74, SR_TID.X ;  /* 0x00000000004a7919 */ /* 0x000e220000002100 */
[----:B------:R-:W1:Y:S01]  /*0380*/  LDC.64 R8, c[0x0][0x590] ;  /* 0x00016400ff087b82 */ /* 0x000e620000000a00 */
[----:B------:R-:W-:Y:S01]  /*0390*/  IMAD.MOV.U32 R69, RZ, RZ, RZ ;  /* 0x000000ffff457224 */ /* 0x000fe200078e00ff */
[----:B------:R-:W-:Y:S01]  /*03a0*/  BSSY.RECONVERGENT B0, `(.L_x_247) ;  /* 0x000003c000007945 */ /* 0x000fe20003800200 */
[----:B------:R-:W-:Y:S01]  /*03b0*/  HFMA2 R18, -RZ, RZ, 0, 0 ;  /* 0x00000000ff127431 */ /* 0x000fe200000001ff */
[----:B------:R-:W-:Y:S02]  /*03c0*/  CS2R R34, SRZ ;  /* 0x0000000000227805 */ /* 0x000fe4000001ff00 */
[----:B------:R-:W-:Y:S02]  /*03d0*/  CS2R R32, SRZ ;  /* 0x0000000000207805 */ /* 0x000fe4000001ff00 */
[----:B------:R-:W-:Y:S02]  /*03e0*/  CS2R R50, SRZ ;  /* 0x0000000000327805 */ /* 0x000fe4000001ff00 */
[----:B------:R-:W-:Y:S01]  /*03f0*/  CS2R R48, SRZ ;  /* 0x0000000000307805 */ /* 0x000fe2000001ff00 */
[----:B------:R-:W2:Y:S01]  /*0400*/  LDC.64 R16, c[0x0][0x598] ;  /* 0x00016600ff107b82 */ /* 0x000ea20000000a00 */
[----:B------:R-:W-:-:S02]  /*0410*/  CS2R R66, SRZ ;  /* 0x0000000000427805 */ /* 0x000fc4000001ff00 */
[----:B------:R-:W-:Y:S02]  /*0420*/  CS2R R64, SRZ ;  /* 0x0000000000407805 */ /* 0x000fe4000001ff00 */
[----:B------:R-:W-:Y:S02]  /*0430*/  CS2R R22, SRZ ;  /* 0x0000000000167805 */ /* 0x000fe4000001ff00 */
[----:B------:R-:W-:Y:S02]  /*0440*/  CS2R R20, SRZ ;  /* 0x0000000000147805 */ /* 0x000fe4000001ff00 */
[----:B------:R-:W-:Y:S02]  /*0450*/  CS2R R26, SRZ ;  /* 0x00000000001a7805 */ /* 0x000fe4000001ff00 */
[----:B------:R-:W-:Y:S02]  /*0460*/  CS2R R24, SRZ ;  /* 0x0000000000187805 */ /* 0x000fe4000001ff00 */
[----:B------:R-:W-:Y:S01]  /*0470*/  CS2R R54, SRZ ;  /* 0x0000000000367805 */ /* 0x000fe2000001ff00 */
[----:B------:R-:W3:Y:S01]  /*0480*/  LDC.64 R2, c[0x0][0x408] ;  /* 0x00010200ff027b82 */ /* 0x000ee20000000a00 */
[----:B------:R-:W-:-:S07]  /*0490*/  CS2R R52, SRZ ;  /* 0x0000000000347805 */ /* 0x000fce000001ff00 */
[----:B------:R-:W4:Y:S01]  /*04a0*/  LDC.64 R70, c[0x0][0x410] ;  /* 0x00010400ff467b82 */ /* 0x000f220000000a00 */
[----:B0-----:R-:W-:Y:S01]  /*04b0*/  IMAD.SHL.U32 R68, R74, 0x8, RZ ;  /* 0x000000084a447824 */ /* 0x001fe200078e00ff */
[----:B------:R-:W-:-:S04]  /*04c0*/  SHF.R.U32.HI R75, RZ, 0x3, R74 ;  /* 0x00000003ff4b7819 */ /* 0x000fc8000001164a */
[----:B------:R-:W-:-:S04]  /*04d0*/  LOP3.LUT R68, R68, 0x38, RZ, 0xc0, !PT ;  /* 0x0000003844447812 */ /* 0x000fc800078ec0ff */
[----:B------:R-:W-:Y:S01]  /*04e0*/  LOP3.LUT R76, R68, 0x40, RZ, 0xfc, !PT ;  /* 0x00000040444c7812 */ /* 0x000fe200078efcff */
[----:B-1----:R-:W-:Y:S01]  /*04f0*/  IMAD.WIDE.U32 R4, R8, UR4, R68 ;  /* 0x0000000408047c25 */ /* 0x002fe2000f8e0044 */
[C---:B------:R-:W-:Y:S02]  /*0500*/  LOP3.LUT R77, R68.reuse, 0x80, RZ, 0xfc, !PT ;  /* 0x00000080444d7812 */ /* 0x040fe400078efcff */
[----:B------:R-:W-:Y:S01]  /*0510*/  LOP3.LUT R78, R68, 0xc0, RZ, 0xfc, !PT ;  /* 0x000000c0444e7812 */ /* 0x000fe200078efcff */
[----:B------:R-:W-:Y:S01]  /*0520*/  IMAD R5, R9, UR4, R5 ;  /* 0x0000000409057c24 */ /* 0x000fe2000f8e0205 */
[----:B------:R-:W-:Y:S01]  /*0530*/  IADD3 R4, P0, PT, R11, R4, RZ ;  /* 0x000000040b047210 */ /* 0x000fe20007f1e0ff */
[----:B---3--:R-:W-:-:S04]  /*0540*/  IMAD.WIDE.U32 R6, R2, UR4, R68 ;  /* 0x0000000402067c25 */ /* 0x008fc8000f8e0044 */
[----:B------:R-:W-:Y:S01]  /*0550*/  IMAD.X R5, R14, 0x1, R5, P0 ;  /* 0x000000010e057824 */ /* 0x000fe200000e0605 */
[----:B------:R-:W-:Y:S01]  /*0560*/  IADD3 R72, P1, PT, R73, R6, RZ ;  /* 0x0000000649487210 */ /* 0x000fe20007f3e0ff */
[----:B------:R-:W-:Y:S01]  /*0570*/  IMAD R7, R3, UR4, R7 ;  /* 0x0000000403077c24 */ /* 0x000fe2000f8e0207 */
[----:B------:R-:W-:Y:S01]  /*0580*/  CS2R R14, SRZ ;  /* 0x00000000000e7805 */ /* 0x000fe2000001ff00 */
[----:B--2---:R-:W-:-:S03]  /*0590*/  IMAD.WIDE.U32 R28, R16, UR5, R4 ;  /* 0x00000005101c7c25 */ /* 0x004fc6000f8e0004 */
[----:B------:R-:W-:Y:S01]  /*05a0*/  IADD3.X R73, PT, PT, R12, R7, RZ, P1, !PT ;  /* 0x000000070c497210 */ /* 0x000fe20000ffe4ff */
[----:B------:R-:W-:Y:S01]  /*05b0*/  VIADD R4, R0, -UR4 ;  /* 0x8000000400047c36 */ /* 0x000fe20008000000 */
[----:B------:R-:W-:Y:S01]  /*05c0*/  CS2R R12, SRZ ;  /* 0x00000000000c7805 */ /* 0x000fe2000001ff00 */
[C---:B------:R-:W-:Y:S01]  /*05d0*/  VIADD R0, R75.reuse, 0x20 ;  /* 0x000000204b007836 */ /* 0x040fe20000000000 */
[----:B------:R-:W-:Y:S01]  /*05e0*/  CS2R R6, SRZ ;  /* 0x0000000000067805 */ /* 0x000fe2000001ff00 */
[----:B----4-:R-:W-:Y:S01]  /*05f0*/  IMAD.WIDE.U32 R72, R70, UR5, R72 ;  /* 0x0000000546487c25 */ /* 0x010fe2000f8e0048 */
[-C--:B------:R-:W-:Y:S02]  /*0600*/  ISETP.GE.AND P0, PT, R75, R4.reuse, PT ;  /* 0x000000044b00720c */ /* 0x080fe40003f06270 */
[----:B------:R-:W-:Y:S01]  /*0610*/  ISETP.GE.AND P1, PT, R0, R4, PT ;  /* 0x000000040000720c */ /* 0x000fe20003f26270 */
[----:B------:R-:W-:Y:S01]  /*0620*/  IMAD R17, R17, UR5, R29 ;  /* 0x0000000511117c24 */ /* 0x000fe2000f8e021d */
[----:B------:R-:W-:Y:S01]  /*0630*/  CS2R R4, SRZ ;  /* 0x0000000000047805 */ /* 0x000fe2000001ff00 */
[----:B------:R-:W-:-:S02]  /*0640*/  IMAD R71, R71, UR5, R73 ;  /* 0x0000000547477c24 */ /* 0x000fc4000f8e0249 */
[----:B------:R-:W-:-:S06]  /*0650*/  VIADD R0, R10, UR4 ;  /* 0x000000040a007c36 */ /* 0x000fcc0008000000 */
[----:B------:R-:W-:Y:S05]  /*0660*/  @P0 BRA `(.L_x_248) ;  /* 0x00000000003c0947 */ /* 0x000fea0003800000 */
[----:B------:R-:W0:Y:S01]  /*0670*/  LDCU UR8, c[0x0][0x440] ;  /* 0x00008800ff0877ac */ /* 0x000e220008000800 */
[----:B------:R-:W-:Y:S01]  /*0680*/  IMAD.MOV.U32 R16, RZ, RZ, R28 ;  /* 0x000000ffff107224 */ /* 0x000fe200078e001c */
[----:B------:R-:W1:Y:S03]  /*0690*/  LDCU.64 UR10, c[0x0][0x550] ;  /* 0x0000aa00ff0a77ac */ /* 0x000e660008000a00 */
[----:B------:R-:W-:-:S04]  /*06a0*/  IMAD.WIDE.U32 R10, R75, R8, R16 ;  /* 0x000000084b0a7225 */ /* 0x000fc800078e0010 */
[----:B------:R-:W-:Y:S01]  /*06b0*/  IMAD R11, R75, R9, R11 ;  /* 0x000000094b0b7224 */ /* 0x000fe200078e020b */
[----:B0-----:R-:W-:Y:S02]  /*06c0*/  ISETP.GE.AND P2, PT, R68, UR8, PT ;  /* 0x0000000844007c0c */ /* 0x001fe4000bf46270 */
[----:B------:R-:W-:Y:S02]  /*06d0*/  ISETP.GE.AND P3, PT, R76, UR8, PT ;  /* 0x000000084c007c0c */ /* 0x000fe4000bf66270 */
[----:B------:R-:W-:Y:S02]  /*06e0*/  ISETP.GE.AND P4, PT, R77, UR8, PT ;  /* 0x000000084d007c0c */ /* 0x000fe4000bf86270 */
[----:B------:R-:W-:Y:S02]  /*06f0*/  ISETP.GE.AND P5, PT, R78, UR8, PT ;  /* 0x000000084e007c0c */ /* 0x000fe4000bfa6270 */
[----:B-1----:R-:W-:-:S04]  /*0700*/  LEA R30, P6, R10, UR10, 0x1 ;  /* 0x0000000a0a1e7c11 */ /* 0x002fc8000f8c08ff */
[----:B------:R-:W-:-:S05]  /*0710*/  LEA.HI.X R31, R10, UR11, R11, 0x1, P6 ;  /* 0x0000000b0a1f7c11 */ /* 0x000fca000b0f0c0b */
[----:B------:R0:W5:Y:S04]  /*0720*/  @!P2 LDG.E.128 R64, desc[UR6][R30.64] ;  /* 0x000000061e40a981 */ /* 0x000168000c1e1d00 */
[----:B------:R0:W5:Y:S04]  /*0730*/  @!P3 LDG.E.128 R48, desc[UR6][R30.64+0x80] ;  /* 0x000080061e30b981 */ /* 0x000168000c1e1d00 */
[----:B------:R0:W5:Y:S04]  /*0740*/  @!P4 LDG.E.128 R32, desc[UR6][R30.64+0x100] ;  /* 0x000100061e20c981 */ /* 0x000168000c1e1d00 */
[----:B------:R0:W5:Y:S02]  /*0750*/  @!P5 LDG.E.128 R12, desc[UR6][R30.64+0x180] ;  /* 0x000180061e0cd981 */ /* 0x000164000c1e1d00 */
.L_x_248:
[----:B------:R-:W-:Y:S05]  /*0760*/  BSYNC.RECONVERGENT B0 ;  /* 0x0000000000007941 */ /* 0x000fea0003800200 */
.L_x_247:
[----:B------:R-:W-:Y:S04]  /*0770*/  BSSY.RECONVERGENT B0, `(.L_x_249) ;  /* 0x0000016000007945 */ /* 0x000fe80003800200 */
[----:B------:R-:W-:Y:S05]  /*0780*/  @P1 BRA `(.L_x_250) ;  /* 0x0000000000501947 */ /* 0x000fea0003800000 */
[----:B------:R-:W1:Y:S01]  /*0790*/  LDCU UR8, c[0x0][0x440] ;  /* 0x00008800ff0877ac */ /* 0x000e620008000800 */
[----:B------:R-:W-:Y:S01]  /*07a0*/  IADD3 R19, P2, PT, R75, 0x20, RZ ;  /* 0x000000204b137810 */ /* 0x000fe20007f5e0ff */
[----:B------:R-:W-:Y:S01]  /*07b0*/  IMAD.MOV.U32 R10, RZ, RZ, R28 ;  /* 0x000000ffff0a7224 */ /* 0x000fe200078e001c */
[----:B------:R-:W2:Y:S03]  /*07c0*/  LDCU.64 UR10, c[0x0][0x550] ;  /* 0x0000aa00ff0a77ac */ /* 0x000ea60008000a00 */
[----:B------:R-:W-:-:S04]  /*07d0*/  IMAD.X R11, RZ, RZ, RZ, P2 ;  /* 0x000000ffff0b7224 */ /* 0x000fc800010e06ff */
[----:B------:R-:W-:Y:S01]  /*07e0*/  IMAD R16, R11, R8, RZ ;  /* 0x000000080b107224 */ /* 0x000fe200078e02ff */
[----:B------:R-:W-:-:S03]  /*07f0*/  MOV R11, R17 ;  /* 0x00000011000b7202 */ /* 0x000fc60000000f00 */
[C---:B------:R-:W-:Y:S02]  /*0800*/  IMAD R9, R19.reuse, R9, R16 ;  /* 0x0000000913097224 */ /* 0x040fe400078e0210 */
[----:B------:R-:W-:Y:S01]  /*0810*/  IMAD.WIDE.U32 R10, R19, R8, R10 ;  /* 0x00000008130a7225 */ /* 0x000fe200078e000a */
[----:B-1----:R-:W-:Y:S02]  /*0820*/  ISETP.GE.AND P3, PT, R68, UR8, PT ;  /* 0x0000000844007c0c */ /* 0x002fe4000bf66270 */
[----:B------:R-:W-:Y:S01]  /*0830*/  ISETP.GE.AND P4, PT, R76, UR8, PT ;  /* 0x000000084c007c0c */ /* 0x000fe2000bf86270 */
[----:B------:R-:W-:Y:S01]  /*0840*/  IMAD.IADD R9, R11, 0x1, R9 ;  /* 0x000000010b097824 */ /* 0x000fe200078e0209 */
[----:B------:R-:W-:Y:S02]  /*0850*/  ISETP.GE.AND P5, PT, R77, UR8, PT ;  /* 0x000000084d007c0c */ /* 0x000fe4000bfa6270 */
[----:B------:R-:W-:Y:S02]  /*0860*/  ISETP.GE.AND P6, PT, R78, UR8, PT ;  /* 0x000000084e007c0c */ /* 0x000fe4000bfc6270 */
[----:B--2---:R-:W-:-:S04]  /*0870*/  LEA R8, P2, R10, UR10, 0x1 ;  /* 0x0000000a0a087c11 */ /* 0x004fc8000f8408ff */
[----:B------:R-:W-:-:S05]  /*0880*/  LEA.HI.X R9, R10, UR11, R9, 0x1, P2 ;  /* 0x0000000b0a097c11 */ /* 0x000fca00090f0c09 */
[----:B------:R1:W5:Y:S04]  /*0890*/  @!P3 LDG.E.128 R52, desc[UR6][R8.64] ;  /* 0x000000060834b981 */ /* 0x000368000c1e1d00 */
[----:B------:R1:W5:Y:S04]  /*08a0*/  @!P4 LDG.E.128 R24, desc[UR6][R8.64+0x80] ;  /* 0x000080060818c981 */ /* 0x000368000c1e1d00 */
[----:B------:R1:W5:Y:S04]  /*08b0*/  @!P5 LDG.E.128 R20, desc[UR6][R8.64+0x100] ;  /* 0x000100060814d981 */ /* 0x000368000c1e1d00 */
[----:B------:R1:W5:Y:S02]  /*08c0*/  @!P6 LDG.E.128 R4, desc[UR6][R8.64+0x180] ;  /* 0x000180060804e981 */ /* 0x000364000c1e1d00 */
.L_x_250:
[----:B------:R-:W-:Y:S05]  /*08d0*/  BSYNC.RECONVERGENT B0 ;  /* 0x0000000000007941 */ /* 0x000fea0003800200 */
.L_x_249:
[----:B------:R-:W-:Y:S01]  /*08e0*/  BSSY.RECONVERGENT B0, `(.L_x_251) ;  /* 0x0000019000007945 */ /* 0x000fe20003800200 */
[----:B------:R-:W-:Y:S01]  /*08f0*/  IMAD.MOV.U32 R19, RZ, RZ, RZ ;  /* 0x000000ffff137224 */ /* 0x000fe200078e00ff */
[----:B------:R-:W-:Y:S02]  /*0900*/  CS2R R16, SRZ ;  /* 0x0000000000107805 */ /* 0x000fe4000001ff00 */
[----:B------:R-:W-:Y:S02]  /*0910*/  CS2R R38, SRZ ;  /* 0x0000000000267805 */ /* 0x000fe4000001ff00 */
[----:B------:R-:W-:Y:S02]  /*0920*/  CS2R R36, SRZ ;  /* 0x0000000000247805 */ /* 0x000fe4000001ff00 */
[----:B------:R-:W-:Y:S02]  /*0930*/  CS2R R42, SRZ ;  /* 0x00000000002a7805 */ /* 0x000fe4000001ff00 */
[----:B------:R-:W-:-:S02]  /*0940*/  CS2R R40, SRZ ;  /* 0x0000000000287805 */ /* 0x000fc4000001ff00 */
[----:B------:R-:W-:Y:S02]  /*0950*/  CS2R R62, SRZ ;  /* 0x00000000003e7805 */ /* 0x000fe4000001ff00 */
[----:B------:R-:W-:Y:S01]  /*0960*/  CS2R R60, SRZ ;  /* 0x00000000003c7805 */ /* 0x000fe2000001ff00 */
[----:B------:R-:W-:Y:S06]  /*0970*/  @P0 BRA `(.L_x_252) ;  /* 0x00000000003c0947 */ /* 0x000fec0003800000 */
[----:B------:R-:W2:Y:S01]  /*0980*/  LDCU UR8, c[0x0][0x440] ;  /* 0x00008800ff0877ac */ /* 0x000ea20008000800 */
[----:B------:R-:W-:Y:S01]  /*0990*/  IMAD.MOV.U32 R70, RZ, RZ, R72 ;  /* 0x000000ffff467224 */ /* 0x000fe200078e0048 */
[----:B------:R-:W3:Y:S03]  /*09a0*/  LDCU.64 UR4, c[0x0][0x3f0] ;  /* 0x00007e00ff0477ac */ /* 0x000ee60008000a00 */
[----:B-1----:R-:W-:-:S04]  /*09b0*/  IMAD.WIDE.U32 R8, R75, R2, R70 ;  /* 0x000000024b087225 */ /* 0x002fc800078e0046 */
[----:B------:R-:W-:Y:S01]  /*09c0*/  IMAD R9, R75, R3, R9 ;  /* 0x000000034b097224 */ /* 0x000fe200078e0209 */
[----:B--2---:R-:W-:Y:S02]  /*09d0*/  ISETP.GE.AND P2, PT, R68, UR8, PT ;  /* 0x0000000844007c0c */ /* 0x004fe4000bf46270 */
[----:B------:R-:W-:Y:S02]  /*09e0*/  ISETP.GE.AND P3, PT, R76, UR8, PT ;  /* 0x000000084c007c0c */ /* 0x000fe4000bf66270 */
[----:B------:R-:W-:Y:S02]  /*09f0*/  ISETP.GE.AND P4, PT, R77, UR8, PT ;  /* 0x000000084d007c0c */ /* 0x000fe4000bf86270 */
[----:B------:R-:W-:Y:S02]  /*0a00*/  ISETP.GE.AND P5, PT, R78, UR8, PT ;  /* 0x000000084e007c0c */ /* 0x000fe4000bfa6270 */
[----:B---3--:R-:W-:-:S04]  /*0a10*/  LEA R10, P0, R8, UR4, 0x1 ;  /* 0x00000004080a7c11 */ /* 0x008fc8000f8008ff */
[----:B------:R-:W-:-:S05]  /*0a20*/  LEA.HI.X R11, R8, UR5, R9, 0x1, P0 ;  /* 0x00000005080b7c11 */ /* 0x000fca00080f0c09 */
[----:B------:R2:W5:Y:S04]  /*0a30*/  @!P2 LDG.E.128 R60, desc[UR6][R10.64] ;  /* 0x000000060a3ca981 */ /* 0x000568000c1e1d00 */
[----:B------:R2:W5:Y:S04]  /*0a40*/  @!P3 LDG.E.128 R40, desc[UR6][R10.64+0x80] ;  /* 0x000080060a28b981 */ /* 0x000568000c1e1d00 */
[----:B------:R2:W5:Y:S04]  /*0a50*/  @!P4 LDG.E.128 R36, desc[UR6][R10.64+0x100] ;  /* 0x000100060a24c981 */ /* 0x000568000c1e1d00 */
[----:B------:R2:W5:Y:S02]  /*0a60*/  @!P5 LDG.E.128 R16, desc[UR6][R10.64+0x180] ;  /* 0x000180060a10d981 */ /* 0x000564000c1e1d00 */
.L_x_252:
[----:B------:R-:W-:Y:S05]  /*0a70*/  BSYNC.RECONVERGENT B0 ;  /* 0x0000000000007941 */ /* 0x000fea0003800200 */
.L_x_251:
[----:B------:R-:W-:Y:S01]  /*0a80*/  BSSY.RECONVERGENT B0, `(.L_x_253) ;  /* 0x000001e000007945 */ /* 0x000fe20003800200 */
[----:B--2---:R-:W-:Y:S02]  /*0a90*/  CS2R R10, SRZ ;  /* 0x00000000000a7805 */ /* 0x004fe4000001ff00 */
[----:B-1----:R-:W-:Y:S02]  /*0aa0*/  CS2R R8, SRZ ;  /* 0x0000000000087805 */ /* 0x002fe4000001ff00 */
[----:B0-----:R-:W-:Y:S02]  /*0ab0*/  CS2R R30, SRZ ;  /* 0x00000000001e7805 */ /* 0x001fe4000001ff00 */
[----:B------:R-:W-:Y:S02]  /*0ac0*/  CS2R R28, SRZ ;  /* 0x00000000001c7805 */ /* 0x000fe4000001ff00 */
[----:B------:R-:W-:Y:S02]  /*0ad0*/  CS2R R46, SRZ ;  /* 0x00000000002e7805 */ /* 0x000fe4000001ff00 */
[----:B------:R-:W-:-:S02]  /*0ae0*/  CS2R R44, SRZ ;  /* 0x00000000002c7805 */ /* 0x000fc4000001ff00 */
[----:B------:R-:W-:Y:S02]  /*0af0*/  CS2R R58, SRZ ;  /* 0x00000000003a7805 */ /* 0x000fe4000001ff00 */
[----:B------:R-:W-:Y:S01]  /*0b00*/  CS2R R56, SRZ ;  /* 0x0000000000387805 */ /* 0x000fe2000001ff00 */
[----:B------:R-:W-:Y:S06]  /*0b10*/  @P1 BRA `(.L_x_254) ;  /* 0x0000000000501947 */ /* 0x000fec0003800000 */
[----:B------:R-:W0:Y:S01]  /*0b20*/  LDCU UR4, c[0x0][0x440] ;  /* 0x00008800ff0477ac */ /* 0x000e220008000800 */
[----:B------:R-:W-:Y:S01]  /*0b30*/  IADD3 R75, P0, PT, R75, 0x20, RZ ;  /* 0x000000204b4b7810 */ /* 0x000fe20007f1e0ff */
[----:B------:R-:W-:Y:S01]  /*0b40*/  IMAD.MOV.U32 R69, RZ, RZ, R71 ;  /* 0x000000ffff457224 */ /* 0x000fe200078e0047 */
[----:B------:R-:W1:Y:S03]  /*0b50*/  LDCU.64 UR8, c[0x0][0x3f0] ;  /* 0x00007e00ff0877ac */ /* 0x000e660008000a00 */
[----:B------:R-:W-:Y:S01]  /*0b60*/  IMAD.X R71, RZ, RZ, RZ, P0 ;  /* 0x000000ffff477224 */ /* 0x000fe200000e06ff */
[----:B0-----:R-:W-:Y:S02]  /*0b70*/  ISETP.GE.AND P1, PT, R68, UR4, PT ;  /* 0x0000000444007c0c */ /* 0x001fe4000bf26270 */
[----:B------:R-:W-:Y:S02]  /*0b80*/  MOV R68, R72 ;  /* 0x0000004800447202 */ /* 0x000fe40000000f00 */
[----:B------:R-:W-:-:S02]  /*0b90*/  ISETP.GE.AND P2, PT, R76, UR4, PT ;  /* 0x000000044c007c0c */ /* 0x000fc4000bf46270 */
[----:B------:R-:W-:Y:S01]  /*0ba0*/  ISETP.GE.AND P3, PT, R77, UR4, PT ;  /* 0x000000044d007c0c */ /* 0x000fe2000bf66270 */
[----:B------:R-:W-:Y:S01]  /*0bb0*/  IMAD.WIDE.U32 R68, R75, R2, R68 ;  /* 0x000000024b447225 */ /* 0x000fe200078e0044 */
[----:B------:R-:W-:-:S03]  /*0bc0*/  ISETP.GE.AND P4, PT, R78, UR4, PT ;  /* 0x000000044e007c0c */ /* 0x000fc6000bf86270 */
[----:B------:R-:W-:-:S04]  /*0bd0*/  IMAD R2, R71, R2, RZ ;  /* 0x0000000247027224 */ /* 0x000fc800078e02ff */
[----:B------:R-:W-:Y:S01]  /*0be0*/  IMAD R3, R75, R3, R2 ;  /* 0x000000034b037224 */ /* 0x000fe200078e0202 */
[----:B-1----:R-:W-:-:S03]  /*0bf0*/  LEA R2, P0, R68, UR8, 0x1 ;  /* 0x0000000844027c11 */ /* 0x002fc6000f8008ff */
[----:B------:R-:W-:-:S05]  /*0c00*/  IMAD.IADD R3, R69, 0x1, R3 ;  /* 0x0000000145037824 */ /* 0x000fca00078e0203 */
[----:B------:R-:W-:-:S05]  /*0c10*/  LEA.HI.X R3, R68, UR9, R3, 0x1, P0 ;  /* 0x0000000944037c11 */ /* 0x000fca00080f0c03 */
[----:B------:R0:W5:Y:S04]  /*0c20*/  @!P1 LDG.E.128 R56, desc[UR6][R2.64] ;  /* 0x0000000602389981 */ /* 0x000168000c1e1d00 */
[----:B------:R0:W5:Y:S04]  /*0c30*/  @!P2 LDG.E.128 R44, desc[UR6][R2.64+0x80] ;  /* 0x00008006022ca981 */ /* 0x000168000c1e1d00 */
[----:B------:R0:W5:Y:S04]  /*0c40*/  @!P3 LDG.E.128 R28, desc[UR6][R2.64+0x100] ;  /* 0x00010006021cb981 */ /* 0x000168000c1e1d00 */
[----:B------:R0:W5:Y:S02]  /*0c50*/  @!P4 LDG.E.128 R8, desc[UR6][R2.64+0x180] ;  /* 0x000180060208c981 */ /* 0x000164000c1e1d00 */
.L_x_254:
[----:B------:R-:W-:Y:S05]  /*0c60*/  BSYNC.RECONVERGENT B0 ;  /* 0x0000000000007941 */ /* 0x000fea0003800200 */
.L_x_253:
[----:B0----5:R-:W-:Y:S01]  /*0c70*/  LOP3.LUT R2, R64, 0xffff0000, RZ, 0xc0, !PT ;  /* 0xffff000040027812 */ /* 0x021fe200078ec0ff */
[----:B------:R-:W0:Y:S01]  /*0c80*/  LDCU.64 UR4, c[0x0][0x5e8] ;  /* 0x0000bd00ff0477ac */ /* 0x000e220008000a00 */
[----:B------:R-:W-:Y:S02]  /*0c90*/  LOP3.LUT R3, R60, 0xffff0000, RZ, 0xc0, !PT ;  /* 0xffff00003c037812 */ /* 0x000fe400078ec0ff */
[----:B------:R-:W-:Y:S01]  /*0ca0*/  LOP3.LUT R71, R52, 0xffff0000, RZ, 0xc0, !PT ;  /* 0xffff000034477812 */ /* 0x000fe200078ec0ff */
[----:B------:R-:W1:Y:S01]  /*0cb0*/  LDCU UR8, c[0x0][0x4f4] ;  /* 0x00009e80ff0877ac */ /* 0x000e620008000800 */
[----:B------:R-:W-:Y:S01]  /*0cc0*/  SHF.L.U32 R64, R64, 0x10, RZ ;  /* 0x0000001040407819 */ /* 0x000fe200000006ff */
[----:B------:R-:W-:Y:S01]  /*0cd0*/  FMUL.FTZ R69, R2, R3 ;  /* 0x0000000302457220 */ /* 0x000fe20000410000 */
[----:B------:R-:W-:Y:S01]  /*0ce0*/  LOP3.LUT R2, R56, 0xffff0000, RZ, 0xc0, !PT ;  /* 0xffff000038027812 */ /* 0x000fe200078ec0ff */
[----:B------:R-:W-:Y:S01]  /*0cf0*/  IMAD.U32 R3, R60, 0x10000, RZ ;  /* 0x000100003c037824 */ /* 0x000fe200078e00ff */
[----:B------:R-:W-:Y:S01]  /*0d00*/  LOP3.LUT R60, R63, 0xffff0000, RZ, 0xc0, !PT ;  /* 0xffff00003f3c7812 */ /* 0x000fe200078ec0ff */
[----:B------:R-:W-:Y:S01]  /*0d10*/  IMAD.U32 R56, R56, 0x10000, RZ ;  /* 0x0001000038387824 */ /* 0x000fe200078e00ff */
[----:B------:R-:W-:Y:S01]  /*0d20*/  LOP3.LUT P0, RZ, R74, 0x7, RZ, 0xc0, !PT ;  /* 0x000000074aff7812 */ /* 0x000fe2000780c0ff */
[----:B------:R-:W-:Y:S01]  /*0d30*/  FMUL.FTZ R73, R2, R71 ;  /* 0x0000004702497220 */ /* 0x000fe20000410000 */
[----:B------:R-:W-:Y:S01]  /*0d40*/  FFMA.FTZ R69, R64, R3, R69 ;  /* 0x0000000340457223 */ /* 0x000fe20000010045 */
[----:B------:R-:W-:Y:S01]  /*0d50*/  SHF.L.U32 R2, R65, 0x10, RZ ;  /* 0x0000001041027819 */ /* 0x000fe200000006ff */
[----:B------:R-:W-:Y:S01]  /*0d60*/  IMAD.U32 R3, R61, 0x10000, RZ ;  /* 0x000100003d037824 */ /* 0x000fe200078e00ff */
[----:B------:R-:W-:Y:S01]  /*0d70*/  LOP3.LUT R65, R65, 0xffff0000, RZ, 0xc0, !PT ;  /* 0xffff000041417812 */ /* 0x000fe200078ec0ff */
[----:B------:R-:W-:-:S02]  /*0d80*/  IMAD.U32 R71, R52, 0x10000, RZ ;  /* 0x0001000034477824 */ /* 0x000fc400078e00ff */
[----:B------:R-:W-:Y:S01]  /*0d90*/  FFMA.FTZ R64, R2, R3, R69 ;  /* 0x0000000302407223 */ /* 0x000fe20000010045 */
[----:B------:R-:W-:Y:S02]  /*0da0*/  IMAD.U32 R69, R57, 0x10000, RZ ;  /* 0x0001000039457824 */ /* 0x000fe400078e00ff */
[----:B------:R-:W-:Y:S01]  /*0db0*/  FFMA.FTZ R56, R56, R71, R73 ;  /* 0x0000004738387223 */ /* 0x000fe20000010049 */
[----:B------:R-:W-:Y:S01]  /*0dc0*/  IMAD.U32 R52, R53, 0x10000, RZ ;  /* 0x0001000035347824 */ /* 0x000fe200078e00ff */
[----:B------:R-:W-:Y:S01]  /*0dd0*/  LOP3.LUT R57, R57, 0xffff0000, RZ, 0xc0, !PT ;  /* 0xffff000039397812 */ /* 0x000fe200078ec0ff */
[----:B------:R-:W-:Y:S01]  /*0de0*/  IMAD.U32 R3, R67, 0x10000, RZ ;  /* 0x0001000043037824 */ /* 0x000fe200078e00ff */
[----:B------:R-:W-:Y:S01]  /*0df0*/  LOP3.LUT R53, R53, 0xffff0000, RZ, 0xc0, !PT ;  /* 0xffff000035357812 */ /* 0x000fe200078ec0ff */
[----:B------:R-:W-:Y:S01]  /*0e00*/  FFMA.FTZ R68, R69, R52, R56 ;  /* 0x0000003445447223 */ /* 0x000fe20000010038 */
[----:B------:R-:W-:Y:S01]  /*0e10*/  LOP3.LUT R52, R61, 0xffff0000, RZ, 0xc0, !PT ;  /* 0xffff00003d347812 */ /* 0x000fe200078ec0ff */
[C---:B------:R-:W-:Y:S01]  /*0e20*/  IMAD.U32 R61, R62.reuse, 0x10000, RZ ;  /* 0x000100003e3d7824 */ /* 0x040fe200078e00ff */
[----:B------:R-:W-:Y:S01]  /*0e30*/  LOP3.LUT R69, R62, 0xffff0000, RZ, 0xc0, !PT ;  /* 0xffff00003e457812 */ /* 0x000fe200078ec0ff */
[----:B------:R-:W-:-:S02]  /*0e40*/  IMAD.U32 R62, R54, 0x10000, RZ ;  /* 0x00010000363e7824 */ /* 0x000fc400078e00ff */
[----:B------:R-:W-:Y:S01]  /*0e50*/  FFMA.FTZ R53, R57, R53, R68 ;  /* 0x0000003539357223 */ /* 0x000fe20000010044 */
[----:B------:R-:W-:Y:S01]  /*0e60*/  FFMA.FTZ R65, R65, R52, R64 ;  /* 0x0000003441417223 */ /* 0x000fe20000010040 */
[----:B------:R-:W-:Y:S01]  /*0e70*/  SHF.L.U32 R52, R58, 0x10, RZ ;  /* 0x000000103a347819 */ /* 0x000fe200000006ff */
[----:B------:R-:W-:Y:S01]  /*0e80*/  IMAD.U32 R56, R63, 0x10000, RZ ;  /* 0x000100003f387824 */ /* 0x000fe200078e00ff */
[----:B------:R-:W-:Y:S02]  /*0e90*/  SHF.L.U32 R2, R66, 0x10, RZ ;  /* 0x0000001042027819 */ /* 0x000fe400000006ff */
[----:B------:R-:W-:Y:S01]  /*0ea0*/  LOP3.LUT R57, R58, 0xffff0000, RZ, 0xc0, !PT ;  /* 0xffff00003a397812 */ /* 0x000fe200078ec0ff */
[----:B------:R-:W-:Y:S01]  /*0eb0*/  FFMA.FTZ R52, R52, R62, R53 ;  /* 0x0000003e34347223 */ /* 0x000fe20000010035 */
        /* <DEDUP_REMOVED lines=8> */
[----:B------:R-:W-:Y:S01]  /*0f40*/  LOP3.LUT R55, R55, 0xffff0000, RZ, 0xc0, !PT ;  /* 0xffff000037377812 */ /* 0x000fe200078ec0ff */
[----:B------:R-:W-:Y:S02]  /*0f50*/  IMAD.U32 R58, R44, 0x10000, RZ ;  /* 0x000100002c3a7824 */ /* 0x000fe400078e00ff */
[----:B------:R-:W-:Y:S01]  /*0f60*/  FFMA.FTZ R52, R53, R2, R52 ;  /* 0x0000000235347223 */ /* 0x000fe20000010034 */
[----:B------:R-:W-:Y:S01]  /*0f70*/  LOP3.LUT R67, R67, 0xffff0000, RZ, 0xc0, !PT ;  /* 0xffff000043437812 */ /* 0x000fe200078ec0ff */
[----:B------:R-:W-:Y:S01]  /*0f80*/  FFMA.FTZ R56, R3, R56, R66 ;  /* 0x0000003803387223 */ /* 0x000fe20000010042 */
[C---:B------:R-:W-:Y:S02]  /*0f90*/  IMAD.U32 R53, R40.reuse, 0x10000, RZ ;  /* 0x0001000028357824 */ /* 0x040fe400078e00ff */
[----:B------:R-:W-:Y:S01]  /*0fa0*/  FFMA.FTZ R55, R59, R55, R52 ;  /* 0x000000373b377223 */ /* 0x000fe20000010034 */
[----:B------:R-:W-:Y:S01]  /*0fb0*/  LOP3.LUT R54, R40, 0xffff0000, RZ, 0xc0, !PT ;  /* 0xffff000028367812 */ /* 0x000fe200078ec0ff */
[----:B------:R-:W-:Y:S01]  /*0fc0*/  IMAD.U32 R40, R49, 0x10000, RZ ;  /* 0x0001000031287824 */ /* 0x000fe200078e00ff */
[----:B------:R-:W-:Y:S01]  /*0fd0*/  SHF.L.U32 R2, R48, 0x10, RZ ;  /* 0x0000001030027819 */ /* 0x000fe200000006ff */
[----:B------:R-:W-:Y:S01]  /*0fe0*/  FFMA.FTZ R67, R67, R60, R56 ;  /* 0x0000003c43437223 */ /* 0x000fe20000010038 */
[----:B------:R-:W-:Y:S01]  /*0ff0*/  LOP3.LUT R52, R49, 0xffff0000, RZ, 0xc0, !PT ;  /* 0xffff000031347812 */ /* 0x000fe200078ec0ff */
[----:B------:R-:W-:Y:S01]  /*1000*/  IMAD.U32 R57, R42, 0x10000, RZ ;  /* 0x000100002a397824 */ /* 0x000fe200078e00ff */
[----:B------:R-:W-:Y:S01]  /*1010*/  SHF.L.U32 R49, R24, 0x10, RZ ;  /* 0x0000001018317819 */ /* 0x000fe200000006ff */
[----:B------:R-:W-:Y:S01]  /*1020*/  FFMA.FTZ R56, R2, R53, R67 ;  /* 0x0000003502387223 */ /* 0x000fe20000010043 */
[----:B------:R-:W-:Y:S01]  /*1030*/  LOP3.LUT R3, R48, 0xffff0000, RZ, 0xc0, !PT ;  /* 0xffff000030037812 */ /* 0x000fe200078ec0ff */
[----:B------:R-:W-:Y:S01]  /*1040*/  IMAD.U32 R48, R50, 0x10000, RZ ;  /* 0x0001000032307824 */ /* 0x000fe200078e00ff */
[C---:B------:R-:W-:Y:S01]  /*1050*/  SHF.L.U32 R53, R41.reuse, 0x10, RZ ;  /* 0x0000001029357819 */ /* 0x040fe200000006ff */
[----:B------:R-:W-:Y:S01]  /*1060*/  FFMA.FTZ R58, R58, R49, R55 ;  /* 0x000000313a3a7223 */ /* 0x000fe20000010037 */
[----:B------:R-:W-:Y:S01]  /*1070*/  LOP3.LUT R55, R41, 0xffff0000, RZ, 0xc0, !PT ;  /* 0xffff000029377812 */ /* 0x000fe200078ec0ff */
[----:B------:R-:W-:Y:S01]  /*1080*/  FFMA.FTZ R59, R3, R54, R56 ;  /* 0x00000036033b7223 */ /* 0x000fe20000010038 */
[----:B------:R-:W-:Y:S01]  /*1090*/  LOP3.LUT R41, R44, 0xffff0000, RZ, 0xc0, !PT ;  /* 0xffff00002c297812 */ /* 0x000fe200078ec0ff */
[----:B------:R-:W-:Y:S01]  /*10a0*/  IMAD.U32 R2, R51, 0x10000, RZ ;  /* 0x0001000033027824 */ /* 0x000fe200078e00ff */
[----:B------:R-:W-:Y:S01]  /*10b0*/  LOP3.LUT R44, R24, 0xffff0000, RZ, 0xc0, !PT ;  /* 0xffff0000182c7812 */ /* 0x000fe200078ec0ff */
[----:B------:R-:W-:Y:S01]  /*10c0*/  FFMA.FTZ R53, R40, R53, R59 ;  /* 0x0000003528357223 */ /* 0x000fe2000001003b */
[----:B------:R-:W-:Y:S01]  /*10d0*/  SHF.L.U32 R54, R25, 0x10, RZ ;  /* 0x0000001019367819 */ /* 0x000fe200000006ff */
[C---:B------:R-:W-:Y:S01]  /*10e0*/  IMAD.U32 R59, R45.reuse, 0x10000, RZ ;  /* 0x000100002d3b7824 */ /* 0x040fe200078e00ff */
[----:B------:R-:W-:Y:S01]  /*10f0*/  LOP3.LUT R56, R45, 0xffff0000, RZ, 0xc0, !PT ;  /* 0xffff00002d387812 */ /* 0x000fe200078ec0ff */
[----:B------:R-:W-:Y:S01]  /*1100*/  FFMA.FTZ R44, R41, R44, R58 ;  /* 0x0000002c292c7223 */ /* 0x000fe2000001003a */
        /* <DEDUP_REMOVED lines=8> */
[----:B------:R-:W-:Y:S01]  /*1190*/  SHF.L.U32 R59, R46, 0x10, RZ ;  /* 0x000000102e3b7819 */ /* 0x000fe200000006ff */
[C---:B------:R-:W-:Y:S01]  /*11a0*/  IMAD.U32 R58, R26.reuse, 0x10000, RZ ;  /* 0x000100001a3a7824 */ /* 0x040fe200078e00ff */
[----:B------:R-:W-:Y:S01]  /*11b0*/  LOP3.LUT R26, R26, 0xffff0000, RZ, 0xc0, !PT ;  /* 0xffff00001a1a7812 */ /* 0x000fe200078ec0ff */
[----:B------:R-:W-:-:S02]  /*11c0*/  IMAD.U32 R3, R43, 0x10000, RZ ;  /* 0x000100002b037824 */ /* 0x000fc400078e00ff */
[----:B------:R-:W-:Y:S01]  /*11d0*/  FFMA.FTZ R61, R50, R49, R57 ;  /* 0x00000031323d7223 */ /* 0x000fe20000010039 */
[----:B------:R-:W-:Y:S01]  /*11e0*/  FFMA.FTZ R58, R59, R58, R56 ;  /* 0x0000003a3b3a7223 */ /* 0x000fe20000010038 */
[C---:B------:R-:W-:Y:S01]  /*11f0*/  IMAD.U32 R56, R16.reuse, 0x10000, RZ ;  /* 0x0001000010387824 */ /* 0x040fe200078e00ff */
[----:B------:R-:W-:Y:S01]  /*1200*/  LOP3.LUT R59, R16, 0xffff0000, RZ, 0xc0, !PT ;  /* 0xffff0000103b7812 */ /* 0x000fe200078ec0ff */
[C---:B------:R-:W-:Y:S01]  /*1210*/  IMAD.U32 R50, R17.reuse, 0x10000, RZ ;  /* 0x0001000011327824 */ /* 0x040fe200078e00ff */
        /* <DEDUP_REMOVED lines=9> */
[----:B------:R-:W-:Y:S01]  /*12b0*/  IMAD.U32 R41, R33, 0x10000, RZ ;  /* 0x0001000021297824 */ /* 0x000fe200078e00ff */
[----:B------:R-:W-:Y:S01]  /*12c0*/  LOP3.LUT R18, R19, 0xffff0000, RZ, 0xc0, !PT ;  /* 0xffff000013127812 */ /* 0x000fe200078ec0ff */
[----:B------:R-:W-:Y:S01]  /*12d0*/  IMAD.U32 R19, R47, 0x10000, RZ ;  /* 0x000100002f137824 */ /* 0x000fe200078e00ff */
[----:B------:R-:W-:Y:S01]  /*12e0*/  SHF.L.U32 R46, R27, 0x10, RZ ;  /* 0x000000101b2e7819 */ /* 0x000fe200000006ff */
[----:B------:R-:W-:Y:S01]  /*12f0*/  FFMA.FTZ R2, R51, R24, R2 ;  /* 0x0000001833027223 */ /* 0x000fe20000010002 */
[----:B------:R-:W-:Y:S01]  /*1300*/  SHF.L.U32 R43, R32, 0x10, RZ ;  /* 0x00000010202b7819 */ /* 0x000fe200000006ff */
[----:B------:R-:W-:Y:S01]  /*1310*/  IMAD.U32 R24, R28, 0x10000, RZ ;  /* 0x000100001c187824 */ /* 0x000fe200078e00ff */
[----:B------:R-:W-:Y:S01]  /*1320*/  SHF.L.U32 R54, R36, 0x10, RZ ;  /* 0x0000001024367819 */ /* 0x000fe200000006ff */
[----:B------:R-:W-:Y:S01]  /*1330*/  FFMA.FTZ R19, R19, R46, R26 ;  /* 0x0000002e13137223 */ /* 0x000fe2000001001a */
[----:B------:R-:W-:Y:S01]  /*1340*/  LOP3.LUT R58, R47, 0xffff0000, RZ, 0xc0, !PT ;  /* 0xffff00002f3a7812 */ /* 0x000fe200078ec0ff */
[----:B------:R-:W-:Y:S01]  /*1350*/  IMAD.U32 R44, R37, 0x10000, RZ ;  /* 0x00010000252c7824 */ /* 0x000fe200078e00ff */
[----:B------:R-:W-:Y:S01]  /*1360*/  LOP3.LUT R27, R27, 0xffff0000, RZ, 0xc0, !PT ;  /* 0xffff00001b1b7812 */ /* 0x000fe200078ec0ff */
        /* <DEDUP_REMOVED lines=9> */
[----:B------:R-:W-:Y:S01]  /*1400*/  FFMA.FTZ R42, R42, R53, R43 ;  /* 0x000000352a2a7223 */ /* 0x000fe2000001002b */
[----:B------:R-:W-:Y:S01]  /*1410*/  LOP3.LUT R40, R33, 0xffff0000, RZ, 0xc0, !PT ;  /* 0xffff000021287812 */ /* 0x000fe200078ec0ff */
[----:B------:R-:W-:Y:S01]  /*1420*/  IMAD.U32 R19, R21, 0x10000, RZ ;  /* 0x0001000015137824 */ /* 0x000fe200078e00ff */
[----:B------:R-:W-:Y:S01]  /*1430*/  LOP3.LUT R37, R37, 0xffff0000, RZ, 0xc0, !PT ;  /* 0xffff000025257812 */ /* 0x000fe200078ec0ff */
[----:B------:R-:W-:Y:S01]  /*1440*/  FFMA.FTZ R3, R28, R20, R3 ;  /* 0x000000141c037223 */ /* 0x000fe20000010003 */
[----:B------:R-:W-:Y:S01]  /*1450*/  SHF.L.U32 R2, R29, 0x10, RZ ;  /* 0x000000101d027819 */ /* 0x000fe200000006ff */
        /* <DEDUP_REMOVED lines=12> */
[----:B------:R-:W-:Y:S01]  /*1520*/  SHF.L.U32 R25, R39, 0x10, RZ ;  /* 0x0000001027197819 */ /* 0x000fe200000006ff */
[----:B------:R-:W-:Y:S01]  /*1530*/  IMAD.U32 R55, R12, 0x10000, RZ ;  /* 0x000100000c377824 */ /* 0x000fe200078e00ff */
[----:B------:R-:W-:Y:S01]  /*1540*/  LOP3.LUT R21, R30, 0xffff0000, RZ, 0xc0, !PT ;  /* 0xffff00001e157812 */ /* 0x000fe200078ec0ff */
[----:B------:R-:W-:Y:S01]  /*1550*/  FFMA.FTZ R2, R3, R19, R2 ;  /* 0x0000001303027223 */ /* 0x000fe20000010002 */
[----:B------:R-:W-:Y:S01]  /*1560*/  LOP3.LUT R22, R22, 0xffff0000, RZ, 0xc0, !PT ;  /* 0xffff000016167812 */ /* 0x000fe200078ec0ff */
[----:B------:R-:W-:Y:S01]  /*1570*/  FFMA.FTZ R33, R34, R45, R33 ;  /* 0x0000002d22217223 */ /* 0x000fe20000010021 */
[----:B------:R-:W-:Y:S01]  /*1580*/  LOP3.LUT R35, R35, 0xffff0000, RZ, 0xc0, !PT ;  /* 0xffff000023237812 */ /* 0x000fe200078ec0ff */
[----:B------:R-:W-:Y:S01]  /*1590*/  IMAD.U32 R3, R31, 0x10000, RZ ;  /* 0x000100001f037824 */ /* 0x000fe200078e00ff */
[----:B------:R-:W-:Y:S01]  /*15a0*/  LOP3.LUT R36, R39, 0xffff0000, RZ, 0xc0, !PT ;  /* 0xffff000027247812 */ /* 0x000fe200078ec0ff */
[----:B------:R-:W-:-:S02]  /*15b0*/  IMAD.U32 R19, R23, 0x10000, RZ ;  /* 0x0001000017137824 */ /* 0x000fc400078e00ff */
[----:B------:R-:W-:Y:S01]  /*15c0*/  FFMA.FTZ R2, R21, R22, R2 ;  /* 0x0000001615027223 */ /* 0x000fe20000010002 */
        /* <DEDUP_REMOVED lines=8> */
[C---:B------:R-:W-:Y:S01]  /*1650*/  SHF.L.U32 R3, R8.reuse, 0x10, RZ ;  /* 0x0000001008037819 */ /* 0x040fe200000006ff */
[----:B------:R-:W-:Y:S01]  /*1660*/  FFMA.FTZ R2, R31, R23, R2 ;  /* 0x000000171f027223 */ /* 0x000fe20000010002 */
[----:B------:R-:W-:Y:S01]  /*1670*/  FFMA.FTZ R55, R55, R56, R32 ;  /* 0x0000003837377223 */ /* 0x000fe20000010020 */
[----:B------:R-:W-:-:S02]  /*1680*/  LOP3.LUT R21, R8, 0xffff0000, RZ, 0xc0, !PT ;  /* 0xffff000008157812 */ /* 0x000fc400078ec0ff */
[----:B------:R-:W-:Y:S01]  /*1690*/  LOP3.LUT R4, R4, 0xffff0000, RZ, 0xc0, !PT ;  /* 0xffff000004047812 */ /* 0x000fe200078ec0ff */
[----:B------:R-:W-:Y:S01]  /*16a0*/  FFMA.FTZ R2, R3, R19, R2 ;  /* 0x0000001303027223 */ /* 0x000fe20000010002 */
[----:B------:R-:W-:Y:S01]  /*16b0*/  FFMA.FTZ R48, R48, R59, R55 ;  /* 0x0000003b30307223 */ /* 0x000fe20000010037 */
[----:B------:R-:W-:Y:S01]  /*16c0*/  LOP3.LUT R38, R13, 0xffff0000, RZ, 0xc0, !PT ;  /* 0xffff00000d267812 */ /* 0x000fe200078ec0ff */
[----:B------:R-:W-:Y:S01]  /*16d0*/  IMAD.U32 R3, R9, 0x10000, RZ ;  /* 0x0001000009037824 */ /* 0x000fe200078e00ff */
[----:B------:R-:W-:Y:S01]  /*16e0*/  SHF.L.U32 R8, R5, 0x10, RZ ;  /* 0x0000001005087819 */ /* 0x000fe200000006ff */
        /* <DEDUP_REMOVED lines=8> */
[----:B------:R-:W-:-:S02]  /*1770*/  IMAD.U32 R3, R10, 0x10000, RZ ;  /* 0x000100000a037824 */ /* 0x000fc400078e00ff */
[----:B------:R-:W-:Y:S01]  /*1780*/  FFMA.FTZ R2, R9, R5, R2 ;  /* 0x0000000509027223 */ /* 0x000fe20000010002 */
[----:B------:R-:W-:Y:S02]  /*1790*/  IMAD.U32 R4, R6, 0x10000, RZ ;  /* 0x0001000006047824 */ /* 0x000fe400078e00ff */
[----:B------:R-:W-:Y:S01]  /*17a0*/  FFMA.FTZ R13, R13, R16, R38 ;  /* 0x000000100d0d7223 */ /* 0x000fe20000010026 */
[----:B------:R-:W-:Y:S02]  /*17b0*/  SHF.L.U32 R12, R15, 0x10, RZ ;  /* 0x000000100f0c7819 */ /* 0x000fe400000006ff */
[----:B------:R-:W-:Y:S01]  /*17c0*/  LOP3.LUT R5, R10, 0xffff0000, RZ, 0xc0, !PT ;  /* 0xffff00000a057812 */ /* 0x000fe200078ec0ff */
[----:B------:R-:W-:Y:S01]  /*17d0*/  FFMA.FTZ R2, R3, R4, R2 ;  /* 0x0000000403027223 */ /* 0x000fe20000010002 */
[----:B------:R-:W-:Y:S01]  /*17e0*/  LOP3.LUT R6, R6, 0xffff0000, RZ, 0xc0, !PT ;  /* 0xffff000006067812 */ /* 0x000fe200078ec0ff */
[----:B------:R-:W-:Y:S01]  /*17f0*/  FFMA.FTZ R13, R14, R17, R13 ;  /* 0x000000110e0d7223 */ /* 0x000fe2000001000d */
[----:B------:R-:W-:Y:S01]  /*1800*/  LOP3.LUT R15, R15, 0xffff0000, RZ, 0xc0, !PT ;  /* 0xffff00000f0f7812 */ /* 0x000fe200078ec0ff */
[----:B------:R-:W-:Y:S01]  /*1810*/  IMAD.U32 R4, R7, 0x10000, RZ ;  /* 0x0001000007047824 */ /* 0x000fe200078e00ff */
[----:B------:R-:W-:Y:S01]  /*1820*/  SHF.L.U32 R3, R11, 0x10, RZ ;  /* 0x000000100b037819 */ /* 0x000fe200000006ff */
[----:B------:R-:W-:Y:S01]  /*1830*/  FFMA.FTZ R2, R5, R6, R2 ;  /* 0x0000000605027223 */ /* 0x000fe20000010002 */
[----:B------:R-:W-:Y:S01]  /*1840*/  FFMA.FTZ R12, R12, R49, R13 ;  /* 0x000000310c0c7223 */ /* 0x000fe2000001000d */
[----:B------:R-:W-:Y:S01]  /*1850*/  LOP3.LUT R11, R11, 0xffff0000, RZ, 0xc0, !PT ;  /* 0xffff00000b0b7812 */ /* 0x000fe200078ec0ff */
[----:B------:R-:W2:Y:S01]  /*1860*/  S2R R10, SR_TID.X ;  /* 0x00000000000a7919 */ /* 0x000ea20000002100 */
[----:B------:R-:W-:Y:S01]  /*1870*/  LOP3.LUT R7, R7, 0xffff0000, RZ, 0xc0, !PT ;  /* 0xffff000007077812 */ /* 0x000fe200078ec0ff */
[----:B------:R-:W-:Y:S01]  /*1880*/  FFMA.FTZ R2, R3, R4, R2 ;  /* 0x0000000403027223 */ /* 0x000fe20000010002 */
[----:B------:R-:W-:-:S03]  /*1890*/  FFMA.FTZ R12, R15, R18, R12 ;  /* 0x000000120f0c7223 */ /* 0x000fc6000001000c */
[----:B------:R-:W-:Y:S02]  /*18a0*/  FFMA.FTZ R7, R11, R7, R2 ;  /* 0x000000070b077223 */ /* 0x000fe40000010002 */
[----:B------:R-:W3:Y:S04]  /*18b0*/  SHFL.BFLY PT, R3, R12, 0x4, 0x1f ;  /* 0x0c801f000c037f89 */ /* 0x000ee800000e0000 */
[----:B------:R-:W4:Y:S01]  /*18c0*/  SHFL.BFLY PT, R2, R7, 0x4, 0x1f ;  /* 0x0c801f0007027f89 */ /* 0x000f2200000e0000 */
[----:B---3--:R-:W-:Y:S01]  /*18d0*/  FADD.FTZ R3, R12, R3 ;  /* 0x000000030c037221 */ /* 0x008fe20000010000 */
[----:B----4-:R-:W-:Y:S01]  /*18e0*/  FADD.FTZ R6, R7, R2 ;  /* 0x0000000207067221 */ /* 0x010fe20000010000 */
[----:B--2---:R-:W-:-:S03]  /*18f0*/  SHF.R.U32.HI R7, RZ, 0x3, R10 ;  /* 0x00000003ff077819 */ /* 0x004fc6000001160a */
[----:B------:R-:W2:Y:S01]  /*1900*/  SHFL.BFLY PT, R2, R3, 0x2, 0x1f ;  /* 0x0c401f0003027f89 */ /* 0x000ea200000e0000 */
[----:B------:R-:W-:-:S03]  /*1910*/  LOP3.LUT R10, R10, 0x7, RZ, 0xc0, !PT ;  /* 0x000000070a0a7812 */ /* 0x000fc600078ec0ff */
[----:B------:R-:W3:Y:S01]  /*1920*/  SHFL.BFLY PT, R5, R6, 0x2, 0x1f ;  /* 0x0c401f0006057f89 */ /* 0x000ee200000e0000 */
[----:B--2---:R-:W-:Y:S01]  /*1930*/  FADD.FTZ R4, R3, R2 ;  /* 0x0000000203047221 */ /* 0x004fe20000010000 */
[----:B------:R-:W-:Y:S01]  /*1940*/  IADD3 R3, P1, PT, R0, R7, RZ ;  /* 0x0000000700037210 */ /* 0x000fe20007f3e0ff */
[----:B---3--:R-:W-:-:S03]  /*1950*/  FADD.FTZ R8, R6, R5 ;  /* 0x0000000506087221 */ /* 0x008fc60000010000 */
[----:B------:R-:W-:Y:S01]  /*1960*/  LEA.HI.X.SX32 R0, R0, RZ, 0x1, P1 ;  /* 0x000000ff00007211 */ /* 0x000fe200008f0eff */
[----:B------:R-:W2:Y:S01]  /*1970*/  SHFL.BFLY PT, R5, R4, 0x1, 0x1f ;  /* 0x0c201f0004057f89 */ /* 0x000ea200000e0000 */
[----:B------:R-:W-:Y:S02]  /*1980*/  ISETP.NE.AND P1, PT, R10, RZ, PT ;  /* 0x000000ff0a00720c */ /* 0x000fe40003f25270 */
[C---:B0-----:R-:W-:Y:S01]  /*1990*/  LEA R2, P2, R3.reuse, UR4, 0x2 ;  /* 0x0000000403027c11 */ /* 0x041fe2000f8410ff */
[----:B------:R-:W0:Y:S03]  /*19a0*/  SHFL.BFLY PT, R9, R8, 0x1, 0x1f ;  /* 0x0c201f0008097f89 */ /* 0x000e2600000e0000 */
[----:B------:R-:W-:Y:S01]  /*19b0*/  LEA.HI.X R3, R3, UR5, R0, 0x2, P2 ;  /* 0x0000000503037c11 */ /* 0x000fe200090f1400 */
[----:B--2---:R-:W-:-:S04]  /*19c0*/  FADD.FTZ R5, R4, R5 ;  /* 0x0000000504057221 */ /* 0x004fc80000010000 */
[----:B-1----:R-:W-:Y:S01]  /*19d0*/  @!P0 FMUL.FTZ R5, R5, UR8 ;  /* 0x0000000805058c20 */ /* 0x002fe20008410000 */
[----:B0-----:R-:W-:-:S04]  /*19e0*/  FADD.FTZ R9, R8, R9 ;  /* 0x0000000908097221 */ /* 0x001fc80000010000 */
[----:B------:R-:W-:Y:S01]  /*19f0*/  FMUL.FTZ R9, R9, UR8 ;  /* 0x0000000809097c20 */ /* 0x000fe20008410000 */
[----:B------:R0:W-:Y:S01]  /*1a00*/  @!P0 STG.E desc[UR6][R2.64], R5 ;  /* 0x0000000502008986 */ /* 0x0001e2000c101906 */
[----:B------:R-:W-:Y:S05]  /*1a10*/  @P1 EXIT ;  /* 0x000000000000194d */ /* 0x000fea0003800000 */
[----:B------:R-:W-:Y:S01]  /*1a20*/  STG.E desc[UR6][R2.64+0x80], R9 ;  /* 0x0000800902007986 */ /* 0x000fe2000c101906 */
[----:B------:R-:W-:Y:S05]  /*1a30*/  EXIT ;  /* 0x000000000000794d */ /* 0x000fea0003800000 */
.L_x_255:
        /* <DEDUP_REMOVED lines=12> */
.L_x_1262:


//--------------------- .text._ZN5flash25flash_bwd_dot_do_o_kernelILb1E23Flash_bwd_kernel_traitsILi256ELi64ELi32ELi8ELi4ELi1ELi2ELb1ELb1EN7cutlass10bfloat16_tE19Flash_kernel_traitsILi256ELi64ELi32ELi8ES3_EEEEvNS_16Flash_bwd_paramsE --------------------------
	.section	.text._ZN5flash25flash_bwd_dot_do_o_kernelILb1E23Flash_bwd_kernel_traitsILi256ELi64ELi32ELi8ELi4ELi1ELi2ELb1ELb1EN7cutlass10bfloat16_tE19Flash_kernel_traitsILi256ELi64ELi32ELi8ES3_EEEEvNS_16Flash_bwd_paramsE,"ax",@progbits
	.align	128
        .global         _ZN5flash25flash_bwd_dot_do_o_kernelILb1E23Flash_bwd_kernel_traitsILi256ELi64ELi32ELi8ELi4ELi1ELi2ELb1ELb1EN7cutlass10bfloat16_tE19Flash_kernel_traitsILi256ELi64ELi32ELi8ES3_EEEEvNS_16Flash_bwd_paramsE
        .type           _ZN5flash25flash_bwd_dot_do_o_kernelILb1E23Flash_bwd_kernel_traitsILi256ELi64ELi32ELi8ELi4ELi1ELi2ELb1ELb1EN7cutlass10bfloat16_tE19Flash_kernel_traitsILi256ELi64ELi32ELi8ES3_EEEEvNS_16Flash_bwd_paramsE,@function
        .size           _ZN5flash25flash_bwd_dot_do_o_kernelILb1E23Flash_bwd_kernel_traitsILi256ELi64ELi32ELi8ELi4ELi1ELi2ELb1ELb1EN7cutlass10bfloat16_tE19Flash_kernel_traitsILi256ELi64ELi32ELi8ES3_EEEEvNS_16Flash_bwd_paramsE,(.L_x_1263 - _ZN5flash25flash_bwd_dot_do_o_kernelILb1E23Flash_bwd_kernel_traitsILi256ELi64ELi32ELi8ELi4ELi1ELi2ELb1ELb1EN7cutlass10bfloat16_tE19Flash_kernel_traitsILi256ELi64ELi32ELi8ES3_EEEEvNS_16Flash_bwd_paramsE)
        .other          _ZN5flash25flash_bwd_dot_do_o_kernelILb1E23Flash_bwd_kernel_traitsILi256ELi64ELi32ELi8ELi4ELi1ELi2ELb1ELb1EN7cutlass10bfloat16_tE19Flash_kernel_traitsILi256ELi64ELi32ELi8ES3_EEEEvNS_16Flash_bwd_paramsE,@"STO_CUDA_ENTRY STV_DEFAULT"
_ZN5flash25flash_bwd_dot_do_o_kernelILb1E23Flash_bwd_kernel_traitsILi256ELi64ELi32ELi8ELi4ELi1ELi2ELb1ELb1EN7cutlass10bfloat16_tE19Flash_kernel_traitsILi256ELi64ELi32ELi8ES3_EEEEvNS_16Flash_bwd_paramsE:
.text._ZN5flash25flash_bwd_dot_do_o_kernelILb1E23Flash_bwd_kernel_traitsILi256ELi64ELi32ELi8ELi4ELi1ELi2ELb1ELb1EN7cutlass10bfloat16_tE19Flash_kernel_traitsILi256ELi64ELi32ELi8ES3_EEEEvNS_16Flash_bwd_paramsE:
        /* <DEDUP_REMOVED lines=15> */
[----:B------:R-:W0:Y:S01]  /*00f0*/  S2R R68, SR_CTAID.X ;  /* 0x0000000000447919 */ /* 0x000e220000002500 */
[----:B------:R-:W1:Y:S01]  /*0100*/  @!P1 LDC R12, c[0x0][0x434] ;  /* 0x00010d00ff0c9b82 */ /* 0x000e620000000800 */
[----:B0-----:R-:W-:Y:S01]  /*0110*/  IMAD.SHL.U32 R11, R68, 0x40, RZ ;  /* 0x00000040440b7824 */ /* 0x001fe200078e00ff */
[----:B--2---:R-:W-:-:S04]  /*0120*/  @P1 IADD3 R12, PT, PT, R4, -R13, RZ ;  /* 0x8000000d040c1210 */ /* 0x004fc80007ffe0ff */
[----:B-1----:R-:W-:-:S13]  /*0130*/  ISETP.GT.AND P1, PT, R12, R11, PT ;  /* 0x0000000b0c00720c */ /* 0x002fda0003f24270 */
[----:B------:R-:W-:Y:S05]  /*0140*/  @!P1 EXIT ;  /* 0x000000000000994d */ /* 0x000fea0003800000 */
[----:B------:R-:W-:Y:S01]  /*0150*/  ISETP.NE.AND P1, PT, R13, -0x1, PT ;  /* 0xffffffff0d00780c */ /* 0x000fe20003f25270 */
[----:B------:R-:W0:Y:S01]  /*0160*/  LDC R22, c[0x0][0x3e0] ;  /* 0x0000f800ff167b82 */ /* 0x000e220000000800 */
[----:B------:R-:W0:Y:S01]  /*0170*/  LDCU UR7, c[0x0][0x44c] ;  /* 0x00008980ff0777ac */ /* 0x000e220008000800 */
[----:B------:R-:W1:Y:S10]  /*0180*/  S2R R9, SR_CTAID.Z ;  /* 0x0000000000097919 */ /* 0x000e740000002700 */
[----:B------:R-:W2:Y:S08]  /*0190*/  @!P1 LDC.64 R14, c[0x0][0x588] ;  /* 0x00016200ff0e9b82 */ /* 0x000eb00000000a00 */
[----:B------:R-:W3:Y:S08]  /*01a0*/  @!P1 LDC.64 R6, c[0x0][0x400] ;  /* 0x00010000ff069b82 */ /* 0x000ef00000000a00 */
[----:B------:R-:W4:Y:S08]  /*01b0*/  @P1 LDC.64 R18, c[0x0][0x590] ;  /* 0x00016400ff121b82 */ /* 0x000f300000000a00 */
[----:B------:R-:W5:Y:S01]  /*01c0*/  @P1 LDC.64 R20, c[0x0][0x408] ;  /* 0x00010200ff141b82 */ /* 0x000f620000000a00 */
[----:B--2---:R-:W-:-:S04]  /*01d0*/  @!P1 IMAD.WIDE.U32 R2, R71, R14, RZ ;  /* 0x0000000e47029225 */ /* 0x004fc800078e00ff */
[C---:B------:R-:W-:Y:S02]  /*01e0*/  @!P1 IMAD R15, R71.reuse, R15, R3 ;  /* 0x0000000f470f9224 */ /* 0x040fe400078e0203 */
[----:B------:R-:W-:Y:S02]  /*01f0*/  @!P1 IMAD.MOV.U32 R17, RZ, RZ, R2 ;  /* 0x000000ffff119224 */ /* 0x000fe400078e0002 */
[----:B---3--:R-:W-:-:S04]  /*0200*/  @!P1 IMAD.WIDE.U32 R4, R71, R6, RZ ;  /* 0x0000000647049225 */ /* 0x008fc800078e00ff */
[----:B------:R-:W-:Y:S02]  /*0210*/  @!P1 IMAD R8, R71, R7, R5 ;  /* 0x0000000747089224 */ /* 0x000fe400078e0205 */
[----:B------:R-:W-:Y:S02]  /*0220*/  @!P1 IMAD.MOV.U32 R10, RZ, RZ, R4 ;  /* 0x000000ffff0a9224 */ /* 0x000fe400078e0004 */
[----:B----4-:R-:W-:-:S04]  /*0230*/  @P1 IMAD.WIDE.U32 R2, R13, R18, RZ ;  /* 0x000000120d021225 */ /* 0x010fc800078e00ff */
[----:B------:R-:W-:Y:S01]  /*0240*/  @P1 IMAD R15, R13, R19, R3 ;  /* 0x000000130d0f1224 */ /* 0x000fe200078e0203 */
[----:B------:R-:W-:Y:S01]  /*0250*/  @P1 MOV R17, R2 ;  /* 0x0000000200111202 */ /* 0x000fe20000000f00 */
[----:B0-----:R-:W-:-:S04]  /*0260*/  IMAD.WIDE R2, R22, UR7, RZ ;  /* 0x0000000716027c25 */ /* 0x001fc8000f8e02ff */
[----:B-----5:R-:W-:-:S04]  /*0270*/  @P1 IMAD.WIDE.U32 R6, R13, R20, RZ ;  /* 0x000000140d061225 */ /* 0x020fc800078e00ff */
[----:B------:R-:W-:Y:S02]  /*0280*/  @P1 IMAD R8, R13, R21, R7 ;  /* 0x000000150d081224 */ /* 0x000fe400078e0207 */
[----:B------:R-:W-:Y:S01]  /*0290*/  @P1 IMAD.MOV.U32 R10, RZ, RZ, R6 ;  /* 0x000000ffff0a1224 */ /* 0x000fe200078e0006 */
[----:B-1----:R-:W-:Y:S06]  /*02a0*/  @P1 BRA `(.L_x_256) ;  /* 0x0000000000441947 */ /* 0x002fec0003800000 */
[----:B------:R-:W0:Y:S02]  /*02b0*/  LDCU UR8, c[0x0][0x444] ;  /* 0x00008880ff0877ac */ /* 0x000e240008000800 */
[----:B0-----:R-:W-:Y:S02]  /*02c0*/  USHF.R.S32.HI UR6, URZ, 0x1f, UR8 ;  /* 0x0000001fff067899 */ /* 0x001fe40008011408 */
[----:B------:R-:W-:-:S04]  /*02d0*/  IMAD.WIDE.U32 R4, R71, UR8, RZ ;  /* 0x0000000847047c25 */ /* 0x000fc8000f8e00ff */
[----:B------:R-:W-:Y:S01]  /*02e0*/  IMAD R7, R71, UR6, RZ ;  /* 0x0000000647077c24 */ /* 0x000fe2000f8e02ff */
[----:B------:R-:W-:-:S03]  /*02f0*/  USHF.R.S32.HI UR6, URZ, 0x1f, UR7 ;  /* 0x0000001fff067899 */ /* 0x000fc60008011407 */
[----:B------:R-:W-:Y:S01]  /*0300*/  IMAD.IADD R0, R5, 0x1, R7 ;  /* 0x0000000105007824 */ /* 0x000fe200078e0207 */
[----:B------:R-:W-:Y:S01]  /*0310*/  SHF.R.S32.HI R5, RZ, 0x1f, R22 ;  /* 0x0000001fff057819 */ /* 0x000fe20000011416 */
[----:B------:R-:W-:-:S04]  /*0320*/  IMAD.WIDE.U32 R6, R4, R22, RZ ;  /* 0x0000001604067225 */ /* 0x000fc800078e00ff */
[----:B------:R-:W-:-:S04]  /*0330*/  IMAD R0, R0, R22, RZ ;  /* 0x0000001600007224 */ /* 0x000fc800078e02ff */
[----:B------:R-:W-:-:S05]  /*0340*/  IMAD R5, R5, R4, R0 ;  /* 0x0000000405057224 */ /* 0x000fca00078e0200 */
[----:B------:R-:W-:Y:S01]  /*0350*/  IADD3 R0, PT, PT, R7, R5, RZ ;  /* 0x0000000507007210 */ /* 0x000fe20007ffe0ff */
[----:B------:R-:W-:-:S04]  /*0360*/  IMAD.WIDE.U32 R4, R6, UR7, RZ ;  /* 0x0000000706047c25 */ /* 0x000fc8000f8e00ff */
[----:B------:R-:W-:-:S04]  /*0370*/  IMAD R7, R0, UR7, RZ ;  /* 0x0000000700077c24 */ /* 0x000fc8000f8e02ff */
[----:B------:R-:W-:Y:S02]  /*0380*/  IMAD R7, R6, UR6, R7 ;  /* 0x0000000606077c24 */ /* 0x000fe4000f8e0207 */
[----:B------:R-:W-:Y:S02]  /*0390*/  IMAD.MOV.U32 R6, RZ, RZ, R4 ;  /* 0x000000ffff067224 */ /* 0x000fe400078e0004 */
[----:B------:R-:W-:Y:S01]  /*03a0*/  IMAD.IADD R14, R5, 0x1, R7 ;  /* 0x00000001050e7824 */ /* 0x000fe200078e0207 */
[----:B------:R-:W-:Y:S06]  /*03b0*/  BRA `(.L_x_257) ;  /* 0x0000000000107947 */ /* 0x000fec0003800000 */
.L_x_256:
[-C--:B------:R-:W-:Y:S02]  /*03c0*/  IMAD R7, R3, R13.reuse, RZ ;  /* 0x0000000d03077224 */ /* 0x080fe400078e02ff */
[----:B------:R-:W-:-:S04]  /*03d0*/  IMAD.WIDE.U32 R4, R2, R13, RZ ;  /* 0x0000000d02047225 */ /* 0x000fc800078e00ff */
[----:B------:R-:W-:Y:S01]  /*03e0*/  IMAD.MOV.U32 R6, RZ, RZ, R4 ;  /* 0x000000ffff067224 */ /* 0x000fe200078e0004 */
[----:B------:R-:W-:-:S07]  /*03f0*/  IADD3 R14, PT, PT, R5, R7, RZ ;  /* 0x00000007050e7210 */ /* 0x000fce0007ffe0ff */
.L_x_257:
[----:B------:R-:W0:Y:S01]  /*0400*/  LDCU.U8 UR6, c[0x0][0x548] ;  /* 0x0000a900ff0677ac */ /* 0x000e220008000000 */
[----:B------:R-:W-:-:S05]  /*0410*/  IMAD.SHL.U32 R0, R71, 0x80, RZ ;  /* 0x0000008047007824 */ /* 0x000fca00078e00ff */
[----:B------:R-:W-:-:S04]  /*0420*/  SEL R4, R0, RZ, P0 ;  /* 0x000000ff00047207 */ /* 0x000fc80000000000 */
[----:B------:R-:W-:-:S04]  /*0430*/  IADD3 R7, P0, PT, R11, R4, RZ ;  /* 0x000000040b077210 */ /* 0x000fc80007f1e0ff */
[----:B------:R-:W-:Y:S01]  /*0440*/  IADD3.X R5, PT, PT, RZ, RZ, RZ, P0, !PT ;  /* 0x000000ffff057210 */ /* 0x000fe200007fe4ff */
[----:B0-----:R-:W-:-:S04]  /*0450*/  UISETP.NE.AND UP0, UPT, UR6, URZ, UPT ;  /* 0x000000ff0600728c */ /* 0x001fc8000bf05270 */
[-C--:B------:R-:W-:Y:S02]  /*0460*/  IMAD R16, R5, R2.reuse, RZ ;  /* 0x0000000205107224 */ /* 0x080fe400078e02ff */
[----:B------:R-:W-:-:S04]  /*0470*/  IMAD.WIDE.U32 R4, R7, R2, RZ ;  /* 0x0000000207047225 */ /* 0x000fc800078e00ff */
[----:B------:R-:W-:Y:S02]  /*0480*/  IMAD R7, R3, R7, R16 ;  /* 0x0000000703077224 */ /* 0x000fe400078e0210 */
[----:B------:R-:W-:Y:S02]  /*0490*/  IMAD R3, R9, UR7, RZ ;  /* 0x0000000709037c24 */ /* 0x000fe4000f8e02ff */
[----:B------:R-:W-:Y:S01]  /*04a0*/  IMAD.IADD R7, R5, 0x1, R7 ;  /* 0x0000000105077824 */ /* 0x000fe200078e0207 */
[----:B------:R-:W-:Y:S06]  /*04b0*/  BRA.U !UP0, `(.L_x_258) ;  /* 0x0000000108247547 */ /* 0x000fec000b800000 */
[----:B------:R-:W0:Y:S01]  /*04c0*/  LDC R16, c[0x0][0x444] ;  /* 0x00011100ff107b82 */ /* 0x000e220000000800 */
[----:B------:R-:W-:-:S07]  /*04d0*/  ISETP.NE.AND P0, PT, R13, -0x1, PT ;  /* 0xffffffff0d00780c */ /* 0x000fce0003f05270 */
[----:B------:R-:W1:Y:S08]  /*04e0*/  LDC R2, c[0x0][0x430] ;  /* 0x00010c00ff027b82 */ /* 0x000e700000000800 */
[----:B------:R-:W1:Y:S01]  /*04f0*/  LDC R19, c[0x0][0x454] ;  /* 0x00011500ff137b82 */ /* 0x000e620000000800 */
[----:B0-----:R-:W-:-:S05]  /*0500*/  @!P0 IMAD R13, R71, R16, RZ ;  /* 0x00000010470d8224 */ /* 0x001fca00078e02ff */
[----:B------:R-:W-:Y:S01]  /*0510*/  IADD3 R0, PT, PT, R0, R13, RZ ;  /* 0x0000000d00007210 */ /* 0x000fe20007ffe0ff */
[----:B-1----:R-:W-:-:S04]  /*0520*/  IMAD R2, R2, 0x80, R19 ;  /* 0x0000008002027824 */ /* 0x002fc800078e0213 */
[----:B------:R-:W-:Y:S01]  /*0530*/  IMAD R71, R2, R9, R0 ;  /* 0x0000000902477224 */ /* 0x000fe200078e0200 */
[----:B------:R-:W-:Y:S06]  /*0540*/  BRA `(.L_x_259) ;  /* 0x00000000000c7947 */ /* 0x000fec0003800000 */
.L_x_258:
[----:B------:R-:W0:Y:S01]  /*0550*/  LDC R0, c[0x0][0x444] ;  /* 0x00011100ff007b82 */ /* 0x000e220000000800 */
[----:B------:R-:W-:-:S04]  /*0560*/  IMAD R71, R71, R22, R9 ;  /* 0x0000001647477224 */ /* 0x000fc800078e0209 */
[----:B0-----:R-:W-:-:S07]  /*0570*/  IMAD R71, R71, R0, RZ ;  /* 0x0000000047477224 */ /* 0x001fce00078e02ff */
.L_x_259:
[----:B------:R-:W0:Y:S01]  /*0580*/  S2R R76, SR_TID.X ;  /* 0x00000000004c7919 */ /* 0x000e220000002100 */
[----:B------:R-:W1:Y:S01]  /*0590*/  LDCU.128 UR12, c[0x0][0x590] ;  /* 0x0000b200ff0c77ac */ /* 0x000e620008000c00 */
[----:B------:R-:W-:Y:S01]  /*05a0*/  HFMA2 R73, -RZ, RZ, 0, 0 ;  /* 0x00000000ff497431 */ /* 0x000fe200000001ff */
[----:B------:R-:W-:Y:S01]  /*05b0*/  IADD3 R6, P0, P1, R4, R6, R3 ;  /* 0x0000000604067210 */ /* 0x000fe2000791e003 */
[----:B------:R-:W-:Y:S01]  /*05c0*/  IMAD.IADD R12, R12, 0x1, -R11 ;  /* 0x000000010c0c7824 */ /* 0x000fe200078e0a0b */
[----:B------:R-:W2:Y:S01]  /*05d0*/  LDCU.64 UR8, c[0x0][0x570] ;  /* 0x0000ae00ff0877ac */ /* 0x000ea20008000a00 */
[----:B------:R-:W-:Y:S01]  /*05e0*/  SHF.R.S32.HI R4, RZ, 0x1f, R3 ;  /* 0x0000001fff047819 */ /* 0x000fe20000011403 */
[----:B------:R-:W-:Y:S01]  /*05f0*/  BSSY.RECONVERGENT B0, `(.L_x_260) ;  /* 0x000003b000007945 */ /* 0x000fe20003800200 */
[----:B------:R-:W-:Y:S01]  /*0600*/  CS2R R32, SRZ ;  /* 0x0000000000207805 */ /* 0x000fe2000001ff00 */
[----:B------:R-:W3:Y:S01]  /*0610*/  LDCU.64 UR10, c[0x0][0x408] ;  /* 0x00008100ff0a77ac */ /* 0x000ee20008000a00 */
[----:B------:R-:W-:-:S02]  /*0620*/  IADD3.X R14, PT, PT, R7, R14, R4, P0, P1 ;  /* 0x0000000e070e7210 */ /* 0x000fc400007e2404 */
        /* <DEDUP_REMOVED lines=9> */
[----:B------:R-:W-:Y:S01]  /*06c0*/  CS2R R20, SRZ ;  /* 0x0000000000147805 */ /* 0x000fe2000001ff00 */
[C---:B0-----:R-:W-:Y:S01]  /*06d0*/  IMAD.SHL.U32 R0, R76.reuse, 0x4, RZ ;  /* 0x000000044c007824 */ /* 0x041fe200078e00ff */
[--C-:B------:R-:W-:Y:S01]  /*06e0*/  SHF.R.U32.HI R5, RZ, 0x4, R76.reuse ;  /* 0x00000004ff057819 */ /* 0x100fe2000001164c */
[----:B------:R-:W-:Y:S01]  /*06f0*/  IMAD.SHL.U32 R72, R76, 0x8, RZ ;  /* 0x000000084c487824 */ /* 0x000fe200078e00ff */
[----:B------:R-:W-:-:S02]  /*0700*/  SHF.R.U32.HI R69, RZ, 0x3, R76 ;  /* 0x00000003ff457819 */ /* 0x000fc4000001164c */
[----:B------:R-:W-:Y:S01]  /*0710*/  LOP3.LUT R2, R0, 0x3c, RZ, 0xc0, !PT ;  /* 0x0000003c00027812 */ /* 0x000fe200078ec0ff */
[----:B------:R-:W-:Y:S01]  /*0720*/  IMAD R0, R22, UR7, RZ ;  /* 0x0000000716007c24 */ /* 0x000fe2000f8e02ff */
[----:B------:R-:W-:Y:S02]  /*0730*/  LOP3.LUT R72, R72, 0x38, RZ, 0xc0, !PT ;  /* 0x0000003848487812 */ /* 0x000fe400078ec0ff */
[----:B------:R-:W-:Y:S02]  /*0740*/  CS2R R22, SRZ ;  /* 0x0000000000167805 */ /* 0x000fe4000001ff00 */
[----:B------:R-:W-:Y:S01]  /*0750*/  ISETP.GE.AND P1, PT, R69, R12, PT ;  /* 0x0000000c4500720c */ /* 0x000fe20003f26270 */
[----:B------:R-:W-:Y:S01]  /*0760*/  IMAD R5, R0, R5, R2 ;  /* 0x0000000500057224 */ /* 0x000fe200078e0202 */
[C---:B------:R-:W-:Y:S01]  /*0770*/  LOP3.LUT R70, R72.reuse, 0x40, RZ, 0xfc, !PT ;  /* 0x0000004048467812 */ /* 0x040fe200078efcff */
[----:B-1----:R-:W-:Y:S01]  /*0780*/  IMAD.WIDE.U32 R2, R11, UR12, R72 ;  /* 0x0000000c0b027c25 */ /* 0x002fe2000f8e0048 */
[----:B------:R-:W-:-:S02]  /*0790*/  LOP3.LUT R77, R72, 0x80, RZ, 0xfc, !PT ;  /* 0x00000080484d7812 */ /* 0x000fc400078efcff */
[----:B------:R-:W-:Y:S01]  /*07a0*/  IADD3 R6, P0, PT, R5, R6, RZ ;  /* 0x0000000605067210 */ /* 0x000fe20007f1e0ff */
[----:B------:R-:W-:Y:S01]  /*07b0*/  IMAD R4, R11, UR13, R3 ;  /* 0x0000000d0b047c24 */ /* 0x000fe2000f8e0203 */
[----:B------:R-:W-:Y:S01]  /*07c0*/  IADD3 R16, P3, PT, R17, R2, RZ ;  /* 0x0000000211107210 */ /* 0x000fe20007f7e0ff */
[----:B------:R-:W-:Y:S01]  /*07d0*/  VIADD R3, R69, 0x20 ;  /* 0x0000002045037836 */ /* 0x000fe20000000000 */
[----:B------:R-:W-:Y:S02]  /*07e0*/  LEA.HI.X.SX32 R5, R5, R14, 0x1, P0 ;  /* 0x0000000e05057211 */ /* 0x000fe400000f0eff */
[----:B------:R-:W-:Y:S02]  /*07f0*/  IADD3.X R17, PT, PT, R15, R4, RZ, P3, !PT ;  /* 0x000000040f117210 */ /* 0x000fe40001ffe4ff */
[----:B------:R-:W-:Y:S02]  /*0800*/  CS2R R14, SRZ ;  /* 0x00000000000e7805 */ /* 0x000fe4000001ff00 */
[----:B--2---:R-:W-:-:S02]  /*0810*/  LEA R2, P2, R6, UR8, 0x2 ;  /* 0x0000000806027c11 */ /* 0x004fc4000f8410ff */
[----:B------:R-:W-:Y:S01]  /*0820*/  ISETP.GE.AND P0, PT, R3, R12, PT ;  /* 0x0000000c0300720c */ /* 0x000fe20003f06270 */
[C---:B------:R-:W-:Y:S01]  /*0830*/  IMAD.WIDE.U32 R28, R9.reuse, UR14, R16 ;  /* 0x0000000e091c7c25 */ /* 0x040fe2000f8e0010 */
[----:B------:R-:W-:Y:S02]  /*0840*/  LEA.HI.X R3, R6, UR9, R5, 0x2, P2 ;  /* 0x0000000906037c11 */ /* 0x000fe400090f1405 */
[----:B------:R-:W-:Y:S02]  /*0850*/  CS2R R12, SRZ ;  /* 0x00000000000c7805 */ /* 0x000fe4000001ff00 */
[----:B------:R-:W-:Y:S01]  /*0860*/  CS2R R4, SRZ ;  /* 0x0000000000047805 */ /* 0x000fe2000001ff00 */
[----:B------:R-:W-:Y:S01]  /*0870*/  IMAD R19, R9, UR15, R29 ;  /* 0x0000000f09137c24 */ /* 0x000fe2000f8e021d */
[----:B------:R-:W-:Y:S02]  /*0880*/  CS2R R6, SRZ ;  /* 0x0000000000067805 */ /* 0x000fe4000001ff00 */
[----:B------:R-:W-:Y:S01]  /*0890*/  LOP3.LUT R80, R72, 0xc0, RZ, 0xfc, !PT ;  /* 0x000000c048507812 */ /* 0x000fe200078efcff */
[----:B---3--:R-:W-:Y:S06]  /*08a0*/  @P1 BRA `(.L_x_261) ;  /* 0x00000000003c1947 */ /* 0x008fec0003800000 */
[----:B------:R-:W0:Y:S01]  /*08b0*/  LDCU UR6, c[0x0][0x440] ;  /* 0x00008800ff0677ac */ /* 0x000e220008000800 */
[----:B------:R-:W-:Y:S01]  /*08c0*/  IMAD.MOV.U32 R18, RZ, RZ, R28 ;  /* 0x000000ffff127224 */ /* 0x000fe200078e001c */
[----:B------:R-:W1:Y:S03]  /*08d0*/  LDCU.64 UR8, c[0x0][0x550] ;  /* 0x0000aa00ff0877ac */ /* 0x000e660008000a00 */
[----:B------:R-:W-:-:S04]  /*08e0*/  IMAD.WIDE.U32 R16, R69, UR12, R18 ;  /* 0x0000000c45107c25 */ /* 0x000fc8000f8e0012 */
[----:B------:R-:W-:Y:S01]  /*08f0*/  IMAD R17, R69, UR13, R17 ;  /* 0x0000000d45117c24 */ /* 0x000fe2000f8e0211 */
        /* <DEDUP_REMOVED lines=10> */
.L_x_261:
[----:B------:R-:W-:Y:S05]  /*09a0*/  BSYNC.RECONVERGENT B0 ;  /* 0x0000000000007941 */ /* 0x000fea0003800200 */
.L_x_260:
[----:B------:R-:W-:Y:S04]  /*09b0*/  BSSY.RECONVERGENT B0, `(.L_x_262) ;  /* 0x0000016000007945 */ /* 0x000fe80003800200 */
[----:B------:R-:W-:Y:S05]  /*09c0*/  @P0 BRA `(.L_x_263) ;  /* 0x0000000000500947 */ /* 0x000fea0003800000 */
[----:B------:R-:W1:Y:S01]  /*09d0*/  LDCU UR6, c[0x0][0x440] ;  /* 0x00008800ff0677ac */ /* 0x000e620008000800 */
[----:B------:R-:W-:Y:S01]  /*09e0*/  IADD3 R29, P2, PT, R69, 0x20, RZ ;  /* 0x00000020451d7810 */ /* 0x000fe20007f5e0ff */
[----:B------:R-:W-:Y:S01]  /*09f0*/  IMAD.MOV.U32 R17, RZ, RZ, R19 ;  /* 0x000000ffff117224 */ /* 0x000fe200078e0013 */
[----:B------:R-:W2:Y:S03]  /*0a00*/  LDCU.64 UR8, c[0x0][0x550] ;  /* 0x0000aa00ff0877ac */ /* 0x000ea60008000a00 */
[----:B------:R-:W-:-:S04]  /*0a10*/  IMAD.X R16, RZ, RZ, RZ, P2 ;  /* 0x000000ffff107224 */ /* 0x000fc800010e06ff */
[----:B------:R-:W-:Y:S01]  /*0a20*/  IMAD R18, R16, UR12, RZ ;  /* 0x0000000c10127c24 */ /* 0x000fe2000f8e02ff */
[----:B------:R-:W-:-:S05]  /*0a30*/  MOV R16, R28 ;  /* 0x0000001c00107202 */ /* 0x000fca0000000f00 */
[----:B------:R-:W-:Y:S01]  /*0a40*/  IMAD.WIDE.U32 R16, R29, UR12, R16 ;  /* 0x0000000c1d107c25 */ /* 0x000fe2000f8e0010 */
[----:B-1----:R-:W-:-:S03]  /*0a50*/  ISETP.GE.AND P3, PT, R72, UR6, PT ;  /* 0x0000000648007c0c */ /* 0x002fc6000bf66270 */
[----:B------:R-:W-:Y:S01]  /*0a60*/  IMAD R29, R29, UR13, R18 ;  /* 0x0000000d1d1d7c24 */ /* 0x000fe2000f8e0212 */
[----:B------:R-:W-:Y:S02]  /*0a70*/  ISETP.GE.AND P4, PT, R70, UR6, PT ;  /* 0x0000000646007c0c */ /* 0x000fe4000bf86270 */
[----:B------:R-:W-:Y:S01]  /*0a80*/  ISETP.GE.AND P5, PT, R77, UR6, PT ;  /* 0x000000064d007c0c */ /* 0x000fe2000bfa6270 */
[----:B------:R-:W-:Y:S01]  /*0a90*/  IMAD.IADD R17, R17, 0x1, R29 ;  /* 0x0000000111117824 */ /* 0x000fe200078e021d */
[----:B------:R-:W-:Y:S02]  /*0aa0*/  ISETP.GE.AND P6, PT, R80, UR6, PT ;  /* 0x0000000650007c0c */ /* 0x000fe4000bfc6270 */
[----:B--2---:R-:W-:-:S04]  /*0ab0*/  LEA R18, P2, R16, UR8, 0x1 ;  /* 0x0000000810127c11 */ /* 0x004fc8000f8408ff */
[----:B------:R-:W-:-:S05]  /*0ac0*/  LEA.HI.X R19, R16, UR9, R17, 0x1, P2 ;  /* 0x0000000910137c11 */ /* 0x000fca00090f0c11 */
[----:B------:R1:W5:Y:S04]  /*0ad0*/  @!P3 LDG.E.128 R24, desc[UR4][R18.64] ;  /* 0x000000041218b981 */ /* 0x000368000c1e1d00 */
[----:B------:R1:W5:Y:S04]  /*0ae0*/  @!P4 LDG.E.128 R48, desc[UR4][R18.64+0x80] ;  /* 0x000080041230c981 */ /* 0x000368000c1e1d00 */
[----:B------:R1:W5:Y:S04]  /*0af0*/  @!P5 LDG.E.128 R20, desc[UR4][R18.64+0x100] ;  /* 0x000100041214d981 */ /* 0x000368000c1e1d00 */
[----:B------:R1:W5:Y:S02]  /*0b00*/  @!P6 LDG.E.128 R4, desc[UR4][R18.64+0x180] ;  /* 0x000180041204e981 */ /* 0x000364000c1e1d00 */
.L_x_263:
[----:B------:R-:W-:Y:S05]  /*0b10*/  BSYNC.RECONVERGENT B0 ;  /* 0x0000000000007941 */ /* 0x000fea0003800200 */
.L_x_262:
[----:B------:R-:W2:Y:S01]  /*0b20*/  LDCU.64 UR6, c[0x0][0x410] ;  /* 0x00008200ff0677ac */ /* 0x000ea20008000a00 */
[C---:B------:R-:W-:Y:S01]  /*0b30*/  IMAD.WIDE.U32 R16, R11.reuse, UR10, R72 ;  /* 0x0000000a0b107c25 */ /* 0x040fe2000f8e0048 */
[----:B------:R-:W-:Y:S01]  /*0b40*/  BSSY.RECONVERGENT B0, `(.L_x_264) ;  /* 0x0000022000007945 */ /* 0x000fe20003800200 */
[----:B------:R-:W-:Y:S02]  /*0b50*/  CS2R R44, SRZ ;  /* 0x00000000002c7805 */ /* 0x000fe4000001ff00 */
[----:B------:R-:W-:Y:S01]  /*0b60*/  CS2R R46, SRZ ;  /* 0x00000000002e7805 */ /* 0x000fe2000001ff00 */
[----:B------:R-:W-:Y:S01]  /*0b70*/  IMAD R11, R11, UR11, R17 ;  /* 0x0000000b0b0b7c24 */ /* 0x000fe2000f8e0211 */
[----:B------:R-:W-:Y:S02]  /*0b80*/  IADD3 R74, P2, PT, R10, R16, RZ ;  /* 0x000000100a4a7210 */ /* 0x000fe40007f5e0ff */
[----:B------:R-:W-:Y:S02]  /*0b90*/  CS2R R56, SRZ ;  /* 0x0000000000387805 */ /* 0x000fe4000001ff00 */
[----:B------:R-:W-:-:S02]  /*0ba0*/  CS2R R58, SRZ ;  /* 0x00000000003a7805 */ /* 0x000fc4000001ff00 */
[----:B------:R-:W-:Y:S02]  /*0bb0*/  CS2R R40, SRZ ;  /* 0x0000000000287805 */ /* 0x000fe4000001ff00 */
[----:B------:R-:W-:Y:S02]  /*0bc0*/  IADD3.X R75, PT, PT, R8, R11, RZ, P2, !PT ;  /* 0x0000000b084b7210 */ /* 0x000fe400017fe4ff */
[----:B------:R-:W-:Y:S02]  /*0bd0*/  CS2R R42, SRZ ;  /* 0x00000000002a7805 */ /* 0x000fe4000001ff00 */
[----:B------:R-:W-:Y:S02]  /*0be0*/  CS2R R16, SRZ ;  /* 0x0000000000107805 */ /* 0x000fe4000001ff00 */
[----:B-1----:R-:W-:Y:S02]  /*0bf0*/  CS2R R18, SRZ ;  /* 0x0000000000127805 */ /* 0x002fe4000001ff00 */
[----:B------:R-:W-:-:S02]  /*0c00*/  CS2R R60, SRZ ;  /* 0x00000000003c7805 */ /* 0x000fc4000001ff00 */
[----:B------:R-:W-:Y:S02]  /*0c10*/  CS2R R62, SRZ ;  /* 0x00000000003e7805 */ /* 0x000fe4000001ff00 */
[----:B------:R-:W-:Y:S01]  /*0c20*/  CS2R R52, SRZ ;  /* 0x0000000000347805 */ /* 0x000fe2000001ff00 */
[----:B------:R-:W-:Y:S02]  /*0c30*/  IMAD.MOV.U32 R54, RZ, RZ, RZ ;  /* 0x000000ffff367224 */ /* 0x000fe400078e00ff */
[----:B--2---:R-:W-:-:S04]  /*0c40*/  IMAD.WIDE.U32 R74, R9, UR6, R74 ;  /* 0x00000006094a7c25 */ /* 0x004fc8000f8e004a */
[----:B------:R-:W-:Y:S01]  /*0c50*/  IMAD R79, R9, UR7, R75 ;  /* 0x00000007094f7c24 */ /* 0x000fe2000f8e024b */
[----:B------:R-:W-:Y:S06]  /*0c60*/  @P1 BRA `(.L_x_265) ;  /* 0x00000000003c1947 */ /* 0x000fec0003800000 */
[----:B------:R-:W1:Y:S01]  /*0c70*/  LDCU UR8, c[0x0][0x440] ;  /* 0x00008800ff0877ac */ /* 0x000e620008000800 */
[----:B------:R-:W-:Y:S01]  /*0c80*/  IMAD.MOV.U32 R78, RZ, RZ, R74 ;  /* 0x000000ffff4e7224 */ /* 0x000fe200078e004a */
[----:B------:R-:W2:Y:S03]  /*0c90*/  LDCU.64 UR6, c[0x0][0x3f0] ;  /* 0x00007e00ff0677ac */ /* 0x000ea60008000a00 */
[----:B------:R-:W-:-:S04]  /*0ca0*/  IMAD.WIDE.U32 R8, R69, UR10, R78 ;  /* 0x0000000a45087c25 */ /* 0x000fc8000f8e004e */
[----:B------:R-:W-:Y:S01]  /*0cb0*/  IMAD R9, R69, UR11, R9 ;  /* 0x0000000b45097c24 */ /* 0x000fe2000f8e0209 */
[----:B-1----:R-:W-:Y:S02]  /*0cc0*/  ISETP.GE.AND P2, PT, R72, UR8, PT ;  /* 0x0000000848007c0c */ /* 0x002fe4000bf46270 */
[----:B------:R-:W-:Y:S02]  /*0cd0*/  ISETP.GE.AND P3, PT, R70, UR8, PT ;  /* 0x0000000846007c0c */ /* 0x000fe4000bf66270 */
        /* <DEDUP_REMOVED lines=8> */
.L_x_265:
[----:B------:R-:W-:Y:S05]  /*0d60*/  BSYNC.RECONVERGENT B0 ;  /* 0x0000000000007941 */ /* 0x000fea0003800200 */
.L_x_264:
[----:B------:R-:W-:Y:S01]  /*0d70*/  BSSY.RECONVERGENT B0, `(.L_x_266) ;  /* 0x000001a000007945 */ /* 0x000fe20003800200 */
[----:B------:R-:W-:Y:S01]  /*0d80*/  HFMA2 R55, -RZ, RZ, 0, 0 ;  /* 0x00000000ff377431 */ /* 0x000fe200000001ff */
[----:B------:R-:W-:Y:S02]  /*0d90*/  CS2R R28, SRZ ;  /* 0x00000000001c7805 */ /* 0x000fe4000001ff00 */
[----:B0-----:R-:W-:Y:S02]  /*0da0*/  CS2R R30, SRZ ;  /* 0x00000000001e7805 */ /* 0x001fe4000001ff00 */
[----:B------:R-:W-:Y:S02]  /*0db0*/  CS2R R8, SRZ ;  /* 0x0000000000087805 */ /* 0x000fe4000001ff00 */
[----:B-1----:R-:W-:Y:S01]  /*0dc0*/  CS2R R10, SRZ ;  /* 0x00000000000a7805 */ /* 0x002fe2000001ff00 */
[----:B------:R-:W-:Y:S06]  /*0dd0*/  @P0 BRA `(.L_x_267) ;  /* 0x00000000004c0947 */ /* 0x000fec0003800000 */
[----:B------:R-:W0:Y:S01]  /*0de0*/  LDCU UR6, c[0x0][0x440] ;  /* 0x00008800ff0677ac */ /* 0x000e220008000800 */
[----:B------:R-:W-:Y:S01]  /*0df0*/  IADD3 R81, P0, PT, R69, 0x20, RZ ;  /* 0x0000002045517810 */ /* 0x000fe20007f1e0ff */
[----:B------:R-:W-:Y:S01]  /*0e00*/  IMAD.MOV.U32 R75, RZ, RZ, R79 ;  /* 0x000000ffff4b7224 */ /* 0x000fe200078e004f */
[----:B------:R-:W1:Y:S03]  /*0e10*/  LDCU.64 UR8, c[0x0][0x3f0] ;  /* 0x00007e00ff0877ac */ /* 0x000e660008000a00 */
[----:B------:R-:W-:-:S04]  /*0e20*/  IMAD.X R78, RZ, RZ, RZ, P0 ;  /* 0x000000ffff4e7224 */ /* 0x000fc800000e06ff */
[----:B------:R-:W-:Y:S01]  /*0e30*/  IMAD R78, R78, UR10, RZ ;  /* 0x0000000a4e4e7c24 */ /* 0x000fe2000f8e02ff */
[----:B0-----:R-:W-:Y:S01]  /*0e40*/  ISETP.GE.AND P1, PT, R72, UR6, PT ;  /* 0x0000000648007c0c */ /* 0x001fe2000bf26270 */
[----:B------:R-:W-:Y:S01]  /*0e50*/  IMAD.WIDE.U32 R72, R81, UR10, R74 ;  /* 0x0000000a51487c25 */ /* 0x000fe2000f8e004a */
[----:B------:R-:W-:Y:S02]  /*0e60*/  ISETP.GE.AND P2, PT, R70, UR6, PT ;  /* 0x0000000646007c0c */ /* 0x000fe4000bf46270 */
[----:B------:R-:W-:Y:S01]  /*0e70*/  ISETP.GE.AND P3, PT, R77, UR6, PT ;  /* 0x000000064d007c0c */ /* 0x000fe2000bf66270 */
[----:B------:R-:W-:Y:S01]  /*0e80*/  IMAD R75, R81, UR11, R78 ;  /* 0x0000000b514b7c24 */ /* 0x000fe2000f8e024e */
[----:B------:R-:W-:Y:S02]  /*0e90*/  ISETP.GE.AND P4, PT, R80, UR6, PT ;  /* 0x0000000650007c0c */ /* 0x000fe4000bf86270 */
[----:B-1----:R-:W-:Y:S02]  /*0ea0*/  LEA R74, P0, R72, UR8, 0x1 ;  /* 0x00000008484a7c11 */ /* 0x002fe4000f8008ff */
[----:B------:R-:W-:-:S04]  /*0eb0*/  IADD3 R73, PT, PT, R73, R75, RZ ;  /* 0x0000004b49497210 */ /* 0x000fc80007ffe0ff */
[----:B------:R-:W-:-:S05]  /*0ec0*/  LEA.HI.X R75, R72, UR9, R73, 0x1, P0 ;  /* 0x00000009484b7c11 */ /* 0x000fca00080f0c49 */
[----:B------:R0:W5:Y:S04]  /*0ed0*/  @!P1 LDG.E.128 R60, desc[UR4][R74.64] ;  /* 0x000000044a3c9981 */ /* 0x000168000c1e1d00 */
[----:B------:R0:W5:Y:S04]  /*0ee0*/  @!P2 LDG.E.128 R52, desc[UR4][R74.64+0x80] ;  /* 0x000080044a34a981 */ /* 0x000168000c1e1d00 */
[----:B------:R0:W5:Y:S04]  /*0ef0*/  @!P3 LDG.E.128 R28, desc[UR4][R74.64+0x100] ;  /* 0x000100044a1cb981 */ /* 0x000168000c1e1d00 */
[----:B------:R0:W5:Y:S02]  /*0f00*/  @!P4 LDG.E.128 R8, desc[UR4][R74.64+0x180] ;  /* 0x000180044a08c981 */ /* 0x000164000c1e1d00 */
.L_x_267:
[----:B------:R-:W-:Y:S05]  /*0f10*/  BSYNC.RECONVERGENT B0 ;  /* 0x0000000000007941 */ /* 0x000fea0003800200 */
.L_x_266:
[C---:B-----5:R-:W-:Y:S01]  /*0f20*/  LOP3.LUT R73, R32.reuse, 0xffff0000, RZ, 0xc0, !PT ;  /* 0xffff000020497812 */ /* 0x060fe200078ec0ff */
[----:B------:R-:W-:Y:S01]  /*0f30*/  IMAD.U32 R72, R32, 0x10000, RZ ;  /* 0x0001000020487824 */ /* 0x000fe200078e00ff */
[C---:B------:R-:W-:Y:S01]  /*0f40*/  LOP3.LUT R78, R44.reuse, 0xffff0000, RZ, 0xc0, !PT ;  /* 0xffff00002c4e7812 */ /* 0x040fe200078ec0ff */
[----:B------:R-:W-:Y:S01]  /*0f50*/  IMAD.U32 R79, R44, 0x10000, RZ ;  /* 0x000100002c4f7824 */ /* 0x000fe200078e00ff */
[C---:B0-----:R-:W-:Y:S01]  /*0f60*/  LOP3.LUT R75, R60.reuse, 0xffff0000, RZ, 0xc0, !PT ;  /* 0xffff00003c4b7812 */ /* 0x041fe200078ec0ff */
[----:B------:R-:W-:Y:S01]  /*0f70*/  IMAD.U32 R60, R60, 0x10000, RZ ;  /* 0x000100003c3c7824 */ /* 0x000fe200078e00ff */
[C---:B------:R-:W-:Y:S01]  /*0f80*/  LOP3.LUT R80, R24.reuse, 0xffff0000, RZ, 0xc0, !PT ;  /* 0xffff000018507812 */ /* 0x040fe200078ec0ff */
[----:B------:R-:W-:Y:S01]  /*0f90*/  FMUL.FTZ R81, R73, R78 ;  /* 0x0000004e49517220 */ /* 0x000fe20000410000 */
[----:B------:R-:W-:Y:S01]  /*0fa0*/  IMAD.U32 R83, R24, 0x10000, RZ ;  /* 0x0001000018537824 */ /* 0x000fe200078e00ff */
[----:B------:R-:W-:Y:S01]  /*0fb0*/  SHF.L.U32 R77, R45, 0x10, RZ ;  /* 0x000000102d4d7819 */ /* 0x000fe200000006ff */
[----:B------:R-:W-:-:S02]  /*0fc0*/  IMAD.U32 R82, R61, 0x10000, RZ ;  /* 0x000100003d527824 */ /* 0x000fc400078e00ff */
[----:B------:R-:W-:Y:S01]  /*0fd0*/  FMUL.FTZ R85, R75, R80 ;  /* 0x000000504b557220 */ /* 0x000fe20000410000 */
[----:B------:R-:W-:Y:S01]  /*0fe0*/  FFMA.FTZ R79, R72, R79, R81 ;  /* 0x0000004f484f7223 */ /* 0x000fe20000010051 */
[----:B------:R-:W-:Y:S01]  /*0ff0*/  SHF.L.U32 R81, R25, 0x10, RZ ;  /* 0x0000001019517819 */ /* 0x000fe200000006ff */
[----:B------:R-:W-:Y:S02]  /*1000*/  IMAD.U32 R74, R33, 0x10000, RZ ;  /* 0x00010000214a7824 */ /* 0x000fe400078e00ff */
[----:B------:R-:W-:Y:S01]  /*1010*/  FFMA.FTZ R83, R60, R83, R85 ;  /* 0x000000533c537223 */ /* 0x000fe20000010055 */
[----:B------:R-:W-:Y:S01]  /*1020*/  LOP3.LUT R61, R61, 0xffff0000, RZ, 0xc0, !PT ;  /* 0xffff00003d3d7812 */ /* 0x000fe200078ec0ff */
[----:B------:R-:W-:Y:S01]  /*1030*/  IMAD.U32 R70, R35, 0x10000, RZ ;  /* 0x0001000023467824 */ /* 0x000fe200078e00ff */
        /* <DEDUP_REMOVED lines=16> */
[C---:B------:R-:W-:Y:S01]  /*1140*/  SHF.L.U32 R32, R40.reuse, 0x10, RZ ;  /* 0x0000001028207819 */ /* 0x040fe200000006ff */
[C---:B------:R-:W-:Y:S01]  /*1150*/  IMAD.U32 R45, R41.reuse, 0x10000, RZ ;  /* 0x00010000292d7824 */ /* 0x040fe200078e00ff */
        /* <DEDUP_REMOVED lines=10> */
[C---:B------:R-:W-:Y:S01]  /*1200*/  SHF.L.U32 R83, R43.reuse, 0x10, RZ ;  /* 0x000000102b537819 */ /* 0x040fe200000006ff */
[----:B------:R-:W-:Y:S01]  /*1210*/  IMAD.U32 R24, R64, 0x10000, RZ ;  /* 0x0001000040187824 */ /* 0x000fe200078e00ff */
        /* <DEDUP_REMOVED lines=14> */
[----:B------:R-:W-:Y:S01]  /*1300*/  LOP3.LUT R63, R16, 0xffff0000, RZ, 0xc0, !PT ;  /* 0xffff0000103f7812 */ /* 0x000fe200078ec0ff */
[----:B------:R-:W-:Y:S01]  /*1310*/  FFMA.FTZ R73, R24, R67, R43 ;  /* 0x0000004318497223 */ /* 0x000fe2000001002b */
[----:B------:R-:W-:Y:S01]  /*1320*/  IMAD.U32 R24, R16, 0x10000, RZ ;  /* 0x0001000010187824 */ /* 0x000fe200078e00ff */
[C---:B------:R-:W-:Y:S01]  /*1330*/  LOP3.LUT R44, R17.reuse, 0xffff0000, RZ, 0xc0, !PT ;  /* 0xffff0000112c7812 */ /* 0x040fe200078ec0ff */
[----:B------:R-:W-:Y:S01]  /*1340*/  IMAD.U32 R43, R17, 0x10000, RZ ;  /* 0x00010000112b7824 */ /* 0x000fe200078e00ff */
[C---:B------:R-:W-:Y:S01]  /*1350*/  SHF.L.U32 R16, R18.reuse, 0x10, RZ ;  /* 0x0000001012107819 */ /* 0x040fe200000006ff */
[----:B------:R-:W-:Y:S01]  /*1360*/  IMAD.U32 R17, R19, 0x10000, RZ ;  /* 0x0001000013117824 */ /* 0x000fe200078e00ff */
[----:B------:R-:W-:Y:S01]  /*1370*/  LOP3.LUT R67, R18, 0xffff0000, RZ, 0xc0, !PT ;  /* 0xffff000012437812 */ /* 0x000fe200078ec0ff */
[----:B------:R-:W-:Y:S01]  /*1380*/  FFMA.FTZ R62, R75, R70, R62 ;  /* 0x000000464b3e7223 */ /* 0x000fe2000001003e */
[----:B------:R-:W-:Y:S01]  /*1390*/  LOP3.LUT R64, R64, 0xffff0000, RZ, 0xc0, !PT ;  /* 0xffff000040407812 */ /* 0x000fe200078ec0ff */
[----:B------:R-:W-:Y:S01]  /*13a0*/  IMAD.U32 R47, R66, 0x10000, RZ ;  /* 0x00010000422f7824 */ /* 0x000fe200078e00ff */
[----:B------:R-:W-:Y:S01]  /*13b0*/  LOP3.LUT R77, R56, 0xffff0000, RZ, 0xc0, !PT ;  /* 0xffff0000384d7812 */ /* 0x000fe200078ec0ff */
[----:B------:R-:W-:Y:S01]  /*13c0*/  IMAD.U32 R74, R58, 0x10000, RZ ;  /* 0x000100003a4a7824 */ /* 0x000fe200078e00ff */
[----:B------:R-:W-:Y:S01]  /*13d0*/  LOP3.LUT R18, R19, 0xffff0000, RZ, 0xc0, !PT ;  /* 0xffff000013127812 */ /* 0x000fe200078ec0ff */
[----:B------:R-:W0:Y:S01]  /*13e0*/  LDCU.64 UR6, c[0x0][0x5e8] ;  /* 0x0000bd00ff0677ac */ /* 0x000e220008000a00 */
[----:B------:R-:W-:Y:S01]  /*13f0*/  LOP3.LUT R19, R52, 0xffff0000, RZ, 0xc0, !PT ;  /* 0xffff000034137812 */ /* 0x000fe200078ec0ff */
[----:B------:R-:W-:Y:S01]  /*1400*/  FFMA.FTZ R73, R64, R77, R73 ;  /* 0x0000004d40497223 */ /* 0x000fe20000010049 */
[----:B------:R-:W-:Y:S01]  /*1410*/  LOP3.LUT R48, R48, 0xffff0000, RZ, 0xc0, !PT ;  /* 0xffff000030307812 */ /* 0x000fe200078ec0ff */
[----:B------:R-:W-:Y:S01]  /*1420*/  IMAD.U32 R64, R49, 0x10000, RZ ;  /* 0x0001000031407824 */ /* 0x000fe200078e00ff */
[----:B------:R-:W-:Y:S01]  /*1430*/  SHF.L.U32 R46, R65, 0x10, RZ ;  /* 0x00000010412e7819 */ /* 0x000fe200000006ff */
[----:B------:R-:W-:Y:S01]  /*1440*/  IMAD R68, R68, 0x40, R71 ;  /* 0x0000004044447824 */ /* 0x000fe200078e0247 */
[----:B------:R-:W-:Y:S01]  /*1450*/  SHF.L.U32 R79, R57, 0x10, RZ ;  /* 0x00000010394f7819 */ /* 0x000fe200000006ff */
[----:B------:R-:W-:Y:S01]  /*1460*/  FFMA.FTZ R19, R19, R48, R62 ;  /* 0x0000003013137223 */ /* 0x000fe2000001003e */
[----:B------:R-:W-:Y:S01]  /*1470*/  SHF.L.U32 R52, R53, 0x10, RZ ;  /* 0x0000001035347819 */ /* 0x000fe200000006ff */
[----:B------:R-:W1:Y:S01]  /*1480*/  LDCU UR8, c[0x0][0x4f4] ;  /* 0x00009e80ff0877ac */ /* 0x000e620008000800 */
[----:B------:R-:W-:Y:S01]  /*1490*/  LOP3.LUT R65, R65, 0xffff0000, RZ, 0xc0, !PT ;  /* 0xffff000041417812 */ /* 0x000fe200078ec0ff */
        /* <DEDUP_REMOVED lines=18> */
[----:B------:R-:W-:Y:S01]  /*15c0*/  IMAD.U32 R47, R51, 0x10000, RZ ;  /* 0x00010000332f7824 */ /* 0x000fe200078e00ff */
[----:B------:R-:W-:Y:S01]  /*15d0*/  LOP3.LUT R59, R59, 0xffff0000, RZ, 0xc0, !PT ;  /* 0xffff00003b3b7812 */ /* 0x000fe200078ec0ff */
[----:B------:R-:W-:Y:S01]  /*15e0*/  FFMA.FTZ R19, R54, R50, R19 ;  /* 0x0000003236137223 */ /* 0x000fe20000010013 */
[----:B------:R-:W-:Y:S01]  /*15f0*/  FFMA.FTZ R25, R60, R57, R25 ;  /* 0x000000393c197223 */ /* 0x000fe20000010019 */
[----:B------:R-:W-:-:S02]  /*1600*/  LOP3.LUT R48, R55, 0xffff0000, RZ, 0xc0, !PT ;  /* 0xffff000037307812 */ /* 0x000fc400078ec0ff */
[----:B------:R-:W-:Y:S01]  /*1610*/  LOP3.LUT R51, R51, 0xffff0000, RZ, 0xc0, !PT ;  /* 0xffff000033337812 */ /* 0x000fe200078ec0ff */
[----:B------:R-:W-:Y:S01]  /*1620*/  FFMA.FTZ R19, R46, R47, R19 ;  /* 0x0000002f2e137223 */ /* 0x000fe20000010013 */
[----:B------:R-:W-:Y:S01]  /*1630*/  SHF.L.U32 R33, R36, 0x10, RZ ;  /* 0x0000001024217819 */ /* 0x000fe200000006ff */
[----:B------:R-:W-:Y:S01]  /*1640*/  FFMA.FTZ R72, R72, R59, R25 ;  /* 0x0000003b48487223 */ /* 0x000fe20000010019 */
[----:B------:R-:W-:Y:S01]  /*1650*/  SHF.L.U32 R46, R28, 0x10, RZ ;  /* 0x000000101c2e7819 */ /* 0x000fe200000006ff */
[----:B------:R-:W-:Y:S02]  /*1660*/  IMAD.U32 R25, R20, 0x10000, RZ ;  /* 0x0001000014197824 */ /* 0x000fe400078e00ff */
[----:B------:R-:W-:Y:S01]  /*1670*/  FFMA.FTZ R19, R48, R51, R19 ;  /* 0x0000003330137223 */ /* 0x000fe20000010013 */
[----:B------:R-:W-:Y:S01]  /*1680*/  LOP3.LUT R58, R36, 0xffff0000, RZ, 0xc0, !PT ;  /* 0xffff0000243a7812 */ /* 0x000fe200078ec0ff */
[----:B------:R-:W-:Y:S01]  /*1690*/  FFMA.FTZ R33, R33, R32, R72 ;  /* 0x0000002021217223 */ /* 0x000fe20000010048 */
[----:B------:R-:W-:Y:S01]  /*16a0*/  LOP3.LUT R28, R28, 0xffff0000, RZ, 0xc0, !PT ;  /* 0xffff00001c1c7812 */ /* 0x000fe200078ec0ff */
[----:B------:R-:W-:Y:S01]  /*16b0*/  FFMA.FTZ R19, R46, R25, R19 ;  /* 0x000000192e137223 */ /* 0x000fe20000010013 */
[----:B------:R-:W-:Y:S01]  /*16c0*/  LOP3.LUT R20, R20, 0xffff0000, RZ, 0xc0, !PT ;  /* 0xffff000014147812 */ /* 0x000fe200078ec0ff */
[----:B------:R-:W-:-:S02]  /*16d0*/  IMAD.U32 R36, R37, 0x10000, RZ ;  /* 0x0001000025247824 */ /* 0x000fc400078e00ff */
        /* <DEDUP_REMOVED lines=32> */
[----:B------:R-:W-:Y:S01]  /*18e0*/  SHF.L.U32 R20, R8, 0x10, RZ ;  /* 0x0000001008147819 */ /* 0x000fe200000006ff */
        /* <DEDUP_REMOVED lines=36> */
[----:B------:R-:W-:Y:S01]  /*1b30*/  FFMA.FTZ R14, R15, R18, R14 ;  /* 0x000000120f0e7223 */ /* 0x000fe2000001000e */
[C---:B------:R-:W-:Y:S01]  /*1b40*/  SHF.L.U32 R5, R0.reuse, 0x2, RZ ;  /* 0x0000000200057819 */ /* 0x040fe200000006ff */
[----:B------:R-:W2:Y:S01]  /*1b50*/  S2R R28, SR_TID.X ;  /* 0x00000000001c7919 */ /* 0x000ea20000002100 */
[----:B------:R-:W-:Y:S01]  /*1b60*/  IADD3 R69, P1, PT, R69, R68, RZ ;  /* 0x0000004445457210 */ /* 0x000fe20007f3e0ff */
[----:B------:R-:W-:Y:S01]  /*1b70*/  FFMA.FTZ R15, R11, R7, R4 ;  /* 0x000000070b0f7223 */ /* 0x000fe20000010004 */
[----:B------:R-:W-:Y:S01]  /*1b80*/  IMAD.WIDE R10, R0, 0x80, RZ ;  /* 0x00000080000a7825 */ /* 0x000fe200078e02ff */
[----:B------:R-:W3:Y:S01]  /*1b90*/  SHFL.BFLY PT, R9, R14, 0x4, 0x1f ;  /* 0x0c801f000e097f89 */ /* 0x000ee200000e0000 */
[----:B------:R-:W-:-:S02]  /*1ba0*/  LEA.HI.X.SX32 R68, R68, RZ, 0x1, P1 ;  /* 0x000000ff44447211 */ /* 0x000fc400008f0eff */
[----:B------:R-:W-:Y:S01]  /*1bb0*/  IMAD.WIDE R4, R5, 0x10, R2 ;  /* 0x0000001005047825 */ /* 0x000fe200078e0202 */
[----:B------:R-:W4:Y:S03]  /*1bc0*/  SHFL.BFLY PT, R8, R15, 0x4, 0x1f ;  /* 0x0c801f000f087f89 */ /* 0x000f2600000e0000 */
[----:B------:R-:W-:-:S04]  /*1bd0*/  IMAD.WIDE R6, R0, 0x40, R4 ;  /* 0x0000004000067825 */ /* 0x000fc800078e0204 */
[----:B---3--:R-:W-:Y:S01]  /*1be0*/  FADD.FTZ R20, R14, R9 ;  /* 0x000000090e147221 */ /* 0x008fe20000010000 */
[----:B----4-:R-:W-:-:S04]  /*1bf0*/  FADD.FTZ R21, R15, R8 ;  /* 0x000000080f157221 */ /* 0x010fc80000010000 */
[----:B------:R-:W3:Y:S01]  /*1c00*/  SHFL.BFLY PT, R19, R20, 0x2, 0x1f ;  /* 0x0c401f0014137f89 */ /* 0x000ee200000e0000 */
[----:B------:R-:W-:Y:S01]  /*1c10*/  IMAD.WIDE R8, R0, 0x40, R6 ;  /* 0x0000004000087825 */ /* 0x000fe200078e0206 */
[----:B--2---:R-:W-:Y:S02]  /*1c20*/  LOP3.LUT R29, R28, 0x7, RZ, 0xc0, !PT ;  /* 0x000000071c1d7812 */ /* 0x004fe400078ec0ff */
[----:B------:R-:W2:Y:S01]  /*1c30*/  SHFL.BFLY PT, R22, R21, 0x2, 0x1f ;  /* 0x0c401f0015167f89 */ /* 0x000ea200000e0000 */
[----:B0-----:R-:W-:Y:S02]  /*1c40*/  LEA R28, P2, R69, UR6, 0x2 ;  /* 0x00000006451c7c11 */ /* 0x001fe4000f8410ff */
[----:B------:R-:W-:Y:S02]  /*1c50*/  IADD3 R12, P0, PT, R8, -R10, RZ ;  /* 0x8000000a080c7210 */ /* 0x000fe40007f1e0ff */
[----:B------:R-:W-:Y:S02]  /*1c60*/  ISETP.NE.AND P1, PT, R29, RZ, PT ;  /* 0x000000ff1d00720c */ /* 0x000fe40003f25270 */
[----:B------:R-:W-:Y:S01]  /*1c70*/  LEA.HI.X R29, R69, UR7, R68, 0x2, P2 ;  /* 0x00000007451d7c11 */ /* 0x000fe200090f1444 */
[----:B------:R-:W-:-:S02]  /*1c80*/  IMAD.X R13, R9, 0x1, ~R11, P0 ;  /* 0x00000001090d7824 */ /* 0x000fc400000e0e0b */
[----:B------:R-:W-:-:S04]  /*1c90*/  IMAD.WIDE R14, R0, 0x40, R12 ;  /* 0x00000040000e7825 */ /* 0x000fc800078e020c */
[----:B------:R-:W-:-:S04]  /*1ca0*/  IMAD.WIDE R16, R0, 0x40, R14 ;  /* 0x0000004000107825 */ /* 0x000fc800078e020e */
[----:B---3--:R-:W-:Y:S01]  /*1cb0*/  FADD.FTZ R24, R20, R19 ;  /* 0x0000001314187221 */ /* 0x008fe20000010000 */
[----:B------:R-:W-:Y:S01]  /*1cc0*/  IADD3 R18, P0, PT, -R10, R16, RZ ;  /* 0x000000100a127210 */ /* 0x000fe20007f1e1ff */
[----:B--2---:R-:W-:-:S03]  /*1cd0*/  FADD.FTZ R26, R21, R22 ;  /* 0x00000016151a7221 */ /* 0x004fc60000010000 */
[----:B------:R-:W0:Y:S01]  /*1ce0*/  SHFL.BFLY PT, R25, R24, 0x1, 0x1f ;  /* 0x0c201f0018197f89 */ /* 0x000e2200000e0000 */
[----:B------:R-:W-:-:S03]  /*1cf0*/  IADD3.X R19, PT, PT, ~R11, R17, RZ, P0, !PT ;  /* 0x000000110b137210 */ /* 0x000fc600007fe5ff */
[----:B------:R-:W2:Y:S01]  /*1d00*/  SHFL.BFLY PT, R27, R26, 0x1, 0x1f ;  /* 0x0c201f001a1b7f89 */ /* 0x000ea200000e0000 */
[----:B------:R-:W-:Y:S01]  /*1d10*/  LOP3.LUT P0, RZ, R76, 0x7, RZ, 0xc0, !PT ;  /* 0x000000074cff7812 */ /* 0x000fe2000780c0ff */
[----:B------:R-:W-:-:S04]  /*1d20*/  IMAD.WIDE R20, R0, 0x40, R18 ;  /* 0x0000004000147825 */ /* 0x000fc800078e0212 */
[----:B------:R-:W-:-:S03]  /*1d30*/  IMAD.WIDE R22, R0, 0x40, R20 ;  /* 0x0000004000167825 */ /* 0x000fc600078e0214 */
[----:B------:R-:W-:-:S04]  /*1d40*/  IADD3 R10, P3, PT, -R10, R22, RZ ;  /* 0x000000160a0a7210 */ /* 0x000fc80007f7e1ff */
[----:B------:R-:W-:Y:S01]  /*1d50*/  IADD3.X R11, PT, PT, ~R11, R23, RZ, P3, !PT ;  /* 0x000000170b0b7210 */ /* 0x000fe20001ffe5ff */
[----:B0-----:R-:W-:Y:S02]  /*1d60*/  FADD.FTZ R31, R24, R25 ;  /* 0x00000019181f7221 */ /* 0x001fe40000010000 */
[----:B------:R-:W-:-:S04]  /*1d70*/  IMAD.WIDE R24, R0, 0x40, R10 ;  /* 0x0000004000187825 */ /* 0x000fc800078e020a */
[----:B--2---:R-:W-:Y:S01]  /*1d80*/  FADD.FTZ R27, R26, R27 ;  /* 0x0000001b1a1b7221 */ /* 0x004fe20000010000 */
[----:B-1----:R-:W-:-:S03]  /*1d90*/  @!P0 FMUL.FTZ R31, R31, UR8 ;  /* 0x000000081f1f8c20 */ /* 0x002fc60008410000 */
[----:B------:R-:W-:Y:S01]  /*1da0*/  FMUL.FTZ R33, R27, UR8 ;  /* 0x000000081b217c20 */ /* 0x000fe20008410000 */
[----:B------:R-:W-:Y:S01]  /*1db0*/  IMAD.WIDE R26, R0, 0x40, R24 ;  /* 0x00000040001a7825 */ /* 0x000fe200078e0218 */
[----:B------:R-:W-:Y:S04]  /*1dc0*/  @!P0 STG.E desc[UR4][R28.64], R31 ;  /* 0x0000001f1c008986 */ /* 0x000fe8000c101904 */
[----:B------:R-:W-:Y:S04]  /*1dd0*/  @!P1 STG.E desc[UR4][R28.64+0x80], R33 ;  /* 0x000080211c009986 */ /* 0x000fe8000c101904 */
[----:B------:R-:W-:Y:S04]  /*1de0*/  STG.E.128 desc[UR4][R2.64], RZ ;  /* 0x000000ff02007986 */ /* 0x000fe8000c101d04 */
        /* <DEDUP_REMOVED lines=14> */
[----:B------:R-:W-:Y:S01]  /*1ed0*/  STG.E.128 desc[UR4][R26.64+0x300], RZ ;  /* 0x000300ff1a007986 */ /* 0x000fe2000c101d04 */
[----:B------:R-:W-:Y:S05]  /*1ee0*/  EXIT ;  /* 0x000000000000794d */ /* 0x000fea0003800000 */
.L_x_268:
        /* <DEDUP_REMOVED lines=9> */
.L_x_1263:


//--------------------- .text._ZN5flash44flash_bwd_dq_dk_dv_loop_seqk_parallel_kernelI23Flash_bwd_kernel_traitsILi256ELi64ELi64ELi8ELi4ELi2ELi2ELb0ELb1EN7cutlass10bfloat16_tE19Flash_kernel_traitsILi256ELi64ELi64ELi8ES3_EELb0ELb1ELb0ELb0ELb0ELb0ELb0EEEvNS_16Flash_bwd_paramsE --------------------------
	.section	.text._ZN5flash44flash_bwd_dq_dk_dv_loop_seqk_parallel_kernelI23Flash_bwd_kernel_traitsILi256ELi64ELi64ELi8ELi4ELi2ELi2ELb0ELb1EN7cutlass10bfloat16_tE19Flash_kernel_traitsILi256ELi64ELi64ELi8ES3_EELb0ELb1ELb0ELb0ELb0ELb0ELb0EEEvNS_16Flash_bwd_paramsE,"ax",@progbits
	.align	128
        .global         _ZN5flash44flash_bwd_dq_dk_dv_loop_seqk_parallel_kernelI23Flash_bwd_kernel_traitsILi256ELi64ELi64ELi8ELi4ELi2ELi2ELb0ELb1EN7cutlass10bfloat16_tE19Flash_kernel_traitsILi256ELi64ELi64ELi8ES3_EELb0ELb1ELb0ELb0ELb0ELb0ELb0EEEvNS_16Flash_bwd_paramsE
        .type           _ZN5flash44flash_bwd_dq_dk_dv_loop_seqk_parallel_kernelI23Flash_bwd_kernel_traitsILi256ELi64ELi64ELi8ELi4ELi2ELi2ELb0ELb1EN7cutlass10bfloat16_tE19Flash_kernel_traitsILi256ELi64ELi64ELi8ES3_EELb0ELb1ELb0ELb0ELb0ELb0ELb0EEEvNS_16Flash_bwd_paramsE,@function
        .size           _ZN5flash44flash_bwd_dq_dk_dv_loop_seqk_parallel_kernelI23Flash_bwd_kernel_traitsILi256ELi64ELi64ELi8ELi4ELi2ELi2ELb0ELb1EN7cutlass10bfloat16_tE19Flash_kernel_traitsILi256ELi64ELi64ELi8ES3_EELb0ELb1ELb0ELb0ELb0ELb0ELb0EEEvNS_16Flash_bwd_paramsE,(.L_x_1264 - _ZN5flash44flash_bwd_dq_dk_dv_loop_seqk_parallel_kernelI23Flash_bwd_kernel_traitsILi256ELi64ELi64ELi8ELi4ELi2ELi2ELb0ELb1EN7cutlass10bfloat16_tE19Flash_kernel_traitsILi256ELi64ELi64ELi8ES3_EELb0ELb1ELb0ELb0ELb0ELb0ELb0EEEvNS_16Flash_bwd_paramsE)
        .other          _ZN5flash44flash_bwd_dq_dk_dv_loop_seqk_parallel_kernelI23Flash_bwd_kernel_traitsILi256ELi64ELi64ELi8ELi4ELi2ELi2ELb0ELb1EN7cutlass10bfloat16_tE19Flash_kernel_traitsILi256ELi64ELi64ELi8ES3_EELb0ELb1ELb0ELb0ELb0ELb0ELb0EEEvNS_16Flash_bwd_paramsE,@"STO_CUDA_ENTRY STV_DEFAULT"
_ZN5flash44flash_bwd_dq_dk_dv_loop_seqk_parallel_kernelI23Flash_bwd_kernel_traitsILi256ELi64ELi64ELi8ELi4ELi2ELi2ELb0ELb1EN7cutlass10bfloat16_tE19Flash_kernel_traitsILi256ELi64ELi64ELi8ES3_EELb0ELb1ELb0ELb0ELb0ELb0ELb0EEEvNS_16Flash_bwd_paramsE:
.text._ZN5flash44flash_bwd_dq_dk_dv_loop_seqk_parallel_kernelI23Flash_bwd_kernel_traitsILi256ELi64ELi64ELi8ELi4ELi2ELi2ELb0ELb1EN7cutlass10bfloat16_tE19Flash_kernel_traitsILi256ELi64ELi64ELi8ES3_EELb0ELb1ELb0ELb0ELb0ELb0ELb0EEEvNS_16Flash_bwd_paramsE:
        /* <DEDUP_REMOVED lines=12> */
[----:B------:R-:W-:Y:S01]  /*00c0*/  S2UR UR38, SR_CgaCtaId ;  /* 0x00000000002679c3 */ /* 0x000fe20000008800 */
[----:B------:R-:W3:Y:S01]  /*00d0*/  LDCU.64 UR6, c[0x0][0x460] ;  /* 0x00008c00ff0677ac */ /* 0x000ee20008000a00 */
[----:B------:R-:W4:Y:S06]  /*00e0*/  LDCU.U8 UR8, c[0x0][0x532] ;  /* 0x0000a640ff0877ac */ /* 0x000f2c0008000000 */
[----:B------:R-:W-:Y:S01]  /*00f0*/  S2UR UR27, SR_CTAID.Z ;  /* 0x00000000001b79c3 */ /* 0x000fe20000002700 */
[----:B------:R-:W4:Y:S01]  /*0100*/  LDCU UR10, c[0x0][0x438] ;  /* 0x00008700ff0a77ac */ /* 0x000f220008000800 */
[----:B------:R-:W4:Y:S06]  /*0110*/  LDCU.64 UR36, c[0x0][0x358] ;  /* 0x00006b00ff2477ac */ /* 0x000f2c0008000a00 */
[----:B------:R-:W-:Y:S01]  /*0120*/  S2UR UR25, SR_CTAID.X ;  /* 0x00000000001979c3 */ /* 0x000fe20000002500 */
[----:B-1----:R-:W-:-:S02]  /*0130*/  ULEA UR42, UP0, UR45, UR42, 0x2 ;  /* 0x0000002a2d2a7291 */ /* 0x002fc4000f8010ff */
[----:B--2---:R-:W-:Y:S02]  /*0140*/  UISETP.EQ.U32.AND UP2, UPT, UR4, URZ, UPT ;  /* 0x000000ff0400728c */ /* 0x004fe4000bf42070 */
[----:B------:R-:W-:Y:S02]  /*0150*/  UISETP.NE.U32.AND UP6, UPT, UR4, URZ, UPT ;  /* 0x000000ff0400728c */ /* 0x000fe4000bfc5070 */
[----:B------:R-:W-:Y:S01]  /*0160*/  ULEA.HI.X UR43, UR45, UR43, URZ, 0x2, UP0 ;  /* 0x0000002b2d2b7291 */ /* 0x000fe200080f14ff */
[----:B------:R-:W1:Y:S01]  /*0170*/  S2UR UR4, SR_CgaCtaId ;  /* 0x00000000000479c3 */ /* 0x000e620000008800 */
[----:B---3--:R-:W-:Y:S02]  /*0180*/  UISETP.NE.U32.AND UP1, UPT, UR6, URZ, UPT ;  /* 0x000000ff0600728c */ /* 0x008fe4000bf25070 */
[----:B------:R-:W-:Y:S02]  /*0190*/  UISETP.NE.U32.AND UP0, UPT, UR6, URZ, UPT ;  /* 0x000000ff0600728c */ /* 0x000fe4000bf05070 */
[----:B------:R-:W-:-:S02]  /*01a0*/  UISETP.NE.AND.EX UP5, UPT, UR7, URZ, UPT, UP1 ;  /* 0x000000ff0700728c */ /* 0x000fc4000bfa5310 */
[----:B------:R-:W-:Y:S01]  /*01b0*/  UISETP.NE.AND.EX UP4, UPT, UR7, URZ, UPT, UP0 ;  /* 0x000000ff0700728c */ /* 0x000fe2000bf85300 */
[----:B------:R-:W2:Y:S01]  /*01c0*/  S2UR UR22, SR_CTAID.Y ;  /* 0x00000000001679c3 */ /* 0x000ea20000002600 */
[----:B------:R-:W3:Y:S01]  /*01d0*/  LDCU.64 UR6, c[0x0][0x470] ;  /* 0x00008e00ff0677ac */ /* 0x000ee20008000a00 */
[----:B----4-:R-:W-:Y:S02]  /*01e0*/  UISETP.NE.AND UP3, UPT, UR8, URZ, UPT ;  /* 0x000000ff0800728c */ /* 0x010fe4000bf65270 */
        /* <DEDUP_REMOVED lines=9> */
[----:B------:R-:W1:Y:S01]  /*0280*/  LDCU.64 UR30, c[0x0][0x460] ;  /* 0x00008c00ff1e77ac */ /* 0x000e620008000a00 */
[----:B------:R-:W3:Y:S01]  /*0290*/  LDCU UR23, c[0x0][0x438] ;  /* 0x00008700ff1777ac */ /* 0x000ee20008000800 */
[----:B------:R-:W1:Y:S01]  /*02a0*/  @!UP4 LDCU UR26, c[0x0][0x434] ;  /* 0x00008680ff1ac7ac */ /* 0x000e620008000800 */
[----:B------:R-:W-:-:S02]  /*02b0*/  ULEA UR38, UR38, UR8, 0x18 ;  /* 0x0000000826267291 */ /* 0x000fc4000f8ec0ff */
[----:B------:R-:W-:Y:S02]  /*02c0*/  UIADD3 UR5, UPT, UPT, UR4, 0x22000, URZ ;  /* 0x0002200004057890 */ /* 0x000fe4000fffe0ff */
[----:B------:R-:W-:Y:S01]  /*02d0*/  UISETP.NE.AND.EX UP3, UPT, UR7, URZ, UPT, UP0 ;  /* 0x000000ff0700728c */ /* 0x000fe2000bf65300 */
[----:B------:R-:W-:Y:S01]  /*02e0*/  UMOV UR34, URZ ;  /* 0x000000ff00227c82 */ /* 0x000fe20008000000 */
[----:B--2---:R-:W-:-:S09]  /*02f0*/  UMOV UR35, URZ ;  /* 0x000000ff00237c82 */ /* 0x004fd20008000000 */
.L_x_325:
        /* <DEDUP_REMOVED lines=10> */
[----:B-1----:R-:W-:Y:S02]  /*03a0*/  UIMAD.WIDE.U32 UR12, UR45, 0x4, UR30 ;  /* 0x000000042d0c78a5 */ /* 0x002fe4000f8e001e */
[----:B--2---:R-:W-:Y:S01]  /*03b0*/  UISETP.NE.U32.AND UP0, UPT, UR8, URZ, UPT ;  /* 0x000000ff0800728c */ /* 0x004fe2000bf05070 */
[----:B------:R-:W-:Y:S01]  /*03c0*/  IMAD.U32 R6, RZ, RZ, UR42 ;  /* 0x0000002aff067e24 */ /* 0x000fe2000f8e00ff */
[----:B----4-:R-:W2:Y:S02]  /*03d0*/  @P1 LDG.E R3, desc[UR36][R12.64] ;  /* 0x000000240c031981 */ /* 0x010ea4000c1e1900 */
[----:B------:R-:W-:-:S06]  /*03e0*/  UISETP.NE.AND.EX UP0, UPT, UR9, URZ, UPT, UP0 ;  /* 0x000000ff0900728c */ /* 0x000fcc000bf05300 */
[----:B------:R-:W-:-:S05]  /*03f0*/  PLOP3.LUT P0, PT, PT, PT, UP0, 0x80, 0x8 ;  /* 0x000000000008781c */ /* 0x000fca0003f0f008 */
[----:B------:R-:W-:Y:S01]  /*0400*/  @UP0 ULEA UR14, UP1, UR45, UR8, 0x2 ;  /* 0x000000082d0e0291 */ /* 0x000fe2000f8210ff */
[----:B------:R-:W-:Y:S01]  /*0410*/  IMAD.U32 R8, RZ, RZ, UR12 ;  /* 0x0000000cff087e24 */ /* 0x000fe2000f8e00ff */
[----:B------:R-:W1:Y:S02]  /*0420*/  @!UP0 LDCU UR11, c[0x0][0x43c] ;  /* 0x00008780ff0b87ac */ /* 0x000e640008000800 */
[----:B------:R-:W-:Y:S02]  /*0430*/  @UP0 ULEA.HI.X UR15, UR45, UR9, URZ, 0x2, UP1 ;  /* 0x000000092d0f0291 */ /* 0x000fe400088f14ff */
[----:B------:R-:W-:Y:S01]  /*0440*/  IMAD.U32 R10, RZ, RZ, UR14 ;  /* 0x0000000eff0a7e24 */ /* 0x000fe2000f8e00ff */
[----:B-----5:R-:W5:Y:S01]  /*0450*/  @!UP0 LDCU.64 UR8, c[0x0][0x488] ;  /* 0x00009100ff0887ac */ /* 0x020f620008000a00 */
[----:B------:R-:W-:Y:S02]  /*0460*/  IMAD.U32 R9, RZ, RZ, UR13 ;  /* 0x0000000dff097e24 */ /* 0x000fe4000f8e00ff */
[----:B------:R-:W-:-:S02]  /*0470*/  IMAD.U32 R7, RZ, RZ, UR43 ;  /* 0x0000002bff077e24 */ /* 0x000fc4000f8e00ff */
[----:B------:R-:W-:Y:S01]  /*0480*/  IMAD.U32 R11, RZ, RZ, UR15 ;  /* 0x0000000fff0b7e24 */ /* 0x000fe2000f8e00ff */
[----:B------:R-:W4:Y:S04]  /*0490*/  @P4 LDG.E R4, desc[UR36][R8.64] ;  /* 0x0000002408044981 */ /* 0x000f28000c1e1900 */
[----:B------:R-:W3:Y:S04]  /*04a0*/  @P0 LDG.E R0, desc[UR36][R10.64] ;  /* 0x000000240a000981 */ /* 0x000ee8000c1e1900 */
[----:B------:R-:W3:Y:S04]  /*04b0*/  @P2 LDG.E R2, desc[UR36][R8.64+0x4] ;  /* 0x0000042408022981 */ /* 0x000ee8000c1e1900 */
[----:B------:R-:W3:Y:S01]  /*04c0*/  @!P3 LDG.E R6, desc[UR36][R6.64] ;  /* 0x000000240606b981 */ /* 0x000ee2000c1e1900 */
[----:B------:R-:W-:Y:S01]  /*04d0*/  UMOV UR40, URZ ;  /* 0x000000ff00287c82 */ /* 0x000fe20008000000 */
[----:B-----5:R-:W-:Y:S01]  /*04e0*/  @!UP0 UISETP.NE.U32.AND UP1, UPT, UR8, URZ, UPT ;  /* 0x000000ff0800828c */ /* 0x020fe2000bf25070 */
[----:B------:R-:W-:Y:S01]  /*04f0*/  UMOV UR19, 0xffffffff ;  /* 0xffffffff00137882 */ /* 0x000fe20000000000 */
[----:B------:R-:W-:-:S02]  /*0500*/  UMOV UR44, 0xffffffff ;  /* 0xffffffff002c7882 */ /* 0x000fc40000000000 */
[----:B------:R-:W-:Y:S02]  /*0510*/  @!UP0 UISETP.NE.AND.EX UP1, UPT, UR9, URZ, UPT, UP1 ;  /* 0x000000ff0900828c */ /* 0x000fe4000bf25310 */
[----:B------:R-:W-:Y:S02]  /*0520*/  USHF.L.U32 UR33, UR41, 0x6, URZ ;  /* 0x0000000629217899 */ /* 0x000fe400080006ff */
[----:B-1----:R-:W-:Y:S01]  /*0530*/  @!UP0 USEL UR9, UR11, URZ, UP1 ;  /* 0x000000ff0b098287 */ /* 0x002fe20008800000 */
[----:B--2---:R-:W-:Y:S02]  /*0540*/  @P1 R2UR UR40, R3 ;  /* 0x00000000032812ca */ /* 0x004fe400000e0000 */
[----:B----4-:R-:W-:Y:S02]  /*0550*/  @P4 R2UR UR19, R4 ;  /* 0x00000000041342ca */ /* 0x010fe400000e0000 */
[----:B---3--:R-:W-:Y:S02]  /*0560*/  @P0 R2UR UR39, R0 ;  /* 0x00000000002702ca */ /* 0x008fe400000e0000 */
[----:B------:R-:W-:-:S02]  /*0570*/  @P2 R2UR UR8, R2 ;  /* 0x00000000020822ca */ /* 0x000fc400000e0000 */
[----:B------:R-:W-:-:S09]  /*0580*/  @!P3 R2UR UR44, R6 ;  /* 0x00000000062cb2ca */ /* 0x000fd200000e0000 */
[----:B------:R-:W-:Y:S01]  /*0590*/  @UP0 UIADD3 UR39, UPT, UPT, UR39, -UR40, URZ ;  /* 0x8000002827270290 */ /* 0x000fe2000fffe0ff */
[----:B------:R-:W-:Y:S11]  /*05a0*/  BRA.U !UP6, `(.L_x_269) ;  /* 0x000000010e2c7547 */ /* 0x000ff6000b800000 */
[----:B------:R-:W-:Y:S01]  /*05b0*/  UISETP.NE.AND UP1, UPT, UR28, URZ, UPT ;  /* 0x000000ff1c00728c */ /* 0x000fe2000bf25270 */
[----:B------:R-:W-:Y:S02]  /*05c0*/  IMAD.U32 R4, RZ, RZ, UR42 ;  /* 0x0000002aff047e24 */ /* 0x000fe4000f8e00ff */
[----:B------:R-:W-:-:S03]  /*05d0*/  IMAD.U32 R5, RZ, RZ, UR43 ;  /* 0x0000002bff057e24 */ /* 0x000fc6000f8e00ff */
[----:B------:R-:W-:-:S13]  /*05e0*/  PLOP3.LUT P0, PT, PT, PT, UP1, 0x80, 0x8 ;  /* 0x000000000008781c */ /* 0x000fda0003f0f018 */
[----:B------:R-:W2:Y:S01]  /*05f0*/  @P0 LDG.E R0, desc[UR36][R4.64+0x4] ;  /* 0x0000042404000981 */ /* 0x000ea2000c1e1900 */
[----:B------:R-:W-:Y:S01]  /*0600*/  MOV R2, UR42 ;  /* 0x0000002a00027c02 */ /* 0x000fe20008000f00 */
[----:B------:R-:W-:-:S05]  /*0610*/  IMAD.U32 R3, RZ, RZ, UR43 ;  /* 0x0000002bff037e24 */ /* 0x000fca000f8e00ff */
[----:B------:R-:W3:Y:S01]  /*0620*/  @!P0 LDG.E R2, desc[UR36][R2.64] ;  /* 0x0000002402028981 */ /* 0x000ee2000c1e1900 */
[----:B--2---:R-:W-:-:S13]  /*0630*/  @P0 R2UR UR10, R0 ;  /* 0x00000000000a02ca */ /* 0x004fda00000e0000 */
[----:B------:R-:W-:-:S07]  /*0640*/  @UP1 UIADD3 UR10, UPT, UPT, UR10, -UR44, URZ ;  /* 0x8000002c0a0a1290 */ /* 0x000fce000fffe0ff */
[----:B---3--:R-:W-:-:S15]  /*0650*/  @!P0 R2UR UR10, R2 ;  /* 0x00000000020a82ca */ /* 0x008fde00000e0000 */
.L_x_269:
[----:B------:R-:W-:Y:S01]  /*0660*/  @!UP0 UIADD3 UR39, UPT, UPT, UR9, UR10, -UR40 ;  /* 0x0000000a09278290 */ /* 0x000fe2000fffe828 */
        /* <DEDUP_REMOVED lines=33> */
.L_x_271:
[----:B------:R-:W1:Y:S01]  /*0880*/  LDCU.64 UR14, c[0x0][0x3b8] ;  /* 0x00007700ff0e77ac */ /* 0x000e620008000a00 */
[----:B------:R-:W-:-:S04]  /*0890*/  UIADD3 UR8, UPT, UPT, UR40, UR44, URZ ;  /* 0x0000002c28087290 */ /* 0x000fc8000fffe0ff */
[----:B-1----:R-:W-:Y:S02]  /*08a0*/  UIMAD.WIDE.U32 UR54, UR8, UR14, URZ ;  /* 0x0000000e083672a5 */ /* 0x002fe4000f8e00ff */
[----:B------:R-:W-:-:S04]  /*08b0*/  UIMAD UR8, UR8, UR15, URZ ;  /* 0x0000000f080872a4 */ /* 0x000fc8000f8e02ff */
[----:B------:R-:W-:-:S06]  /*08c0*/  UIADD3 UR8, UPT, UPT, UR55, UR8, URZ ;  /* 0x0000000837087290 */ /* 0x000fcc000fffe0ff */
[----:B------:R-:W-:Y:S02]  /*08d0*/  MOV R7, UR8 ;  /* 0x0000000800077c02 */ /* 0x000fe40008000f00 */
.L_x_272:
        /* <DEDUP_REMOVED lines=12> */
[----:B------:R-:W-:-:S06]  /*09a0*/  IMAD.HI.U32 R3, R9, R3, R8 ;  /* 0x0000000309037227 */ /* 0x000fcc00078e0008 */
[----:B------:R-:W-:-:S04]  /*09b0*/  IMAD.HI.U32 R6, R3, R2, RZ ;  /* 0x0000000203067227 */ /* 0x000fc800078e00ff */
[----:B------:R-:W-:-:S04]  /*09c0*/  IMAD.MOV R3, RZ, RZ, -R6 ;  /* 0x000000ffff037224 */ /* 0x000fc800078e0a06 */
[----:B------:R-:W-:Y:S01]  /*09d0*/  IMAD R3, R4, R3, R2 ;  /* 0x0000000304037224 */ /* 0x000fe200078e0202 */
[----:B------:R-:W-:-:S04]  /*09e0*/  LOP3.LUT R2, R0, UR27, RZ, 0x3c, !PT ;  /* 0x0000001b00027c12 */ /* 0x000fc8000f8e3cff */
[----:B------:R-:W-:Y:S02]  /*09f0*/  ISETP.GT.U32.AND P1, PT, R4, R3, PT ;  /* 0x000000030400720c */ /* 0x000fe40003f24070 */
[----:B------:R-:W-:-:S11]  /*0a00*/  ISETP.GE.AND P0, PT, R2, RZ, PT ;  /* 0x000000ff0200720c */ /* 0x000fd60003f06270 */
[----:B------:R-:W-:Y:S01]  /*0a10*/  @!P1 IMAD.IADD R3, R3, 0x1, -R4 ;  /* 0x0000000103039824 */ /* 0x000fe200078e0a04 */
[----:B------:R-:W-:Y:S02]  /*0a20*/  @!P1 IADD3 R6, PT, PT, R6, 0x1, RZ ;  /* 0x0000000106069810 */ /* 0x000fe40007ffe0ff */
[----:B------:R-:W-:Y:S02]  /*0a30*/  ISETP.NE.AND P1, PT, R0, RZ, PT ;  /* 0x000000ff0000720c */ /* 0x000fe40003f25270 */
[----:B------:R-:W-:-:S13]  /*0a40*/  ISETP.GE.U32.AND P2, PT, R3, R4, PT ;  /* 0x000000040300720c */ /* 0x000fda0003f46070 */
[----:B------:R-:W-:-:S05]  /*0a50*/  @P2 VIADD R6, R6, 0x1 ;  /* 0x0000000106062836 */ /* 0x000fca0000000000 */
[----:B------:R-:W-:Y:S02]  /*0a60*/  @!P0 IADD3 R6, PT, PT, -R6, RZ, RZ ;  /* 0x000000ff06068210 */ /* 0x000fe40007ffe1ff */
[----:B------:R-:W-:-:S04]  /*0a70*/  @!P1 LOP3.LUT R6, RZ, R0, RZ, 0x33, !PT ;  /* 0x00000000ff069212 */ /* 0x000fc800078e33ff */
[----:B------:R-:W-:Y:S01]  /*0a80*/  SHF.R.S32.HI R5, RZ, 0x1f, R6 ;  /* 0x0000001fff057819 */ /* 0x000fe20000011406 */
[----:B------:R-:W-:Y:S06]  /*0a90*/  BRA.U UP2, `(.L_x_273) ;  /* 0x0000000102307547 */ /* 0x000fec000b800000 */
        /* <DEDUP_REMOVED lines=12> */
.L_x_273:
[----:B------:R-:W1:Y:S01]  /*0b60*/  LDCU.64 UR12, c[0x0][0x3c0] ;  /* 0x00007800ff0c77ac */ /* 0x000e620008000a00 */
[----:B------:R-:W-:-:S04]  /*0b70*/  UIADD3 UR8, UPT, UPT, UR40, UR44, URZ ;  /* 0x0000002c28087290 */ /* 0x000fc8000fffe0ff */
[----:B-1----:R-:W-:Y:S02]  /*0b80*/  UIMAD.WIDE.U32 UR52, UR8, UR12, URZ ;  /* 0x0000000c083472a5 */ /* 0x002fe4000f8e00ff */
[----:B------:R-:W-:-:S04]  /*0b90*/  UIMAD UR8, UR8, UR13, URZ ;  /* 0x0000000d080872a4 */ /* 0x000fc8000f8e02ff */
[----:B------:R-:W-:-:S06]  /*0ba0*/  UIADD3 UR8, UPT, UPT, UR53, UR8, URZ ;  /* 0x0000000835087290 */ /* 0x000fcc000fffe0ff */
[----:B------:R-:W-:-:S07]  /*0bb0*/  MOV R8, UR8 ;  /* 0x0000000800087c02 */ /* 0x000fce0008000f00 */
.L_x_274:
        /* <DEDUP_REMOVED lines=21> */
[----:B------:R-:W-:-:S04]  /*0d10*/  UIMAD UR8, UR9, UR10, UR8 ;  /* 0x0000000a090872a4 */ /* 0x000fc8000f8e0208 */
[----:B------:R-:W-:-:S06]  /*0d20*/  UIADD3 UR8, UPT, UPT, UR57, UR8, URZ ;  /* 0x0000000839087290 */ /* 0x000fcc000fffe0ff */
[----:B------:R-:W-:-:S04]  /*0d30*/  IMAD R19, R13, UR8, RZ ;  /* 0x000000080d137c24 */ /* 0x000fc8000f8e02ff */
[----:B------:R-:W-:-:S05]  /*0d40*/  IMAD R19, R0, UR56, R19 ;  /* 0x0000003800137c24 */ /* 0x000fca000f8e0213 */
[----:B------:R-:W-:Y:S01]  /*0d50*/  IADD3 R19, PT, PT, R15, R19, RZ ;  /* 0x000000130f137210 */ /* 0x000fe20007ffe0ff */
[----:B------:R-:W-:Y:S06]  /*0d60*/  BRA `(.L_x_276) ;  /* 0x00000000000c7947 */ /* 0x000fec0003800000 */
.L_x_275:
[----:B------:R-:W-:Y:S02]  /*0d70*/  IMAD R19, R25, UR19, RZ ;  /* 0x0000001319137c24 */ /* 0x000fe4000f8e02ff */
[----:B------:R-:W-:-:S05]  /*0d80*/  IMAD.WIDE.U32 R14, R24, UR19, RZ ;  /* 0x00000013180e7c25 */ /* 0x000fca000f8e00ff */
[----:B------:R-:W-:-:S07]  /*0d90*/  IADD3 R19, PT, PT, R15, R19, RZ ;  /* 0x000000130f137210 */ /* 0x000fce0007ffe0ff */
.L_x_276:
        /* <DEDUP_REMOVED lines=20> */
.L_x_277:
[----:B------:R-:W1:Y:S01]  /*0ee0*/  LDCU UR55, c[0x0][0x434] ;  /* 0x00008680ff3777ac */ /* 0x000e620008000800 */
[----:B------:R-:W-:-:S04]  /*0ef0*/  UIMAD UR8, UR45, UR20, UR27 ;  /* 0x000000142d0872a4 */ /* 0x000fc8000f8e021b */
[----:B-1----:R-:W-:-:S12]  /*0f00*/  UIMAD UR55, UR8, UR55, URZ ;  /* 0x00000037083772a4 */ /* 0x002fd8000f8e02ff */
.L_x_278:
        /* <DEDUP_REMOVED lines=10> */
.L_x_279:
[----:B------:R-:W1:Y:S01]  /*0fb0*/  LDCU UR53, c[0x0][0x444] ;  /* 0x00008880ff3577ac */ /* 0x000e620008000800 */
[----:B------:R-:W-:-:S04]  /*0fc0*/  UIMAD UR8, UR45, UR20, UR27 ;  /* 0x000000142d0872a4 */ /* 0x000fc8000f8e021b */
[----:B-1----:R-:W-:-:S12]  /*0fd0*/  UIMAD UR53, UR8, UR53, URZ ;  /* 0x00000035083572a4 */ /* 0x002fd8000f8e02ff */
.L_x_280:
[----:B------:R-:W1:Y:S01]  /*0fe0*/  LDCU UR9, c[0x0][0x508] ;  /* 0x0000a100ff0977ac */ /* 0x000e620008000800 */
[----:B------:R-:W2:Y:S01]  /*0ff0*/  S2R R0, SR_TID.X ;  /* 0x0000000000007919 */ /* 0x000ea20000002100 */
[----:B------:R-:W3:Y:S01]  /*1000*/  LDC.64 R2, c[0x0][0x3b0] ;  /* 0x0000ec00ff027b82 */ /* 0x000ee20000000a00 */
[----:B------:R-:W-:Y:S01]  /*1010*/  IMAD R13, R13, UR20, RZ ;  /* 0x000000140d0d7c24 */ /* 0x000fe2000f8e02ff */
[----:B------:R-:W-:Y:S01]  /*1020*/  UIADD3 UR50, UPT, UPT, UR33, UR47, URZ ;  /* 0x0000002f21327290 */ /* 0x000fe2000fffe0ff */
[----:B------:R-:W-:Y:S01]  /*1030*/  MOV R21, RZ ;  /* 0x000000ff00157202 */ /* 0x000fe20000000f00 */
[----:B------:R-:W-:Y:S01]  /*1040*/  UIADD3 UR53, UPT, UPT, UR51, UR53, URZ ;  /* 0x0000003533357290 */ /* 0x000fe2000fffe0ff */
[----:B------:R-:W-:Y:S01]  /*1050*/  ISETP.NE.AND P3, PT, RZ, UR56, PT ;  /* 0x00000038ff007c0c */ /* 0x000fe2000bf65270 */
[----:B------:R-:W4:Y:S01]  /*1060*/  LDCU.64 UR56, c[0x0][0x5e8] ;  /* 0x0000bd00ff3877ac */ /* 0x000f220008000a00 */
[----:B------:R-:W-:Y:S01]  /*1070*/  BSSY.RECONVERGENT B1, `(.L_x_270) ;  /* 0x000082b000017945 */ /* 0x000fe20003800200 */
[----:B------:R-:W5:Y:S01]  /*1080*/  LDC.64 R10, c[0x0][0x5f8] ;  /* 0x00017e00ff0a7b82 */ /* 0x000f620000000a00 */
[----:B------:R-:W-:-:S02]  /*1090*/  UIADD3 UR55, UPT, UPT, UR51, UR55, URZ ;  /* 0x0000003733377290 */ /* 0x000fc4000fffe0ff */
[----:B-1----:R-:W-:-:S04]  /*10a0*/  UIADD3 UR9, UPT, UPT, UR50, -UR9, -UR39 ;  /* 0x8000000932097290 */ /* 0x002fc8000fffe827 */
[----:B------:R-:W-:-:S04]  /*10b0*/  USHF.R.S32.HI UR8, URZ, 0x1f, UR9 ;  /* 0x0000001fff087899 */ /* 0x000fc80008011409 */
[----:B------:R-:W-:Y:S02]  /*10c0*/  ULEA.HI UR8, UR8, UR9, URZ, 0x6 ;  /* 0x0000000908087291 */ /* 0x000fe4000f8f30ff */
[----:B----4-:R-:W-:Y:S02]  /*10d0*/  UIMAD.WIDE UR56, UR53, 0x4, UR56 ;  /* 0x00000004353878a5 */ /* 0x010fe4000f8e0238 */
[----:B------:R-:W-:Y:S01]  /*10e0*/  USHF.R.S32.HI UR49, URZ, 0x6, UR8 ;  /* 0x00000006ff317899 */ /* 0x000fe20008011408 */
[----:B--2---:R-:W-:-:S03]  /*10f0*/  IMAD.SHL.U32 R4, R0, 0x8, RZ ;  /* 0x0000000800047824 */ /* 0x004fc600078e00ff */
        /* <DEDUP_REMOVED lines=11> */
[----:B------:R-:W-:Y:S01]  /*11b0*/  UISETP.GT.AND UP0, UPT, UR46, UR49, UPT ;  /* 0x000000312e00728c */ /* 0x000fe2000bf04270 */
[----:B-1----:R-:W-:Y:S01]  /*11c0*/  IMAD.U32 R22, RZ, RZ, UR8 ;  /* 0x00000008ff167e24 */ /* 0x002fe2000f8e00ff */
[----:B------:R-:W-:Y:S01]  /*11d0*/  UIMAD UR19, UR17, UR8, URZ ;  /* 0x00000008111372a4 */ /* 0x000fe2000f8e02ff */
[----:B------:R-:W-:Y:S01]  /*11e0*/  IMAD.U32 R15, RZ, RZ, UR10 ;  /* 0x0000000aff0f7e24 */ /* 0x000fe2000f8e00ff */
[----:B------:R-:W-:Y:S01]  /*11f0*/  IADD3.X R12, PT, PT, R12, R19, R18, P1, P0 ;  /* 0x000000130c0c7210 */ /* 0x000fe20000fe0412 */
[----:B------:R-:W-:Y:S01]  /*1200*/  IMAD.WIDE.U32 R22, R22, UR51, R16 ;  /* 0x0000003316167c25 */ /* 0x000fe2000f8e0010 */
[----:B------:R-:W-:Y:S01]  /*1210*/  UIMAD UR19, UR51, UR9, UR19 ;  /* 0x00000009331372a4 */ /* 0x000fe2000f8e0213 */
[----:B------:R-:W-:Y:S01]  /*1220*/  SHF.R.U32.HI R16, RZ, 0x5, R0 ;  /* 0x00000005ff107819 */ /* 0x000fe20000011600 */
[----:B--2---:R-:W-:Y:S01]  /*1230*/  UIMAD.WIDE UR58, UR55, 0x4, UR58 ;  /* 0x00000004373a78a5 */ /* 0x004fe2000f8e023a */
[----:B-----5:R-:W-:-:S04]  /*1240*/  IMAD.WIDE.U32 R18, R10, UR25, RZ ;  /* 0x000000190a127c25 */ /* 0x020fc8000f8e00ff */
[----:B------:R-:W-:Y:S02]  /*1250*/  IMAD R14, R13, R16, R14 ;  /* 0x000000100d0e7224 */ /* 0x000fe400078e020e */
[----:B------:R-:W-:Y:S02]  /*1260*/  VIADD R17, R23, UR19 ;  /* 0x0000001317117c36 */ /* 0x000fe40008000000 */
[----:B------:R-:W-:Y:S02]  /*1270*/  IMAD.MOV.U32 R16, RZ, RZ, R22 ;  /* 0x000000ffff107224 */ /* 0x000fe400078e0016 */
[----:B---3--:R-:W-:-:S04]  /*1280*/  IMAD.WIDE.U32 R22, R2, UR51, R20 ;  /* 0x0000003302167c25 */ /* 0x008fc8000f8e0014 */
[----:B------:R-:W-:Y:S01]  /*1290*/  IMAD.WIDE.U32 R24, R15, UR27, R16 ;  /* 0x0000001b0f187c25 */ /* 0x000fe2000f8e0010 */
[----:B------:R-:W-:-:S03]  /*12a0*/  IADD3 R22, P0, PT, R22, UR16, RZ ;  /* 0x0000001016167c10 */ /* 0x000fc6000ff1e0ff */
[----:B------:R-:W-:Y:S01]  /*12b0*/  IMAD R16, R2, UR17, RZ ;  /* 0x0000001102107c24 */ /* 0x000fe2000f8e02ff */
[----:B------:R-:W1:Y:S01]  /*12c0*/  LDCU.64 UR16, c[0x0][0x550] ;  /* 0x0000aa00ff1077ac */ /* 0x000e620008000a00 */
[----:B------:R-:W-:Y:S02]  /*12d0*/  IMAD.U32 R17, RZ, RZ, UR11 ;  /* 0x0000000bff117e24 */ /* 0x000fe4000f8e00ff */
[----:B------:R-:W-:Y:S01]  /*12e0*/  IMAD R10, R3, UR51, R16 ;  /* 0x00000033030a7c24 */ /* 0x000fe2000f8e0210 */
[----:B------:R-:W2:Y:S01]  /*12f0*/  LDCU.64 UR10, c[0x0][0x570] ;  /* 0x0000ae00ff0a77ac */ /* 0x000ea20008000a00 */
[----:B------:R-:W-:Y:S02]  /*1300*/  IMAD R17, R17, UR27, R25 ;  /* 0x0000001b11117c24 */ /* 0x000fe4000f8e0219 */
[----:B------:R-:W-:Y:S01]  /*1310*/  IMAD.MOV.U32 R16, RZ, RZ, R24 ;  /* 0x000000ffff107224 */ /* 0x000fe200078e0018 */
[----:B------:R-:W-:Y:S01]  /*1320*/  IADD3.X R23, PT, PT, R23, UR18, R10, P0, !PT ;  /* 0x0000001217177c10 */ /* 0x000fe200087fe40a */
[----:B------:R-:W3:Y:S01]  /*1330*/  LDCU.64 UR18, c[0x0][0x380] ;  /* 0x00007000ff1277ac */ /* 0x000ee20008000a00 */
[----:B------:R-:W-:Y:S01]  /*1340*/  SEL R10, R18, RZ, P3 ;  /* 0x000000ff120a7207 */ /* 0x000fe20001800000 */
[----:B----4-:R-:W-:-:S02]  /*1350*/  IMAD.U32 R18, RZ, RZ, UR20 ;  /* 0x00000014ff127e24 */ /* 0x010fc4000f8e00ff */
[----:B------:R-:W-:Y:S01]  /*1360*/  IMAD R15, R11, UR25, R19 ;  /* 0x000000190b0f7c24 */ /* 0x000fe2000f8e0213 */
[----:B------:R-:W-:Y:S01]  /*1370*/  IADD3 R10, P1, P0, R14, R9, R10 ;  /* 0x000000090e0a7210 */ /* 0x000fe2000783e00a */
[----:B------:R-:W-:Y:S01]  /*1380*/  IMAD.WIDE.U32 R18, R18, UR27, R22 ;  /* 0x0000001b12127c25 */ /* 0x000fe2000f8e0016 */
[----:B------:R-:W-:Y:S01]  /*1390*/  SHF.R.U32.HI R9, RZ, 0x3, R0 ;  /* 0x00000003ff097819 */ /* 0x000fe20000011600 */
[----:B------:R-:W-:Y:S01]  /*13a0*/  USHF.L.U64.HI UR20, UR8, 0x5, UR9 ;  /* 0x0000000508147899 */ /* 0x000fe20008010209 */
[----:B------:R-:W-:Y:S01]  /*13b0*/  SHF.R.S32.HI R14, RZ, 0x1f, R14 ;  /* 0x0000001fff0e7819 */ /* 0x000fe2000001140e */
[----:B------:R-:W-:Y:S01]  /*13c0*/  IMAD.U32 R11, RZ, RZ, UR21 ;  /* 0x00000015ff0b7e24 */ /* 0x000fe2000f8e00ff */
[----:B------:R-:W-:Y:S01]  /*13d0*/  SEL R15, R15, RZ, P3 ;  /* 0x000000ff0f0f7207 */ /* 0x000fe20001800000 */
[----:B------:R-:W-:-:S03]  /*13e0*/  IMAD.WIDE.U32 R16, R9, UR8, R16 ;  /* 0x0000000809107c25 */ /* 0x000fc6000f8e0010 */
[----:B------:R-:W-:Y:S01]  /*13f0*/  IADD3.X R12, PT, PT, R14, R12, R15, P1, P0 ;  /* 0x0000000c0e0c7210 */ /* 0x000fe20000fe040f */
[----:B------:R-:W-:Y:S01]  /*1400*/  IMAD.SHL.U32 R13, R13, 0x40, RZ ;  /* 0x000000400d0d7824 */ /* 0x000fe200078e00ff */
[----:B-1----:R-:W-:Y:S01]  /*1410*/  LEA R246, P2, R16, UR16, 0x1 ;  /* 0x0000001010f67c11 */ /* 0x002fe2000f8408ff */
[----:B------:R-:W-:Y:S01]  /*1420*/  IMAD R19, R11, UR27, R19 ;  /* 0x0000001b0b137c24 */ /* 0x000fe2000f8e0213 */
[----:B------:R-:W-:Y:S01]  /*1430*/  LOP3.LUT R15, R20, 0x40, RZ, 0xfc, !PT ;  /* 0x00000040140f7812 */ /* 0x000fe200078efcff */
[----:B------:R-:W-:Y:S01]  /*1440*/  IMAD R11, R9, UR9, R17 ;  /* 0x00000009090b7c24 */ /* 0x000fe2000f8e0211 */
[----:B------:R-:W-:Y:S01]  /*1450*/  IADD3 R10, P0, PT, R13, R10, RZ ;  /* 0x0000000a0d0a7210 */ /* 0x000fe20007f1e0ff */
[C---:B------:R-:W-:Y:S01]  /*1460*/  IMAD.WIDE.U32 R18, R9.reuse, R2, R18 ;  /* 0x0000000209127225 */ /* 0x040fe200078e0012 */
[----:B------:R-:W-:Y:S01]  /*1470*/  SHF.L.U32 R17, R2, 0x5, RZ ;  /* 0x0000000502117819 */ /* 0x000fe200000006ff */
[----:B------:R-:W-:Y:S01]  /*1480*/  USHF.L.U32 UR16, UR8, 0x5, URZ ;  /* 0x0000000508107899 */ /* 0x000fe200080006ff */
[----:B------:R-:W-:Y:S01]  /*1490*/  LEA.HI.X R247, R16, UR17, R11, 0x1, P2 ;  /* 0x0000001110f77c11 */ /* 0x000fe200090f0c0b */
[----:B------:R-:W-:Y:S01]  /*14a0*/  IMAD R11, R9, R3, R19 ;  /* 0x00000003090b7224 */ /* 0x000fe200078e0213 */
[----:B------:R-:W-:-:S02]  /*14b0*/  LEA.HI.X.SX32 R13, R13, R12, 0x1, P0 ;  /* 0x0000000c0d0d7211 */ /* 0x000fc400000f0eff */
[----:B---3--:R-:W-:Y:S02]  /*14c0*/  LEA R248, P1, R18, UR18, 0x1 ;  /* 0x0000001212f87c11 */ /* 0x008fe4000f8208ff */
[----:B--2---:R-:W-:Y:S01]  /*14d0*/  LEA R238, P0, R10, UR10, 0x2 ;  /* 0x0000000a0aee7c11 */ /* 0x004fe2000f8010ff */
[----:B------:R-:W-:Y:S01]  /*14e0*/  UMOV UR10, UR56 ;  /* 0x00000038000a7c82 */ /* 0x000fe20008000000 */
[----:B------:R-:W-:Y:S01]  /*14f0*/  LEA.HI.X R249, R18, UR19, R11, 0x1, P1 ;  /* 0x0000001312f97c11 */ /* 0x000fe200088f0c0b */
[C---:B------:R-:W-:Y:S01]  /*1500*/  VIADD R18, R9.reuse, 0x20 ;  /* 0x0000002009127836 */ /* 0x040fe20000000000 */
[----:B------:R-:W-:Y:S01]  /*1510*/  LEA.HI.X R239, R10, UR11, R13, 0x2, P0 ;  /* 0x0000000b0aef7c11 */ /* 0x000fe200080f140d */
[----:B------:R-:W-:Y:S01]  /*1520*/  UMOV UR11, UR57 ;  /* 0x00000039000b7c82 */ /* 0x000fe20008000000 */
[----:B------:R-:W-:Y:S02]  /*1530*/  SHF.L.U64.HI R11, R2, 0x5, R3 ;  /* 0x00000005020b7819 */ /* 0x000fe40000010203 */
[----:B------:R-:W-:-:S02]  /*1540*/  IADD3 R3, P0, PT, R9, 0x20, RZ ;  /* 0x0000002009037810 */ /* 0x000fc40007f1e0ff */
[C---:B------:R-:W-:Y:S02]  /*1550*/  LOP3.LUT R16, R20.reuse, 0x80, RZ, 0xfc, !PT ;  /* 0x0000008014107812 */ /* 0x040fe400078efcff */
[----:B------:R-:W-:Y:S01]  /*1560*/  LOP3.LUT R14, R20, 0xc0, RZ, 0xfc, !PT ;  /* 0x000000c0140e7812 */ /* 0x000fe200078efcff */
[----:B------:R-:W-:Y:S01]  /*1570*/  IMAD.X R2, RZ, RZ, RZ, P0 ;  /* 0x000000ffff027224 */ /* 0x000fe200000e06ff */
[----:B------:R-:W-:Y:S07]  /*1580*/  BRA.U UP0, `(.L_x_281) ;  /* 0x00000009002c7547 */ /* 0x000fee000b800000 */
        /* <DEDUP_REMOVED lines=13> */
.L_x_282:
[----:B------:R-:W1:Y:S01]  /*1660*/  LDCU.64 UR12, c[0x0][0x5c0] ;  /* 0x0000b800ff0c77ac */ /* 0x000e620008000a00 */
[----:B------:R-:W-:-:S04]  /*1670*/  UIADD3 UR8, UPT, UPT, UR40, UR44, URZ ;  /* 0x0000002c28087290 */ /* 0x000fc8000fffe0ff */
[----:B-1----:R-:W-:Y:S02]  /*1680*/  UIMAD.WIDE.U32 UR16, UR8, UR12, URZ ;  /* 0x0000000c081072a5 */ /* 0x002fe4000f8e00ff */
[----:B------:R-:W-:-:S04]  /*1690*/  UIMAD UR8, UR8, UR13, URZ ;  /* 0x0000000d080872a4 */ /* 0x000fc8000f8e02ff */
[----:B------:R-:W-:-:S06]  /*16a0*/  UIADD3 UR8, UPT, UPT, UR17, UR8, URZ ;  /* 0x0000000811087290 */ /* 0x000fcc000fffe0ff */
[----:B------:R-:W-:Y:S02]  /*16b0*/  MOV R4, UR8 ;  /* 0x0000000800047c02 */ /* 0x000fe40008000f00 */
.L_x_283:
        /* <DEDUP_REMOVED lines=13> */
.L_x_284:
[----:B------:R-:W1:Y:S01]  /*1790*/  LDCU.64 UR10, c[0x0][0x5c8] ;  /* 0x0000b900ff0a77ac */ /* 0x000e620008000a00 */
[----:B------:R-:W-:-:S04]  /*17a0*/  UIADD3 UR40, UPT, UPT, UR40, UR44, URZ ;  /* 0x0000002c28287290 */ /* 0x000fc8000fffe0ff */
[----:B-1----:R-:W-:Y:S02]  /*17b0*/  UIMAD.WIDE.U32 UR14, UR40, UR10, URZ ;  /* 0x0000000a280e72a5 */ /* 0x002fe4000f8e00ff */
[----:B------:R-:W-:-:S04]  /*17c0*/  UIMAD UR40, UR40, UR11, URZ ;  /* 0x0000000b282872a4 */ /* 0x000fc8000f8e02ff */
[----:B------:R-:W-:-:S06]  /*17d0*/  UIADD3 UR40, UPT, UPT, UR15, UR40, URZ ;  /* 0x000000280f287290 */ /* 0x000fcc000fffe0ff */
[----:B------:R-:W-:-:S07]  /*17e0*/  MOV R0, UR40 ;  /* 0x0000002800007c02 */ /* 0x000fce0008000f00 */
.L_x_285:
[----:B------:R-:W1:Y:S01]  /*17f0*/  LDCU.64 UR8, c[0x0][0x5d8] ;  /* 0x0000bb00ff0877ac */ /* 0x000e620008000a00 */
[----:B------:R-:W-:Y:S01]  /*1800*/  IMAD.U32 R5, RZ, RZ, UR12 ;  /* 0x0000000cff057e24 */ /* 0x000fe2000f8e00ff */
[----:B------:R-:W-:Y:S01]  /*1810*/  BSSY.RECONVERGENT B0, `(.L_x_286) ;  /* 0x000001d000007945 */ /* 0x000fe20003800200 */
[----:B------:R-:W-:Y:S02]  /*1820*/  UIADD3 UR39, UPT, UPT, -UR33, UR39, URZ ;  /* 0x0000002721277290 */ /* 0x000fe4000fffe1ff */
[----:B------:R-:W-:Y:S01]  /*1830*/  IMAD.WIDE.U32 R6, R5, UR33, R20 ;  /* 0x0000002105067c25 */ /* 0x000fe2000f8e0014 */
[----:B------:R-:W-:-:S04]  /*1840*/  UIMAD UR15, UR32, UR12, URZ ;  /* 0x0000000c200f72a4 */ /* 0x000fc8000f8e02ff */
[----:B------:R-:W-:Y:S01]  /*1850*/  UIMAD UR15, UR33, UR13, UR15 ;  /* 0x0000000d210f72a4 */ /* 0x000fe2000f8e020f */
[----:B------:R-:W-:Y:S02]  /*1860*/  ISETP.GE.AND P6, PT, R9, UR39, PT ;  /* 0x0000002709007c0c */ /* 0x000fe4000bfc6270 */
[----:B------:R-:W-:Y:S02]  /*1870*/  IADD3 R10, P0, PT, R6, UR16, RZ ;  /* 0x00000010060a7c10 */ /* 0x000fe4000ff1e0ff */
[----:B------:R-:W-:Y:S02]  /*1880*/  ISETP.GE.AND P5, PT, R18, UR39, PT ;  /* 0x0000002712007c0c */ /* 0x000fe4000bfa6270 */
[----:B------:R-:W-:Y:S01]  /*1890*/  IADD3.X R11, PT, PT, R4, UR15, R7, P0, !PT ;  /* 0x0000000f040b7c10 */ /* 0x000fe200087fe407 */
[----:B-1----:R-:W-:Y:S01]  /*18a0*/  IMAD.U32 R5, RZ, RZ, UR9 ;  /* 0x00000009ff057e24 */ /* 0x002fe2000f8e00ff */
[----:B------:R-:W-:-:S05]  /*18b0*/  MOV R6, UR8 ;  /* 0x0000000800067c02 */ /* 0x000fca0008000f00 */
[----:B------:R-:W-:-:S04]  /*18c0*/  IMAD.WIDE.U32 R6, R6, UR27, R10 ;  /* 0x0000001b06067c25 */ /* 0x000fc8000f8e000a */
        /* <DEDUP_REMOVED lines=13> */
[----:B------:R1:W-:Y:S04]  /*19a0*/  @!P4 STG.E.128 desc[UR36][R10.64], RZ ;  /* 0x000000ff0a00c986 */ /* 0x0003e8000c101d24 */
[----:B------:R1:W-:Y:S04]  /*19b0*/  @!P3 STG.E.128 desc[UR36][R10.64+0x80], RZ ;  /* 0x000080ff0a00b986 */ /* 0x0003e8000c101d24 */
[----:B------:R1:W-:Y:S04]  /*19c0*/  @!P2 STG.E.128 desc[UR36][R10.64+0x100], RZ ;  /* 0x000100ff0a00a986 */ /* 0x0003e8000c101d24 */
[----:B------:R1:W-:Y:S02]  /*19d0*/  @!P1 STG.E.128 desc[UR36][R10.64+0x180], RZ ;  /* 0x000180ff0a009986 */ /* 0x0003e4000c101d24 */
.L_x_287:
[----:B------:R-:W-:Y:S05]  /*19e0*/  BSYNC.RECONVERGENT B0 ;  /* 0x0000000000007941 */ /* 0x000fea0003800200 */
.L_x_286:
[----:B------:R-:W-:Y:S04]  /*19f0*/  BSSY.RECONVERGENT B0, `(.L_x_288) ;  /* 0x0000013000007945 */ /* 0x000fe80003800200 */
[----:B------:R-:W-:Y:S05]  /*1a00*/  @P5 BRA `(.L_x_289) ;  /* 0x0000000000445947 */ /* 0x000fea0003800000 */
[----:B------:R-:W2:Y:S01]  /*1a10*/  LDCU UR15, c[0x0][0x440] ;  /* 0x00008800ff0f77ac */ /* 0x000ea20008000800 */
[----:B------:R-:W-:Y:S02]  /*1a20*/  IMAD R4, R2, UR12, RZ ;  /* 0x0000000c02047c24 */ /* 0x000fe4000f8e02ff */
[----:B------:R-:W-:Y:S01]  /*1a30*/  IMAD.MOV.U32 R7, RZ, RZ, R5 ;  /* 0x000000ffff077224 */ /* 0x000fe200078e0005 */
[----:B------:R-:W3:Y:S01]  /*1a40*/  LDCU.64 UR8, c[0x0][0x560] ;  /* 0x0000ac00ff0877ac */ /* 0x000ee20008000a00 */
[C---:B------:R-:W-:Y:S02]  /*1a50*/  IMAD R4, R3.reuse, UR13, R4 ;  /* 0x0000000d03047c24 */ /* 0x040fe4000f8e0204 */
[----:B------:R-:W-:-:S04]  /*1a60*/  IMAD.WIDE.U32 R6, R3, UR12, R6 ;  /* 0x0000000c03067c25 */ /* 0x000fc8000f8e0006 */
[----:B------:R-:W-:Y:S01]  /*1a70*/  IMAD.IADD R5, R7, 0x1, R4 ;  /* 0x0000000107057824 */ /* 0x000fe200078e0204 */
[----:B--2---:R-:W-:Y:S02]  /*1a80*/  ISETP.GE.AND P3, PT, R20, UR15, PT ;  /* 0x0000000f14007c0c */ /* 0x004fe4000bf66270 */
[----:B------:R-:W-:Y:S02]  /*1a90*/  ISETP.GE.AND P2, PT, R15, UR15, PT ;  /* 0x0000000f0f007c0c */ /* 0x000fe4000bf46270 */
[----:B------:R-:W-:Y:S02]  /*1aa0*/  ISETP.GE.AND P1, PT, R16, UR15, PT ;  /* 0x0000000f10007c0c */ /* 0x000fe4000bf26270 */
[----:B------:R-:W-:Y:S02]  /*1ab0*/  ISETP.GE.AND P0, PT, R14, UR15, PT ;  /* 0x0000000f0e007c0c */ /* 0x000fe4000bf06270 */
[----:B---3--:R-:W-:-:S04]  /*1ac0*/  LEA R4, P4, R6, UR8, 0x1 ;  /* 0x0000000806047c11 */ /* 0x008fc8000f8808ff */
[----:B------:R-:W-:-:S05]  /*1ad0*/  LEA.HI.X R5, R6, UR9, R5, 0x1, P4 ;  /* 0x0000000906057c11 */ /* 0x000fca000a0f0c05 */
[----:B------:R2:W-:Y:S04]  /*1ae0*/  @!P3 STG.E.128 desc[UR36][R4.64], RZ ;  /* 0x000000ff0400b986 */ /* 0x0005e8000c101d24 */
[----:B------:R2:W-:Y:S04]  /*1af0*/  @!P2 STG.E.128 desc[UR36][R4.64+0x80], RZ ;  /* 0x000080ff0400a986 */ /* 0x0005e8000c101d24 */
[----:B------:R2:W-:Y:S04]  /*1b00*/  @!P1 STG.E.128 desc[UR36][R4.64+0x100], RZ ;  /* 0x000100ff04009986 */ /* 0x0005e8000c101d24 */
[----:B------:R2:W-:Y:S02]  /*1b10*/  @!P0 STG.E.128 desc[UR36][R4.64+0x180], RZ ;  /* 0x000180ff04008986 */ /* 0x0005e4000c101d24 */
.L_x_289:
[----:B------:R-:W-:Y:S05]  /*1b20*/  BSYNC.RECONVERGENT B0 ;  /* 0x0000000000007941 */ /* 0x000fea0003800200 */
.L_x_288:
[----:B------:R-:W3:Y:S01]  /*1b30*/  LDCU.64 UR8, c[0x0][0x5e0] ;  /* 0x0000bc00ff0877ac */ /* 0x000ee20008000a00 */
[----:B--2---:R-:W-:Y:S01]  /*1b40*/  MOV R5, UR10 ;  /* 0x0000000a00057c02 */ /* 0x004fe20008000f00 */
[----:B------:R-:W-:Y:S01]  /*1b50*/  BSSY.RECONVERGENT B0, `(.L_x_290) ;  /* 0x000001a000007945 */ /* 0x000fe20003800200 */
[----:B------:R-:W-:-:S03]  /*1b60*/  UIMAD UR32, UR32, UR10, URZ ;  /* 0x0000000a202072a4 */ /* 0x000fc6000f8e02ff */
[----:B------:R-:W-:Y:S01]  /*1b70*/  IMAD.WIDE.U32 R4, R5, UR33, R20 ;  /* 0x0000002105047c25 */ /* 0x000fe2000f8e0014 */
[----:B------:R-:W-:Y:S02]  /*1b80*/  UIMAD UR32, UR33, UR11, UR32 ;  /* 0x0000000b212072a4 */ /* 0x000fe4000f8e0220 */
[----:B------:R-:W-:-:S04]  /*1b90*/  IADD3 R4, P0, PT, R4, UR14, RZ ;  /* 0x0000000e04047c10 */ /* 0x000fc8000ff1e0ff */
[----:B------:R-:W-:Y:S02]  /*1ba0*/  IADD3.X R5, PT, PT, R0, UR32, R5, P0, !PT ;  /* 0x0000002000057c10 */ /* 0x000fe400087fe405 */
[----:B---3--:R-:W-:Y:S02]  /*1bb0*/  MOV R6, UR8 ;  /* 0x0000000800067c02 */ /* 0x008fe40008000f00 */
[----:B------:R-:W-:-:S03]  /*1bc0*/  MOV R0, UR9 ;  /* 0x0000000900007c02 */ /* 0x000fc60008000f00 */
[----:B------:R-:W-:-:S04]  /*1bd0*/  IMAD.WIDE.U32 R6, R6, UR27, R4 ;  /* 0x0000001b06067c25 */ /* 0x000fc8000f8e0004 */
[----:B------:R-:W-:Y:S01]  /*1be0*/  IMAD R5, R0, UR27, R7 ;  /* 0x0000001b00057c24 */ /* 0x000fe2000f8e0207 */
[----:B------:R-:W-:Y:S06]  /*1bf0*/  @P6 BRA `(.L_x_291) ;  /* 0x00000000003c6947 */ /* 0x000fec0003800000 */
[----:B------:R-:W2:Y:S01]  /*1c00*/  LDCU UR12, c[0x0][0x440] ;  /* 0x00008800ff0c77ac */ /* 0x000ea20008000800 */
[----:B------:R-:W-:Y:S01]  /*1c10*/  IMAD.MOV.U32 R4, RZ, RZ, R6 ;  /* 0x000000ffff047224 */ /* 0x000fe200078e0006 */
[----:B------:R-:W3:Y:S03]  /*1c20*/  LDCU.64 UR8, c[0x0][0x568] ;  /* 0x0000ad00ff0877ac */ /* 0x000ee60008000a00 */
[----:B-1----:R-:W-:-:S04]  /*1c30*/  IMAD.WIDE.U32 R10, R9, UR10, R4 ;  /* 0x0000000a090a7c25 */ /* 0x002fc8000f8e0004 */
[----:B------:R-:W-:Y:S01]  /*1c40*/  IMAD R9, R9, UR11, R11 ;  /* 0x0000000b09097c24 */ /* 0x000fe2000f8e020b */
        /* <DEDUP_REMOVED lines=10> */
.L_x_291:
[----:B------:R-:W-:Y:S05]  /*1cf0*/  BSYNC.RECONVERGENT B0 ;  /* 0x0000000000007941 */ /* 0x000fea0003800200 */
.L_x_290:
[----:B------:R-:W-:Y:S05]  /*1d00*/  @P5 BRA `(.L_x_292) ;  /* 0x0000007400845947 */ /* 0x000fea0003800000 */
[----:B------:R-:W3:Y:S01]  /*1d10*/  LDCU UR12, c[0x0][0x440] ;  /* 0x00008800ff0c77ac */ /* 0x000ee20008000800 */
[----:B------:R-:W-:Y:S02]  /*1d20*/  IMAD R2, R2, UR10, RZ ;  /* 0x0000000a02027c24 */ /* 0x000fe4000f8e02ff */
[----:B------:R-:W-:Y:S01]  /*1d30*/  IMAD.MOV.U32 R4, RZ, RZ, R6 ;  /* 0x000000ffff047224 */ /* 0x000fe200078e0006 */
[----:B------:R-:W4:Y:S01]  /*1d40*/  LDCU.64 UR8, c[0x0][0x568] ;  /* 0x0000ad00ff0877ac */ /* 0x000f220008000a00 */
[C---:B------:R-:W-:Y:S02]  /*1d50*/  IMAD R2, R3.reuse, UR11, R2 ;  /* 0x0000000b03027c24 */ /* 0x040fe4000f8e0202 */
[----:B------:R-:W-:-:S04]  /*1d60*/  IMAD.WIDE.U32 R4, R3, UR10, R4 ;  /* 0x0000000a03047c25 */ /* 0x000fc8000f8e0004 */
[----:B------:R-:W-:Y:S01]  /*1d70*/  IMAD.IADD R3, R5, 0x1, R2 ;  /* 0x0000000105037824 */ /* 0x000fe200078e0202 */
[----:B---3--:R-:W-:Y:S02]  /*1d80*/  ISETP.GE.AND P2, PT, R20, UR12, PT ;  /* 0x0000000c14007c0c */ /* 0x008fe4000bf46270 */
[----:B------:R-:W-:Y:S02]  /*1d90*/  ISETP.GE.AND P1, PT, R15, UR12, PT ;  /* 0x0000000c0f007c0c */ /* 0x000fe4000bf26270 */
[----:B------:R-:W-:Y:S02]  /*1da0*/  ISETP.GE.AND P0, PT, R16, UR12, PT ;  /* 0x0000000c10007c0c */ /* 0x000fe4000bf06270 */
[----:B----4-:R-:W-:-:S04]  /*1db0*/  LEA R2, P3, R4, UR8, 0x1 ;  /* 0x0000000804027c11 */ /* 0x010fc8000f8608ff */
[----:B------:R-:W-:-:S05]  /*1dc0*/  LEA.HI.X R3, R4, UR9, R3, 0x1, P3 ;  /* 0x0000000904037c11 */ /* 0x000fca00098f0c03 */
[----:B------:R3:W-:Y:S04]  /*1dd0*/  @!P2 STG.E.128 desc[UR36][R2.64], RZ ;  /* 0x000000ff0200a986 */ /* 0x0007e8000c101d24 */
[----:B------:R3:W-:Y:S04]  /*1de0*/  @!P1 STG.E.128 desc[UR36][R2.64+0x80], RZ ;  /* 0x000080ff02009986 */ /* 0x0007e8000c101d24 */
[----:B------:R3:W-:Y:S01]  /*1df0*/  @!P0 STG.E.128 desc[UR36][R2.64+0x100], RZ ;  /* 0x000100ff02008986 */ /* 0x0007e2000c101d24 */
[----:B------:R-:W-:-:S13]  /*1e00*/  ISETP.GE.AND P0, PT, R14, UR12, PT ;  /* 0x0000000c0e007c0c */ /* 0x000fda000bf06270 */
[----:B------:R-:W-:Y:S05]  /*1e10*/  @P0 BRA `(.L_x_292) ;  /* 0x0000007400400947 */ /* 0x000fea0003800000 */
[----:B------:R4:W-:Y:S01]  /*1e20*/  STG.E.128 desc[UR36][R2.64+0x180], RZ ;  /* 0x000180ff02007986 */ /* 0x0009e2000c101d24 */
[----:B------:R-:W-:Y:S05]  /*1e30*/  BRA `(.L_x_292) ;  /* 0x0000007400387947 */ /* 0x000fea0003800000 */
.L_x_281:
        /* <DEDUP_REMOVED lines=9> */
[----:B------:R-:W1:Y:S02]  /*1ed0*/  LDCU UR8, c[0x0][0x440] ;  /* 0x00008800ff0877ac */ /* 0x000e640008000800 */
        /* <DEDUP_REMOVED lines=25> */
.L_x_294:
[----:B------:R2:W-:Y:S04]  /*2070*/  STS.128 [R13+0x8000], RZ ;  /* 0x008000ff0d007388 */ /* 0x0005e80000000c00 */
[----:B------:R2:W-:Y:S04]  /*2080*/  STS.128 [R13+0xa000], RZ ;  /* 0x00a000ff0d007388 */ /* 0x0005e80000000c00 */
[----:B------:R2:W-:Y:S04]  /*2090*/  STS.128 [R13+0xc000], RZ ;  /* 0x00c000ff0d007388 */ /* 0x0005e80000000c00 */
[----:B------:R2:W-:Y:S02]  /*20a0*/  STS.128 [R13+0xe000], RZ ;  /* 0x00e000ff0d007388 */ /* 0x0005e40000000c00 */
.L_x_295:
[----:B------:R-:W-:Y:S05]  /*20b0*/  BSYNC.RECONVERGENT B0 ;  /* 0x0000000000007941 */ /* 0x000fea0003800200 */
.L_x_293:
[----:B------:R-:W-:Y:S01]  /*20c0*/  ISETP.GE.AND P5, PT, R18, UR51, PT ;  /* 0x0000003312007c0c */ /* 0x000fe2000bfa6270 */
[----:B------:R-:W-:-:S12]  /*20d0*/  BSSY.RECONVERGENT B0, `(.L_x_296) ;  /* 0x0000024000007945 */ /* 0x000fd80003800200 */
[----:B------:R3:W-:Y:S04]  /*20e0*/  @P5 STS.128 [R13+0x9000], RZ ;  /* 0x009000ff0d005388 */ /* 0x0007e80000000c00 */
[----:B------:R3:W-:Y:S04]  /*20f0*/  @P5 STS.128 [R13+0xb000], RZ ;  /* 0x00b000ff0d005388 */ /* 0x0007e80000000c00 */
[----:B------:R3:W-:Y:S04]  /*2100*/  @P5 STS.128 [R13+0xd000], RZ ;  /* 0x00d000ff0d005388 */ /* 0x0007e80000000c00 */
[----:B------:R3:W-:Y:S01]  /*2110*/  @P5 STS.128 [R13+0xf000], RZ ;  /* 0x00f000ff0d005388 */ /* 0x0007e20000000c00 */
[----:B------:R-:W-:Y:S05]  /*2120*/  @P5 BRA `(.L_x_297) ;  /* 0x0000000000785947 */ /* 0x000fea0003800000 */
[----:B------:R-:W4:Y:S01]  /*2130*/  LDCU UR8, c[0x0][0x440] ;  /* 0x00008800ff0877ac */ /* 0x000f220008000800 */
[----:B------:R-:W-:Y:S02]  /*2140*/  IMAD.U32 R23, RZ, RZ, UR16 ;  /* 0x00000010ff177e24 */ /* 0x000fe4000f8e00ff */
[----:B------:R-:W-:Y:S02]  /*2150*/  IMAD.U32 R10, RZ, RZ, UR16 ;  /* 0x00000010ff0a7e24 */ /* 0x000fe4000f8e00ff */
[----:B------:R-:W-:Y:S01]  /*2160*/  IMAD.U32 R19, RZ, RZ, UR20 ;  /* 0x00000014ff137e24 */ /* 0x000fe2000f8e00ff */
[----:B------:R-:W-:-:S04]  /*2170*/  LEA R22, P4, R23, R246, 0x1 ;  /* 0x000000f617167211 */ /* 0x000fc800078808ff */
[----:B------:R-:W-:Y:S02]  /*2180*/  LEA.HI.X R23, R10, R247, R19, 0x1, P4 ;  /* 0x000000f70a177211 */ /* 0x000fe400020f0c13 */
[----:B----4-:R-:W-:Y:S02]  /*2190*/  ISETP.GE.AND P3, PT, R20, UR8, PT ;  /* 0x0000000814007c0c */ /* 0x010fe4000bf66270 */
        /* <DEDUP_REMOVED lines=23> */
.L_x_297:
[----:B------:R-:W-:Y:S05]  /*2310*/  BSYNC.RECONVERGENT B0 ;  /* 0x0000000000007941 */ /* 0x000fea0003800200 */
.L_x_296:
        /* <DEDUP_REMOVED lines=28> */
.L_x_299:
[----:B------:R1:W-:Y:S04]  /*24e0*/  STS.128 [R13], RZ ;  /* 0x000000ff0d007388 */ /* 0x0003e80000000c00 */
[----:B------:R1:W-:Y:S04]  /*24f0*/  STS.128 [R13+0x2000], RZ ;  /* 0x002000ff0d007388 */ /* 0x0003e80000000c00 */
[----:B------:R1:W-:Y:S04]  /*2500*/  STS.128 [R13+0x4000], RZ ;  /* 0x004000ff0d007388 */ /* 0x0003e80000000c00 */
[----:B------:R1:W-:Y:S02]  /*2510*/  STS.128 [R13+0x6000], RZ ;  /* 0x006000ff0d007388 */ /* 0x0003e40000000c00 */
.L_x_300:
[----:B------:R-:W-:Y:S05]  /*2520*/  BSYNC.RECONVERGENT B0 ;  /* 0x0000000000007941 */ /* 0x000fea0003800200 */
.L_x_298:
        /* <DEDUP_REMOVED lines=10> */
[----:B----4-:R-:W-:-:S05]  /*25d0*/  IMAD.WIDE.U32 R22, R236, R19, UR58 ;  /* 0x0000003aec167e25 */ /* 0x010fca000f8e0013 */
        /* <DEDUP_REMOVED lines=9> */
[----:B----4-:R-:W-:-:S04]  /*2670*/  LEA R22, P4, R17, R248, 0x1 ;  /* 0x000000f811167211 */ /* 0x010fc800078808ff */
        /* <DEDUP_REMOVED lines=25> */
.L_x_302:
[----:B------:R-:W-:Y:S05]  /*2810*/  BSYNC.RECONVERGENT B0 ;  /* 0x0000000000007941 */ /* 0x000fea0003800200 */
.L_x_301:
[----:B------:R-:W2:Y:S01]  /*2820*/  LDCU.64 UR8, c[0x0][0x3d0] ;  /* 0x00007a00ff0877ac */ /* 0x000ea20008000a00 */
[----:B------:R-:W-:Y:S01]  /*2830*/  MOV R11, UR14 ;  /* 0x0000000e000b7c02 */ /* 0x000fe20008000f00 */
[----:B------:R-:W-:Y:S01]  /*2840*/  BSSY.RECONVERGENT B0, `(.L_x_303) ;  /* 0x0000032000007945 */ /* 0x000fe20003800200 */
[----:B------:R-:W-:Y:S02]  /*2850*/  UIADD3 UR17, UPT, UPT, -UR33, UR39, URZ ;  /* 0x0000002721117290 */ /* 0x000fe4000fffe1ff */
[----:B------:R-:W-:Y:S01]  /*2860*/  UIMAD UR18, UR32, UR14, URZ ;  /* 0x0000000e201272a4 */ /* 0x000fe2000f8e02ff */
[----:B-1--4-:R-:W-:-:S03]  /*2870*/  IMAD.WIDE.U32 R22, R11, UR33, R20 ;  /* 0x000000210b167c25 */ /* 0x012fc6000f8e0014 */
[----:B------:R-:W-:Y:S01]  /*2880*/  UIMAD UR18, UR33, UR15, UR18 ;  /* 0x0000000f211272a4 */ /* 0x000fe2000f8e0212 */
[----:B------:R-:W-:Y:S02]  /*2890*/  ISETP.GE.AND P6, PT, R9, UR17, PT ;  /* 0x0000001109007c0c */ /* 0x000fe4000bfc6270 */
[----:B------:R-:W-:-:S04]  /*28a0*/  IADD3 R22, P0, PT, R22, UR54, RZ ;  /* 0x0000003616167c10 */ /* 0x000fc8000ff1e0ff */
[----:B------:R-:W-:Y:S01]  /*28b0*/  IADD3.X R23, PT, PT, R7, UR18, R23, P0, !PT ;  /* 0x0000001207177c10 */ /* 0x000fe200087fe417 */
[----:B--2---:R-:W-:-:S04]  /*28c0*/  IMAD R7, R5, UR8, RZ ;  /* 0x0000000805077c24 */ /* 0x004fc8000f8e02ff */
[C---:B------:R-:W-:Y:S02]  /*28d0*/  IMAD R7, R6.reuse, UR9, R7 ;  /* 0x0000000906077c24 */ /* 0x040fe4000f8e0207 */
[----:B------:R-:W-:-:S05]  /*28e0*/  IMAD.WIDE.U32 R22, R6, UR8, R22 ;  /* 0x0000000806167c25 */ /* 0x000fca000f8e0016 */
[----:B------:R-:W-:Y:S01]  /*28f0*/  IADD3 R7, PT, PT, R23, R7, RZ ;  /* 0x0000000717077210 */ /* 0x000fe20007ffe0ff */
[----:B------:R-:W-:Y:S06]  /*2900*/  @P6 BRA `(.L_x_304) ;  /* 0x0000000000846947 */ /* 0x000fec0003800000 */
[----:B------:R-:W1:Y:S01]  /*2910*/  LDCU UR18, c[0x0][0x440] ;  /* 0x00008800ff1277ac */ /* 0x000e620008000800 */
[----:B------:R-:W-:Y:S02]  /*2920*/  IMAD.MOV.U32 R24, RZ, RZ, R22 ;  /* 0x000000ffff187224 */ /* 0x000fe400078e0016 */
[----:B------:R-:W-:Y:S01]  /*2930*/  IMAD.MOV.U32 R25, RZ, RZ, R7 ;  /* 0x000000ffff197224 */ /* 0x000fe200078e0007 */
[----:B------:R-:W2:Y:S01]  /*2940*/  LDCU.64 UR8, c[0x0][0x388] ;  /* 0x00007100ff0877ac */ /* 0x000ea20008000a00 */
[----:B------:R-:W-:-:S04]  /*2950*/  IMAD.WIDE.U32 R26, R9, UR14, R24 ;  /* 0x0000000e091a7c25 */ /* 0x000fc8000f8e0018 */
[----:B------:R-:W-:Y:S01]  /*2960*/  IMAD R11, R9, UR15, R27 ;  /* 0x0000000f090b7c24 */ /* 0x000fe2000f8e021b */
[----:B-1----:R-:W-:Y:S02]  /*2970*/  ISETP.GE.AND P3, PT, R20, UR18, PT ;  /* 0x0000001214007c0c */ /* 0x002fe4000bf66270 */
[----:B------:R-:W-:Y:S02]  /*2980*/  ISETP.GE.AND P2, PT, R15, UR18, PT ;  /* 0x000000120f007c0c */ /* 0x000fe4000bf46270 */
[----:B--2---:R-:W-:Y:S02]  /*2990*/  LEA R24, P4, R26, UR8, 0x1 ;  /* 0x000000081a187c11 */ /* 0x004fe4000f8808ff */
[----:B------:R-:W-:Y:S02]  /*29a0*/  ISETP.GE.AND P1, PT, R16, UR18, PT ;  /* 0x0000001210007c0c */ /* 0x000fe4000bf26270 */
[----:B------:R-:W-:Y:S02]  /*29b0*/  ISETP.GE.AND P0, PT, R14, UR18, PT ;  /* 0x000000120e007c0c */ /* 0x000fe4000bf06270 */
        /* <DEDUP_REMOVED lines=22> */
.L_x_304:
[----:B------:R2:W-:Y:S04]  /*2b20*/  STS.128 [R13+0x10000], RZ ;  /* 0x010000ff0d007388 */ /* 0x0005e80000000c00 */
[----:B------:R2:W-:Y:S04]  /*2b30*/  STS.128 [R13+0x12000], RZ ;  /* 0x012000ff0d007388 */ /* 0x0005e80000000c00 */
[----:B------:R2:W-:Y:S04]  /*2b40*/  STS.128 [R13+0x14000], RZ ;  /* 0x014000ff0d007388 */ /* 0x0005e80000000c00 */
[----:B------:R2:W-:Y:S02]  /*2b50*/  STS.128 [R13+0x16000], RZ ;  /* 0x016000ff0d007388 */ /* 0x0005e40000000c00 */
.L_x_305:
[----:B------:R-:W-:Y:S05]  /*2b60*/  BSYNC.RECONVERGENT B0 ;  /* 0x0000000000007941 */ /* 0x000fea0003800200 */
.L_x_303:
[----:B------:R-:W-:Y:S01]  /*2b70*/  ISETP.GE.AND P5, PT, R18, UR17, PT ;  /* 0x0000001112007c0c */ /* 0x000fe2000bfa6270 */
[----:B------:R-:W-:-:S12]  /*2b80*/  BSSY.RECONVERGENT B0, `(.L_x_306) ;  /* 0x0000027000007945 */ /* 0x000fd80003800200 */
[----:B------:R4:W-:Y:S04]  /*2b90*/  @P5 STS.128 [R13+0x11000], RZ ;  /* 0x011000ff0d005388 */ /* 0x0009e80000000c00 */
[----:B------:R4:W-:Y:S04]  /*2ba0*/  @P5 STS.128 [R13+0x13000], RZ ;  /* 0x013000ff0d005388 */ /* 0x0009e80000000c00 */
[----:B------:R4:W-:Y:S04]  /*2bb0*/  @P5 STS.128 [R13+0x15000], RZ ;  /* 0x015000ff0d005388 */ /* 0x0009e80000000c00 */
[----:B------:R4:W-:Y:S01]  /*2bc0*/  @P5 STS.128 [R13+0x17000], RZ ;  /* 0x017000ff0d005388 */ /* 0x0009e20000000c00 */
[----:B------:R-:W-:Y:S05]  /*2bd0*/  @P5 BRA `(.L_x_307) ;  /* 0x0000000000845947 */ /* 0x000fea0003800000 */
[----:B------:R-:W1:Y:S01]  /*2be0*/  LDCU UR17, c[0x0][0x440] ;  /* 0x00008800ff1177ac */ /* 0x000e620008000800 */
[----:B------:R-:W-:Y:S02]  /*2bf0*/  IMAD R18, R2, UR14, RZ ;  /* 0x0000000e02127c24 */ /* 0x000fe4000f8e02ff */
[----:B------:R-:W-:Y:S01]  /*2c00*/  IMAD.MOV.U32 R23, RZ, RZ, R7 ;  /* 0x000000ffff177224 */ /* 0x000fe200078e0007 */
[----:B------:R-:W2:Y:S01]  /*2c10*/  LDCU.64 UR8, c[0x0][0x388] ;  /* 0x00007100ff0877ac */ /* 0x000ea20008000a00 */
[C---:B------:R-:W-:Y:S02]  /*2c20*/  IMAD R18, R3.reuse, UR15, R18 ;  /* 0x0000000f03127c24 */ /* 0x040fe4000f8e0212 */
[----:B------:R-:W-:-:S04]  /*2c30*/  IMAD.WIDE.U32 R22, R3, UR14, R22 ;  /* 0x0000000e03167c25 */ /* 0x000fc8000f8e0016 */
[----:B------:R-:W-:Y:S01]  /*2c40*/  IMAD.IADD R18, R23, 0x1, R18 ;  /* 0x0000000117127824 */ /* 0x000fe200078e0212 */
        /* <DEDUP_REMOVED lines=26> */
.L_x_307:
[----:B------:R-:W-:Y:S05]  /*2df0*/  BSYNC.RECONVERGENT B0 ;  /* 0x0000000000007941 */ /* 0x000fea0003800200 */
.L_x_306:
[----:B------:R-:W2:Y:S01]  /*2e00*/  LDCU.64 UR8, c[0x0][0x3d8] ;  /* 0x00007b00ff0877ac */ /* 0x000ea20008000a00 */
[----:B------:R-:W-:Y:S01]  /*2e10*/  MOV R7, UR12 ;  /* 0x0000000c00077c02 */ /* 0x000fe20008000f00 */
[----:B------:R-:W-:Y:S01]  /*2e20*/  BSSY.RECONVERGENT B0, `(.L_x_308) ;  /* 0x0000030000007945 */ /* 0x000fe20003800200 */
[----:B------:R-:W-:-:S03]  /*2e30*/  UIMAD UR32, UR32, UR12, URZ ;  /* 0x0000000c202072a4 */ /* 0x000fc6000f8e02ff */
[----:B------:R-:W-:Y:S01]  /*2e40*/  IMAD.WIDE.U32 R18, R7, UR33, R20 ;  /* 0x0000002107127c25 */ /* 0x000fe2000f8e0014 */
[----:B------:R-:W-:Y:S02]  /*2e50*/  UIMAD UR32, UR33, UR13, UR32 ;  /* 0x0000000d212072a4 */ /* 0x000fe4000f8e0220 */
[----:B------:R-:W-:-:S04]  /*2e60*/  IADD3 R18, P0, PT, R18, UR52, RZ ;  /* 0x0000003412127c10 */ /* 0x000fc8000ff1e0ff */
[----:B------:R-:W-:Y:S01]  /*2e70*/  IADD3.X R19, PT, PT, R8, UR32, R19, P0, !PT ;  /* 0x0000002008137c10 */ /* 0x000fe200087fe413 */
[----:B--2---:R-:W-:Y:S02]  /*2e80*/  IMAD R5, R5, UR8, RZ ;  /* 0x0000000805057c24 */ /* 0x004fe4000f8e02ff */
[----:B------:R-:W-:-:S04]  /*2e90*/  IMAD.WIDE.U32 R18, R6, UR8, R18 ;  /* 0x0000000806127c25 */ /* 0x000fc8000f8e0012 */
[----:B------:R-:W-:-:S05]  /*2ea0*/  IMAD R5, R6, UR9, R5 ;  /* 0x0000000906057c24 */ /* 0x000fca000f8e0205 */
[----:B------:R-:W-:Y:S01]  /*2eb0*/  IADD3 R5, PT, PT, R19, R5, RZ ;  /* 0x0000000513057210 */ /* 0x000fe20007ffe0ff */
[----:B------:R-:W-:Y:S06]  /*2ec0*/  @P6 BRA `(.L_x_309) ;  /* 0x0000000000846947 */ /* 0x000fec0003800000 */
[----:B------:R-:W2:Y:S01]  /*2ed0*/  LDCU UR14, c[0x0][0x440] ;  /* 0x00008800ff0e77ac */ /* 0x000ea20008000800 */
[----:B------:R-:W-:Y:S02]  /*2ee0*/  IMAD.MOV.U32 R6, RZ, RZ, R18 ;  /* 0x000000ffff067224 */ /* 0x000fe400078e0012 */
[----:B------:R-:W-:Y:S01]  /*2ef0*/  IMAD.MOV.U32 R7, RZ, RZ, R5 ;  /* 0x000000ffff077224 */ /* 0x000fe200078e0005 */
[----:B------:R-:W1:Y:S01]  /*2f00*/  LDCU.64 UR8, c[0x0][0x390] ;  /* 0x00007200ff0877ac */ /* 0x000e620008000a00 */
[----:B------:R-:W-:-:S04]  /*2f10*/  IMAD.WIDE.U32 R6, R9, UR12, R6 ;  /* 0x0000000c09067c25 */ /* 0x000fc8000f8e0006 */
[----:B------:R-:W-:Y:S01]  /*2f20*/  IMAD R9, R9, UR13, R7 ;  /* 0x0000000d09097c24 */ /* 0x000fe2000f8e0207 */
[----:B--2---:R-:W-:Y:S02]  /*2f30*/  ISETP.GE.AND P3, PT, R20, UR14, PT ;  /* 0x0000000e14007c0c */ /* 0x004fe4000bf66270 */
[----:B------:R-:W-:Y:S02]  /*2f40*/  ISETP.GE.AND P2, PT, R15, UR14, PT ;  /* 0x0000000e0f007c0c */ /* 0x000fe4000bf46270 */
[----:B-1----:R-:W-:Y:S02]  /*2f50*/  LEA R8, P4, R6, UR8, 0x1 ;  /* 0x0000000806087c11 */ /* 0x002fe4000f8808ff */
        /* <DEDUP_REMOVED lines=24> */
.L_x_309:
[----:B------:R2:W-:Y:S04]  /*30e0*/  STS.128 [R13+0x18000], RZ ;  /* 0x018000ff0d007388 */ /* 0x0005e80000000c00 */
[----:B------:R2:W-:Y:S04]  /*30f0*/  STS.128 [R13+0x1a000], RZ ;  /* 0x01a000ff0d007388 */ /* 0x0005e80000000c00 */
[----:B------:R2:W-:Y:S04]  /*3100*/  STS.128 [R13+0x1c000], RZ ;  /* 0x01c000ff0d007388 */ /* 0x0005e80000000c00 */
[----:B------:R2:W-:Y:S02]  /*3110*/  STS.128 [R13+0x1e000], RZ ;  /* 0x01e000ff0d007388 */ /* 0x0005e40000000c00 */
.L_x_310:
[----:B------:R-:W-:Y:S05]  /*3120*/  BSYNC.RECONVERGENT B0 ;  /* 0x0000000000007941 */ /* 0x000fea0003800200 */
.L_x_308:
[----:B------:R-:W1:Y:S01]  /*3130*/  S2R R217, SR_TID.X ;  /* 0x0000000000d97919 */ /* 0x000e620000002100 */
[----:B------:R-:W-:Y:S01]  /*3140*/  BSSY.RECONVERGENT B0, `(.L_x_311) ;  /* 0x0000029000007945 */ /* 0x000fe20003800200 */
[----:B------:R-:W-:Y:S01]  /*3150*/  SHF.L.U32 R6, R0, 0x6, RZ ;  /* 0x0000000600067819 */ /* 0x000fe200000006ff */
[----:B------:R1:W-:Y:S04]  /*3160*/  @P5 STS.128 [R13+0x19000], RZ ;  /* 0x019000ff0d005388 */ /* 0x0003e80000000c00 */
[----:B------:R1:W-:Y:S04]  /*3170*/  @P5 STS.128 [R13+0x1b000], RZ ;  /* 0x01b000ff0d005388 */ /* 0x0003e80000000c00 */
[----:B------:R1:W-:Y:S04]  /*3180*/  @P5 STS.128 [R13+0x1d000], RZ ;  /* 0x01d000ff0d005388 */ /* 0x0003e80000000c00 */
[----:B------:R1:W-:Y:S01]  /*3190*/  @P5 STS.128 [R13+0x1f000], RZ ;  /* 0x01f000ff0d005388 */ /* 0x0003e20000000c00 */
[----:B------:R-:W-:Y:S05]  /*31a0*/  @P5 BRA `(.L_x_312) ;  /* 0x0000000000885947 */ /* 0x000fea0003800000 */
[----:B------:R-:W2:Y:S01]  /*31b0*/  LDCU UR14, c[0x0][0x440] ;  /* 0x00008800ff0e77ac */ /* 0x000ea20008000800 */
[----:B------:R-:W-:Y:S02]  /*31c0*/  IMAD R2, R2, UR12, RZ ;  /* 0x0000000c02027c24 */ /* 0x000fe4000f8e02ff */
[----:B-1----:R-:W-:Y:S01]  /*31d0*/  IMAD.MOV.U32 R8, RZ, RZ, R18 ;  /* 0x000000ffff087224 */ /* 0x002fe200078e0012 */
[----:B------:R-:W1:Y:S01]  /*31e0*/  LDCU.64 UR8, c[0x0][0x390] ;  /* 0x00007200ff0877ac */ /* 0x000e620008000a00 */
[----:B------:R-:W-:Y:S02]  /*31f0*/  IMAD.MOV.U32 R9, RZ, RZ, R5 ;  /* 0x000000ffff097224 */ /* 0x000fe400078e0005 */
[C---:B------:R-:W-:Y:S02]  /*3200*/  IMAD R2, R3.reuse, UR13, R2 ;  /* 0x0000000d03027c24 */ /* 0x040fe4000f8e0202 */
[----:B------:R-:W-:-:S04]  /*3210*/  IMAD.WIDE.U32 R8, R3, UR12, R8 ;  /* 0x0000000c03087c25 */ /* 0x000fc8000f8e0008 */
[----:B------:R-:W-:Y:S01]  /*3220*/  IMAD.IADD R3, R9, 0x1, R2 ;  /* 0x0000000109037824 */ /* 0x000fe200078e0202 */
        /* <DEDUP_REMOVED lines=26> */
.L_x_312:
[----:B------:R-:W-:Y:S05]  /*33d0*/  BSYNC.RECONVERGENT B0 ;  /* 0x0000000000007941 */ /* 0x000fea0003800200 */
.L_x_311:
[----:B-1----:R-:W-:Y:S01]  /*33e0*/  LOP3.LUT R3, R6, 0x1c0, RZ, 0xc0, !PT ;  /* 0x000001c006037812 */ /* 0x002fe200078ec0ff */
[----:B------:R-:W-:Y:S01]  /*33f0*/  IMAD.SHL.U32 R229, R0, 0x20, RZ ;  /* 0x0000002000e57824 */ /* 0x000fe200078e00ff */
[----:B------:R-:W-:Y:S01]  /*3400*/  LOP3.LUT R6, R6, 0x200, RZ, 0xc0, !PT ;  /* 0x0000020006067812 */ /* 0x000fe200078ec0ff */
[----:B------:R-:W-:Y:S01]  /*3410*/  IMAD.SHL.U32 R9, R217, 0x2, RZ ;  /* 0x00000002d9097824 */ /* 0x000fe200078e00ff */
[----:B------:R-:W-:Y:S01]  /*3420*/  LOP3.LUT R3, R3, 0x38, R4, 0xf8, !PT ;  /* 0x0000003803037812 */ /* 0x000fe200078ef804 */
[C---:B------:R-:W-:Y:S01]  /*3430*/  IMAD.SHL.U32 R227, R0.reuse, 0x10, RZ ;  /* 0x0000001000e37824 */ /* 0x040fe200078e00ff */
[----:B------:R-:W-:Y:S01]  /*3440*/  LOP3.LUT R2, R229, 0x200, RZ, 0xc0, !PT ;  /* 0x00000200e5027812 */ /* 0x000fe200078ec0ff */
[C---:B------:R-:W-:Y:S01]  /*3450*/  IMAD.SHL.U32 R233, R0.reuse, 0x2, RZ ;  /* 0x0000000200e97824 */ /* 0x040fe200078e00ff */
[----:B------:R-:W-:Y:S01]  /*3460*/  R2P PR, R0, 0x6 ;  /* 0x0000000600007804 */ /* 0x000fe20000000000 */
[----:B------:R-:W-:Y:S01]  /*3470*/  IMAD.SHL.U32 R218, R217, 0x40, RZ ;  /* 0x00000040d9da7824 */ /* 0x000fe200078e00ff */
[----:B------:R-:W-:Y:S01]  /*3480*/  LOP3.LUT R0, R3, 0x8, R0, 0x78, !PT ;  /* 0x0000000803007812 */ /* 0x000fe200078e7800 */
[----:B------:R-:W-:Y:S01]  /*3490*/  IMAD.SHL.U32 R243, R217, 0x10, RZ ;  /* 0x00000010d9f37824 */ /* 0x000fe200078e00ff */
[----:B------:R-:W-:Y:S01]  /*34a0*/  LOP3.LUT R12, R3, 0x8, R12, 0x78, !PT ;  /* 0x00000008030c7812 */ /* 0x000fe200078e780c */
[C---:B------:R-:W-:Y:S01]  /*34b0*/  IMAD.SHL.U32 R3, R217.reuse, 0x20, RZ ;  /* 0x00000020d9037824 */ /* 0x040fe200078e00ff */
[----:B------:R-:W-:Y:S01]  /*34c0*/  SHF.R.U32.HI R4, RZ, 0x2, R217 ;  /* 0x00000002ff047819 */ /* 0x000fe200000116d9 */
[----:B------:R-:W-:Y:S01]  /*34d0*/  IMAD.SHL.U32 R232, R217, 0x8, RZ ;  /* 0x00000008d9e87824 */ /* 0x000fe200078e00ff */
[C---:B------:R-:W-:Y:S01]  /*34e0*/  LOP3.LUT R5, R9.reuse, 0x38, RZ, 0xc0, !PT ;  /* 0x0000003809057812 */ /* 0x040fe200078ec0ff */
[----:B------:R-:W1:Y:S01]  /*34f0*/  LDC R241, c[0x0][0x44c] ;  /* 0x00011300fff17b82 */ /* 0x000e620000000800 */
[----:B------:R-:W-:Y:S01]  /*3500*/  LOP3.LUT R227, R2, 0x3800, R227, 0xf8, !PT ;  /* 0x0000380002e37812 */ /* 0x000fe200078ef8e3 */
[----:B------:R-:W0:Y:S01]  /*3510*/  LDGDEPBAR ;  /* 0x00000000000079af */ /* 0x000e220000000000 */
[----:B------:R-:W-:Y:S01]  /*3520*/  LOP3.LUT R229, R6, 0xc00, R229, 0xf8, !PT ;  /* 0x00000c0006e57812 */ /* 0x000fe200078ef8e5 */
[----:B------:R-:W2:Y:S01]  /*3530*/  LDCU UR13, c[0x0][0x590] ;  /* 0x0000b200ff0d77ac */ /* 0x000ea20008000800 */
[--C-:B------:R-:W-:Y:S01]  /*3540*/  SHF.R.U32.HI R7, RZ, 0x3, R217.reuse ;  /* 0x00000003ff077819 */ /* 0x100fe200000116d9 */
[----:B------:R-:W-:Y:S01]  /*3550*/  IMAD.MOV.U32 R222, RZ, RZ, 0x20 ;  /* 0x00000020ffde7424 */ /* 0x000fe200078e00ff */
[----:B------:R-:W-:Y:S01]  /*3560*/  LOP3.LUT R6, R9, 0x20, RZ, 0xc0, !PT ;  /* 0x0000002009067812 */ /* 0x000fe200078ec0ff */
[----:B------:R-:W-:Y:S01]  /*3570*/  IMAD.MOV.U32 R216, RZ, RZ, 0x40 ;  /* 0x00000040ffd87424 */ /* 0x000fe200078e00ff */
[----:B------:R-:W-:Y:S01]  /*3580*/  LOP3.LUT R4, R5, 0x20, R4, 0x78, !PT ;  /* 0x0000002005047812 */ /* 0x000fe200078e7804 */
[----:B------:R-:W-:Y:S01]  /*3590*/  IMAD.MOV.U32 R245, RZ, RZ, 0x10 ;  /* 0x00000010fff57424 */ /* 0x000fe200078e00ff */
[----:B------:R-:W-:Y:S01]  /*35a0*/  SHF.R.U32.HI R5, RZ, 0x1, R217 ;  /* 0x00000001ff057819 */ /* 0x000fe200000116d9 */
[----:B------:R-:W-:Y:S01]  /*35b0*/  IMAD.U32 R8, RZ, RZ, UR41 ;  /* 0x00000029ff087e24 */ /* 0x000fe2000f8e00ff */
[----:B------:R-:W-:Y:S01]  /*35c0*/  LOP3.LUT R2, R3, 0xc00, RZ, 0xc0, !PT ;  /* 0x00000c0003027812 */ /* 0x000fe200078ec0ff */
[----:B------:R-:W-:Y:S01]  /*35d0*/  IMAD.MOV.U32 R240, RZ, RZ, 0x3f ;  /* 0x0000003ffff07424 */ /* 0x000fe200078e00ff */
[----:B------:R-:W-:Y:S01]  /*35e0*/  LOP3.LUT R227, R227, R0, RZ, 0xfc, !PT ;  /* 0x00000000e3e37212 */ /* 0x000fe200078efcff */
[----:B------:R-:W-:Y:S01]  /*35f0*/  IMAD.MOV.U32 R237, RZ, RZ, 0x37 ;  /* 0x00000037ffed7424 */ /* 0x000fe200078e00ff */
[----:B------:R-:W-:-:S02]  /*3600*/  LOP3.LUT R0, R3, 0x200, RZ, 0xc0, !PT ;  /* 0x0000020003007812 */ /* 0x000fc400078ec0ff */
[----:B------:R-:W-:Y:S02]  /*3610*/  CS2R R190, SRZ ;  /* 0x0000000000be7805 */ /* 0x000fe4000001ff00 */
[----:B------:R-:W-:Y:S02]  /*3620*/  LOP3.LUT R7, R6, 0x18, R7, 0xf8, !PT ;  /* 0x0000001806077812 */ /* 0x000fe400078ef807 */
[----:B------:R-:W-:Y:S02]  /*3630*/  CS2R R188, SRZ ;  /* 0x0000000000bc7805 */ /* 0x000fe4000001ff00 */
[----:B------:R-:W-:Y:S02]  /*3640*/  LOP3.LUT R11, R218, 0x1c0, RZ, 0xc0, !PT ;  /* 0x000001c0da0b7812 */ /* 0x000fe400078ec0ff */
[----:B------:R-:W-:Y:S02]  /*3650*/  CS2R R194, SRZ ;  /* 0x0000000000c27805 */ /* 0x000fe4000001ff00 */
[----:B------:R-:W-:-:S02]  /*3660*/  LOP3.LUT R6, R5, 0x10, RZ, 0xc0, !PT ;  /* 0x0000001005067812 */ /* 0x000fc400078ec0ff */
[----:B------:R-:W-:Y:S02]  /*3670*/  CS2R R192, SRZ ;  /* 0x0000000000c07805 */ /* 0x000fe4000001ff00 */
[----:B------:R-:W-:Y:S02]  /*3680*/  LOP3.LUT R2, R2, 0x6, R9, 0xf8, !PT ;  /* 0x0000000602027812 */ /* 0x000fe400078ef809 */
[----:B------:R-:W-:Y:S02]  /*3690*/  CS2R R186, SRZ ;  /* 0x0000000000ba7805 */ /* 0x000fe4000001ff00 */
[----:B------:R-:W-:Y:S02]  /*36a0*/  LOP3.LUT R9, R0, 0x3800, R243, 0xf8, !PT ;  /* 0x0000380000097812 */ /* 0x000fe400078ef8f3 */
[----:B------:R-:W-:Y:S02]  /*36b0*/  CS2R R184, SRZ ;  /* 0x0000000000b87805 */ /* 0x000fe4000001ff00 */
[----:B------:R-:W-:-:S02]  /*36c0*/  LOP3.LUT R0, R11, 0x38, R232, 0xf8, !PT ;  /* 0x000000380b007812 */ /* 0x000fc400078ef8e8 */
[----:B------:R-:W-:Y:S02]  /*36d0*/  CS2R R182, SRZ ;  /* 0x0000000000b67805 */ /* 0x000fe4000001ff00 */
[----:B------:R-:W-:Y:S01]  /*36e0*/  LOP3.LUT R11, R6, 0x8, R217, 0xf8, !PT ;  /* 0x00000008060b7812 */ /* 0x000fe200078ef8d9 */
[----:B------:R-:W-:Y:S01]  /*36f0*/  IMAD.MOV.U32 R6, RZ, RZ, 0x40 ;  /* 0x00000040ff067424 */ /* 0x000fe200078e00ff */
[----:B------:R-:W-:Y:S02]  /*3700*/  LOP3.LUT R243, R4, 0x1c0, R243, 0xf8, !PT ;  /* 0x000001c004f37812 */ /* 0x000fe400078ef8f3 */
[----:B------:R-:W-:Y:S02]  /*3710*/  CS2R R180, SRZ ;  /* 0x0000000000b47805 */ /* 0x000fe4000001ff00 */
[----:B------:R-:W-:Y:S02]  /*3720*/  LOP3.LUT R242, R0, 0x8, R217, 0x78, !PT ;  /* 0x0000000800f27812 */ /* 0x000fe400078e78d9 */
[----:B------:R-:W-:-:S02]  /*3730*/  CS2R R174, SRZ ;  /* 0x0000000000ae7805 */ /* 0x000fc4000001ff00 */
[----:B------:R-:W-:Y:S02]  /*3740*/  LOP3.LUT R4, R11, R0, RZ, 0x3c, !PT ;  /* 0x000000000b047212 */ /* 0x000fe400078e3cff */
[----:B------:R-:W-:Y:S02]  /*3750*/  CS2R R172, SRZ ;  /* 0x0000000000ac7805 */ /* 0x000fe4000001ff00 */
[----:B------:R-:W-:Y:S01]  /*3760*/  LOP3.LUT R0, R0, 0x8, R5, 0x78, !PT ;  /* 0x0000000800007812 */ /* 0x000fe200078e7805 */
[----:B------:R-:W-:Y:S01]  /*3770*/  IMAD.U32 R5, RZ, RZ, UR48 ;  /* 0x00000030ff057e24 */ /* 0x000fe2000f8e00ff */
[----:B------:R-:W-:Y:S02]  /*3780*/  LOP3.LUT R7, R7, 0x1c0, R218, 0xf8, !PT ;  /* 0x000001c007077812 */ /* 0x000fe400078ef8da */
[----:B------:R-:W-:Y:S02]  /*3790*/  CS2R R178, SRZ ;  /* 0x0000000000b27805 */ /* 0x000fe4000001ff00 */
[----:B------:R-:W-:-:S02]  /*37a0*/  LOP3.LUT R229, R229, R12, RZ, 0xfc, !PT ;  /* 0x0000000ce5e57212 */ /* 0x000fc400078efcff */
[----:B------:R-:W-:Y:S02]  /*37b0*/  CS2R R176, SRZ ;  /* 0x0000000000b07805 */ /* 0x000fe4000001ff00 */
[----:B------:R-:W-:Y:S02]  /*37c0*/  IADD3 R244, PT, PT, R5, UR39, R236 ;  /* 0x0000002705f47c10 */ /* 0x000fe4000fffe0ec */
[----:B------:R-:W-:Y:S02]  /*37d0*/  CS2R R170, SRZ ;  /* 0x0000000000aa7805 */ /* 0x000fe4000001ff00 */
[----:B------:R-:W-:Y:S02]  /*37e0*/  LOP3.LUT R5, R7, 0x38, R232, 0x78, !PT ;  /* 0x0000003807057812 */ /* 0x000fe400078e78e8 */
[----:B------:R-:W-:Y:S02]  /*37f0*/  CS2R R168, SRZ ;  /* 0x0000000000a87805 */ /* 0x000fe4000001ff00 */
[----:B------:R-:W-:-:S02]  /*3800*/  SEL R6, R6, 0xffffffc0, !P2 ;  /* 0xffffffc006067807 */ /* 0x000fc40005000000 */
[----:B------:R-:W-:Y:S02]  /*3810*/  CS2R R166, SRZ ;  /* 0x0000000000a67805 */ /* 0x000fe4000001ff00 */
[----:B------:R-:W-:Y:S02]  /*3820*/  LEA R227, R227, UR38, 0x1 ;  /* 0x00000026e3e37c11 */ /* 0x000fe4000f8e08ff */
[----:B------:R-:W-:Y:S02]  /*3830*/  CS2R R164, SRZ ;  /* 0x0000000000a47805 */ /* 0x000fe4000001ff00 */
[----:B------:R-:W-:Y:S02]  /*3840*/  LOP3.LUT R233, R233, 0x6, RZ, 0xc0, !PT ;  /* 0x00000006e9e97812 */ /* 0x000fe400078ec0ff */
[----:B------:R-:W-:Y:S02]  /*3850*/  CS2R R158, SRZ ;  /* 0x00000000009e7805 */ /* 0x000fe4000001ff00 */
[----:B------:R-:W-:Y:S01]  /*3860*/  LOP3.LUT R220, R5, 0x200, R218, 0xf8, !PT ;  /* 0x0000020005dc7812 */ /* 0x000fe200078ef8da */
[----:B------:R-:W-:Y:S01]  /*3870*/  IMAD.IADD R223, R6, 0x1, R227 ;  /* 0x0000000106df7824 */ /* 0x000fe200078e02e3 */
[----:B------:R-:W-:-:S02]  /*3880*/  LEA R229, R229, UR38, 0x1 ;  /* 0x00000026e5e57c11 */ /* 0x000fc4000f8e08ff */
[----:B------:R-:W-:Y:S02]  /*3890*/  CS2R R156, SRZ ;  /* 0x00000000009c7805 */ /* 0x000fe4000001ff00 */
[----:B------:R-:W-:Y:S02]  /*38a0*/  LOP3.LUT R218, R218, 0x200, RZ, 0xc0, !PT ;  /* 0x00000200dada7812 */ /* 0x000fe400078ec0ff */
[----:B------:R-:W-:Y:S02]  /*38b0*/  CS2R R162, SRZ ;  /* 0x0000000000a27805 */ /* 0x000fe4000001ff00 */
[----:B------:R-:W-:Y:S01]  /*38c0*/  LOP3.LUT R243, R2, R243, RZ, 0xfc, !PT ;  /* 0x000000f302f37212 */ /* 0x000fe200078efcff */
[----:B------:R-:W-:Y:S01]  /*38d0*/  IMAD.MOV.U32 R2, RZ, RZ, 0x20 ;  /* 0x00000020ff027424 */ /* 0x000fe200078e00ff */
[----:B------:R-:W-:Y:S01]  /*38e0*/  SEL R222, R222, 0xffffffe0, !P1 ;  /* 0xffffffe0dede7807 */ /* 0x000fe20004800000 */
[----:B------:R-:W-:Y:S01]  /*38f0*/  IMAD.IADD R225, R6, 0x1, R229 ;  /* 0x0000000106e17824 */ /* 0x000fe200078e02e5 */
[----:B------:R-:W-:-:S02]  /*3900*/  LOP3.LUT R233, R233, 0xe0, R10, 0xf8, !PT ;  /* 0x000000e0e9e97812 */ /* 0x000fc400078ef80a */
[----:B------:R-:W-:Y:S02]  /*3910*/  CS2R R160, SRZ ;  /* 0x0000000000a07805 */ /* 0x000fe4000001ff00 */
[C---:B------:R-:W-:Y:S01]  /*3920*/  LOP3.LUT P3, RZ, R217.reuse, 0x4, RZ, 0xc0, !PT ;  /* 0x00000004d9ff7812 */ /* 0x040fe2000786c0ff */
[C---:B------:R-:W-:Y:S01]  /*3930*/  IMAD.IADD R224, R222.reuse, 0x1, R227 ;  /* 0x00000001dee07824 */ /* 0x040fe200078e02e3 */
[----:B------:R-:W-:Y:S01]  /*3940*/  LOP3.LUT P0, RZ, R217, 0x2, RZ, 0xc0, !PT ;  /* 0x00000002d9ff7812 */ /* 0x000fe2000780c0ff */
[----:B------:R-:W-:Y:S01]  /*3950*/  IMAD.IADD R226, R222, 0x1, R229 ;  /* 0x00000001dee27824 */ /* 0x000fe200078e02e5 */
[----:B------:R-:W-:Y:S01]  /*3960*/  LOP3.LUT R251, R218, 0xc00, R3, 0xf8, !PT ;  /* 0x00000c00dafb7812 */ /* 0x000fe200078ef803 */
[----:B------:R-:W-:Y:S01]  /*3970*/  IMAD.IADD R221, R222, 0x1, R223 ;  /* 0x00000001dedd7824 */ /* 0x000fe200078e02df */
[----:B------:R-:W-:Y:S01]  /*3980*/  LOP3.LUT R242, R9, R242, RZ, 0xfc, !PT ;  /* 0x000000f209f27212 */ /* 0x000fe200078efcff */
[----:B------:R-:W-:Y:S01]  /*3990*/  IMAD.U32 R233, R8, 0x40, R233 ;  /* 0x0000004008e97824 */ /* 0x000fe200078e00e9 */
        /* <DEDUP_REMOVED lines=44> */
[----:B------:R-:W-:Y:S01]  /*3c60*/  LOP3.LUT P4, RZ, R217, 0x8, RZ, 0xc0, !PT ;  /* 0x00000008d9ff7812 */ /* 0x000fe2000788c0ff */
[----:B------:R-:W-:Y:S01]  /*3c70*/  VIADD R244, R244, -UR47 ;  /* 0x8000002ff4f47c36 */ /* 0x000fe20008000000 */
[----:B------:R-:W-:Y:S01]  /*3c80*/  SEL R216, R216, 0xffffffc0, !P3 ;  /* 0xffffffc0d8d87807 */ /* 0x000fe20005800000 */
[----:B------:R-:W-:Y:S01]  /*3c90*/  IMAD.IADD R222, R222, 0x1, R225 ;  /* 0x00000001dede7824 */ /* 0x000fe200078e02e1 */
[----:B------:R-:W-:Y:S01]  /*3ca0*/  SEL R2, R2, 0xffffffe0, !P0 ;  /* 0xffffffe002027807 */ /* 0x000fe20004000000 */
[----:B------:R-:W1:Y:S01]  /*3cb0*/  LDCU UR8, c[0x0][0x440] ;  /* 0x00008800ff0877ac */ /* 0x000e620008000800 */
[----:B------:R-:W-:Y:S02]  /*3cc0*/  SEL R245, R245, 0xfffffff0, !P3 ;  /* 0xfffffff0f5f57807 */ /* 0x000fe40005800000 */
[----:B------:R-:W-:Y:S01]  /*3cd0*/  LOP3.LUT R250, R232, 0x38, RZ, 0xc0, !PT ;  /* 0x00000038e8fa7812 */ /* 0x000fe200078ec0ff */
[----:B------:R-:W1:Y:S01]  /*3ce0*/  LDCU UR9, c[0x0][0x3e0] ;  /* 0x00007c00ff0977ac */ /* 0x000e620008000800 */
[----:B------:R-:W-:-:S02]  /*3cf0*/  LOP3.LUT R219, R4, 0x200, R3, 0xf8, !PT ;  /* 0x0000020004db7812 */ /* 0x000fc400078ef803 */
[----:B------:R-:W-:Y:S01]  /*3d00*/  LOP3.LUT R251, R251, R0, RZ, 0xfc, !PT ;  /* 0x00000000fbfb7212 */ /* 0x000fe200078efcff */
[----:B------:R-:W1:Y:S01]  /*3d10*/  LDCU UR12, c[0x0][0x45c] ;  /* 0x00008b80ff0c77ac */ /* 0x000e620008000800 */
[----:B--2---:R-:W-:Y:S02]  /*3d20*/  USHF.L.U32 UR13, UR13, 0x6, URZ ;  /* 0x000000060d0d7899 */ /* 0x004fe400080006ff */
[----:B------:R-:W-:-:S12]  /*3d30*/  UIADD3 UR50, UPT, UPT, UR50, 0x40, -UR39 ;  /* 0x0000004032327890 */ /* 0x000fd8000fffe827 */
.L_x_315:
[----:B------:R-:W0:Y:S01]  /*3d40*/  LDGDEPBAR ;  /* 0x00000000000079af */ /* 0x000e220000000000 */
[----:B------:R-:W-:Y:S01]  /*3d50*/  IMAD.U32 R116, RZ, RZ, UR10 ;  /* 0x0000000aff747e24 */ /* 0x000fe2000f8e00ff */
[----:B------:R-:W-:Y:S01]  /*3d60*/  LEA R230, R219, UR4, 0x1 ;  /* 0x00000004dbe67c11 */ /* 0x000fe2000f8e08ff */
[----:B------:R-:W-:Y:S01]  /*3d70*/  IMAD.U32 R117, RZ, RZ, UR11 ;  /* 0x0000000bff757e24 */ /* 0x000fe2000f8e00ff */
[----:B------:R-:W-:Y:S01]  /*3d80*/  LEA R228, R220, UR4, 0x1 ;  /* 0x00000004dce47c11 */ /* 0x000fe2000f8e08ff */
[----:B-----5:R-:W-:Y:S01]  /*3d90*/  FMUL.FTZ R131, R235, 1.4426950216293334961 ;  /* 0x3fb8aa3beb837820 */ /* 0x020fe20000410000 */
[----:B------:R-:W-:Y:S01]  /*3da0*/  LEA R200, R243, UR5, 0x1 ;  /* 0x00000005f3c87c11 */ /* 0x000fe2000f8e08ff */
[----:B------:R-:W-:Y:S01]  /*3db0*/  FMUL.FTZ R198, R234, 1.4426950216293334961 ;  /* 0x3fb8aa3beac67820 */ /* 0x000fe20000410000 */
[----:B------:R-:W-:Y:S01]  /*3dc0*/  FSETP.NEU.FTZ.AND P1, PT, R235, -INF , PT ;  /* 0xff800000eb00780b */ /* 0x000fe20003f3d000 */
[----:B------:R-:W-:Y:S01]  /*3dd0*/  UIADD3 UR48, UPT, UPT, UR48, -0x40, URZ ;  /* 0xffffffc030307890 */ /* 0x000fe2000fffe0ff */
[----:B------:R-:W-:Y:S01]  /*3de0*/  LOP3.LUT R231, R218, 0x400, R3, 0xf8, !PT ;  /* 0x00000400dae77812 */ /* 0x000fe200078ef803 */
[C---:B------:R-:W-:Y:S01]  /*3df0*/  VIADD R202, R200.reuse, 0x20 ;  /* 0x00000020c8ca7836 */ /* 0x040fe20000000000 */
[----:B------:R-:W-:Y:S01]  /*3e00*/  FSEL R131, R131, RZ, P1 ;  /* 0x000000ff83837208 */ /* 0x000fe20000800000 */
[----:B------:R-:W-:Y:S01]  /*3e10*/  @P4 VIADD R202, R200, 0xffffffe0 ;  /* 0xffffffe0c8ca4836 */ /* 0x000fe20000000000 */
[----:B------:R-:W-:Y:S01]  /*3e20*/  UISETP.GE.AND UP0, UPT, UR48, UR50, UPT ;  /* 0x000000323000728c */ /* 0x000fe2000bf06270 */
[----:B------:R-:W-:Y:S01]  /*3e30*/  LOP3.LUT R231, R231, R0, RZ, 0xfc, !PT ;  /* 0x00000000e7e77212 */ /* 0x000fe200078efcff */
[----:B------:R-:W-:Y:S02]  /*3e40*/  USHF.L.U32 UR14, UR41, 0x6, URZ ;  /* 0x00000006290e7899 */ /* 0x000fe400080006ff */
[----:B------:R-:W-:Y:S01]  /*3e50*/  UIADD3 UR46, UPT, UPT, UR46, -0x1, URZ ;  /* 0xffffffff2e2e7890 */ /* 0x000fe2000fffe0ff */
[----:B------:R-:W-:Y:S01]  /*3e60*/  LEA R231, R231, UR4, 0x1 ;  /* 0x00000004e7e77c11 */ /* 0x000fe2000f8e08ff */
[----:B------:R-:W-:Y:S01]  /*3e70*/  UIADD3 UR14, UPT, UPT, UR14, 0x40, URZ ;  /* 0x000000400e0e7890 */ /* 0x000fe2000fffe0ff */
[----:B------:R-:W-:Y:S04]  /*3e80*/  DEPBAR.LE SB0, 0x0 ;  /* 0x000080000000791a */ /* 0x000fe80000000000 */
[----:B------:R-:W-:Y:S01]  /*3e90*/  BAR.SYNC.DEFER_BLOCKING 0x0 ;  /* 0x0000000000007b1d */ /* 0x000fe20000010000 */
[----:B------:R-:W-:Y:S06]  /*3ea0*/  UISETP.LT.AND UP0, UPT, UR14, UR39, UP0 ;  /* 0x000000270e00728c */ /* 0x000fec0008701270 */
[----:B------:R-:W-:Y:S01]  /*3eb0*/  PLOP3.LUT P0, PT, PT, PT, UP0, 0x80, 0x8 ;  /* 0x000000000008781c */ /* 0x000fe20003f0f008 */
[----:B------:R-:W-:Y:S11]  /*3ec0*/  UISETP.GT.AND UP0, UPT, UR46, UR49, UPT ;  /* 0x000000312e00728c */ /* 0x000ff6000bf04270 */
[----:B------:R-:W-:Y:S01]  /*3ed0*/  @UP0 UIADD3 UR15, UP1, UPT, UR58, -0x100, URZ ;  /* 0xffffff003a0f0890 */ /* 0x000fe2000ff3e0ff */
[C---:B------:R-:W-:Y:S01]  /*3ee0*/  @!P0 VIADD R121, R233.reuse, 0x1 ;  /* 0x00000001e9798836 */ /* 0x040fe20000000000 */
[C---:B------:R-:W-:Y:S01]  /*3ef0*/  @!P0 VIADDMNMX R130, R244.reuse, -R240, UR39, PT ;  /* 0x00000027f4828e46 */ /* 0x040fe2000b8009f0 */
[----:B------:R-:W-:Y:S01]  /*3f00*/  @!P0 VIADD R123, R233, 0x8 ;  /* 0x00000008e97b8836 */ /* 0x000fe20000000000 */
[----:B------:R-:W-:Y:S01]  /*3f10*/  @!P0 VIADDMNMX R196, R244, -R237, UR39, PT ;  /* 0x00000027f4c48e46 */ /* 0x000fe2000b8009ed */
[----:B------:R-:W-:Y:S01]  /*3f20*/  LDSM.16.M88.4 R84, [R229] ;  /* 0x00000000e554783b */ /* 0x000fe20000000200 */
[-C--:B------:R-:W-:Y:S01]  /*3f30*/  @!P0 ISETP.GE.AND P1, PT, R121, R130.reuse, PT ;  /* 0x000000827900820c */ /* 0x080fe20003f26270 */
[C---:B------:R-:W-:Y:S01]  /*3f40*/  @!P0 VIADD R125, R233.reuse, 0x9 ;  /* 0x00000009e97d8836 */ /* 0x040fe20000000000 */
[C---:B------:R-:W-:Y:S01]  /*3f50*/  @!P0 IADD3 R129, PT, PT, R233.reuse, 0x11, RZ ;  /* 0x00000011e9818810 */ /* 0x040fe20007ffe0ff */
[C---:B------:R-:W-:Y:S01]  /*3f60*/  @!P0 VIADD R127, R233.reuse, 0x10 ;  /* 0x00000010e97f8836 */ /* 0x040fe20000000000 */
[----:B------:R-:W2:Y:S01]  /*3f70*/  LDSM.16.M88.4 R88, [R227+0x10000] ;  /* 0x01000000e358783b */ /* 0x000ea20000000200 */
[C---:B------:R-:W-:Y:S01]  /*3f80*/  @!P0 VIADD R197, R233.reuse, 0x18 ;  /* 0x00000018e9c58836 */ /* 0x040fe20000000000 */
[C---:B------:R-:W-:Y:S01]  /*3f90*/  @!P0 ISETP.GE.AND P2, PT, R233.reuse, R130, PT ;  /* 0x00000082e900820c */ /* 0x040fe20003f46270 */
[----:B------:R-:W-:Y:S01]  /*3fa0*/  @!P0 VIADD R199, R233, 0x19 ;  /* 0x00000019e9c78836 */ /* 0x000fe20000000000 */
[----:B------:R-:W-:Y:S01]  /*3fb0*/  @UP0 UIADD3.X UR14, UPT, UPT, UR59, -0x1, URZ, UP1, !UPT ;  /* 0xffffffff3b0e0890 */ /* 0x000fe20008ffe4ff */
[----:B------:R-:W3:Y:S01]  /*3fc0*/  LDSM.16.M88.4 R92, [R227+0x10800] ;  /* 0x01080000e35c783b */ /* 0x000ee20000000200 */
[----:B------:R-:W-:Y:S04]  /*3fd0*/  @UP0 UIADD3 UR10, UP1, UPT, UR10, -0x100, URZ ;  /* 0xffffff000a0a0890 */ /* 0x000fe8000ff3e0ff */
[----:B------:R-:W-:Y:S01]  /*3fe0*/  LDSM.16.M88.4 R96, [R226] ;  /* 0x00000000e260783b */ /* 0x000fe20000000200 */
[----:B------:R-:W-:Y:S04]  /*3ff0*/  @UP0 UIADD3.X UR11, UPT, UPT, UR11, -0x1, URZ, UP1, !UPT ;  /* 0xffffffff0b0b0890 */ /* 0x000fe80008ffe4ff */
[----:B-1----:R-:W1:Y:S05]  /*4000*/  LDSM.16.M88.4 R100, [R224+0x10000] ;  /* 0x01000000e064783b */ /* 0x002e6a0000000200 */
[----:B------:R-:W1:Y:S05]  /*4010*/  LDSM.16.M88.4 R104, [R224+0x10800] ;  /* 0x01080000e068783b */ /* 0x000e6a0000000200 */
[----:B------:R-:W-:Y:S05]  /*4020*/  LDSM.16.M88.4 R108, [R225] ;  /* 0x00000000e16c783b */ /* 0x000fea0000000200 */
[----:B------:R-:W1:Y:S01]  /*4030*/  LDSM.16.M88.4 R112, [R223+0x10000] ;  /* 0x01000000df70783b */ /* 0x000e620000000200 */
[C---:B--2---:R-:W-:Y:S08]  /*4040*/  HMMA.16816.F32.BF16 R4, R84.reuse, R88, RZ ;  /* 0x000000585404723c */ /* 0x044ff000000418ff */
[C---:B------:R-:W-:Y:S01]  /*4050*/  HMMA.16816.F32.BF16 R8, R84.reuse, R90, RZ ;  /* 0x0000005a5408723c */ /* 0x040fe200000418ff */
[----:B------:R-:W-:Y:S07]  /*4060*/  LDSM.16.M88.4 R88, [R222] ;  /* 0x00000000de58783b */ /* 0x000fee0000000200 */
[C---:B---34-:R-:W-:Y:S08]  /*4070*/  HMMA.16816.F32.BF16 R12, R84.reuse, R92, RZ ;  /* 0x0000005c540c723c */ /* 0x058ff000000418ff */
[----:B------:R-:W-:Y:S01]  /*4080*/  HMMA.16816.F32.BF16 R16, R84, R94, RZ ;  /* 0x0000005e5410723c */ /* 0x000fe200000418ff */
[----:B------:R-:W2:Y:S05]  /*4090*/  LDSM.16.M88.4 R84, [R223+0x10800] ;  /* 0x01080000df54783b */ /* 0x000eaa0000000200 */
[----:B------:R-:W3:Y:S02]  /*40a0*/  LDSM.16.M88.4 R92, [R221+0x10000] ;  /* 0x01000000dd5c783b */ /* 0x000ee40000000200 */
[C---:B-1----:R-:W-:Y:S08]  /*40b0*/  HMMA.16816.F32.BF16 R4, R96.reuse, R100, R4 ;  /* 0x000000646004723c */ /* 0x042ff00000041804 */
[C---:B------:R-:W-:Y:S01]  /*40c0*/  HMMA.16816.F32.BF16 R8, R96.reuse, R102, R8 ;  /* 0x000000666008723c */ /* 0x040fe20000041808 */
[----:B------:R-:W-:Y:S07]  /*40d0*/  LDSM.16.M88.4 R100, [R229+0x2000] ;  /* 0x00200000e564783b */ /* 0x000fee0000000200 */
[C---:B------:R-:W-:Y:S08]  /*40e0*/  HMMA.16816.F32.BF16 R12, R96.reuse, R104, R12 ;  /* 0x00000068600c723c */ /* 0x040ff0000004180c */
[----:B------:R-:W-:Y:S01]  /*40f0*/  HMMA.16816.F32.BF16 R16, R96, R106, R16 ;  /* 0x0000006a6010723c */ /* 0x000fe20000041810 */
[----:B------:R-:W1:Y:S05]  /*4100*/  LDSM.16.M88.4 R96, [R221+0x10800] ;  /* 0x01080000dd60783b */ /* 0x000e6a0000000200 */
[----:B------:R-:W4:Y:S02]  /*4110*/  LDSM.16.M88.4 R104, [R227+0x12000] ;  /* 0x01200000e368783b */ /* 0x000f240000000200 */
[C---:B------:R-:W-:Y:S08]  /*4120*/  HMMA.16816.F32.BF16 R4, R108.reuse, R112, R4 ;  /* 0x000000706c04723c */ /* 0x040ff00000041804 */
[C---:B------:R-:W-:Y:S01]  /*4130*/  HMMA.16816.F32.BF16 R8, R108.reuse, R114, R8 ;  /* 0x000000726c08723c */ /* 0x040fe20000041808 */
[----:B------:R-:W-:Y:S07]  /*4140*/  LDSM.16.M88.4 R112, [R224+0x12000] ;  /* 0x01200000e070783b */ /* 0x000fee0000000200 */
[C---:B--2---:R-:W-:Y:S08]  /*4150*/  HMMA.16816.F32.BF16 R12, R108.reuse, R84, R12 ;  /* 0x000000546c0c723c */ /* 0x044ff0000004180c */
[----:B------:R-:W-:Y:S01]  /*4160*/  HMMA.16816.F32.BF16 R16, R108, R86, R16 ;  /* 0x000000566c10723c */ /* 0x000fe20000041810 */
[----:B------:R-:W2:Y:S05]  /*4170*/  LDSM.16.M88.4 R84, [R227+0x12800] ;  /* 0x01280000e354783b */ /* 0x000eaa0000000200 */
[----:B------:R-:W2:Y:S02]  /*4180*/  LDSM.16.M88.4 R108, [R226+0x2000] ;  /* 0x00200000e26c783b */ /* 0x000ea40000000200 */
[C---:B---3--:R-:W-:Y:S08]  /*4190*/  HMMA.16816.F32.BF16 R4, R88.reuse, R92, R4 ;  /* 0x0000005c5804723c */ /* 0x048ff00000041804 */
[C---:B------:R-:W-:Y:S01]  /*41a0*/  HMMA.16816.F32.BF16 R8, R88.reuse, R94, R8 ;  /* 0x0000005e5808723c */ /* 0x040fe20000041808 */
[----:B------:R-:W-:Y:S07]  /*41b0*/  LDSM.16.M88.4 R92, [R225+0x2000] ;  /* 0x00200000e15c783b */ /* 0x000fee0000000200 */
[C---:B-1----:R-:W-:Y:S08]  /*41c0*/  HMMA.16816.F32.BF16 R12, R88.reuse, R96, R12 ;  /* 0x00000060580c723c */ /* 0x042ff0000004180c */
[----:B------:R-:W-:Y:S01]  /*41d0*/  HMMA.16816.F32.BF16 R16, R88, R98, R16 ;  /* 0x000000625810723c */ /* 0x000fe20000041810 */
[----:B------:R-:W1:Y:S05]  /*41e0*/  LDSM.16.M88.4 R88, [R224+0x12800] ;  /* 0x01280000e058783b */ /* 0x000e6a0000000200 */
[----:B------:R-:W3:Y:S02]  /*41f0*/  LDSM.16.M88.4 R96, [R223+0x12000] ;  /* 0x01200000df60783b */ /* 0x000ee40000000200 */
[C---:B----4-:R-:W-:Y:S08]  /*4200*/  HMMA.16816.F32.BF16 R4, R100.reuse, R104, R4 ;  /* 0x000000686404723c */ /* 0x050ff00000041804 */
[C---:B------:R-:W-:Y:S01]  /*4210*/  HMMA.16816.F32.BF16 R8, R100.reuse, R106, R8 ;  /* 0x0000006a6408723c */ /* 0x040fe20000041808 */
[----:B------:R-:W-:Y:S07]  /*4220*/  LDSM.16.M88.4 R104, [R221+0x12000] ;  /* 0x01200000dd68783b */ /* 0x000fee0000000200 */
[C---:B--2---:R-:W-:Y:S08]  /*4230*/  HMMA.16816.F32.BF16 R12, R100.reuse, R84, R12 ;  /* 0x00000054640c723c */ /* 0x044ff0000004180c */
[----:B------:R-:W-:Y:S01]  /*4240*/  HMMA.16816.F32.BF16 R16, R100, R86, R16 ;  /* 0x000000566410723c */ /* 0x000fe20000041810 */
[----:B------:R-:W2:Y:S05]  /*4250*/  LDSM.16.M88.4 R84, [R223+0x12800] ;  /* 0x01280000df54783b */ /* 0x000eaa0000000200 */
[----:B------:R-:W4:Y:S02]  /*4260*/  LDSM.16.M88.4 R100, [R222+0x2000] ;  /* 0x00200000de64783b */ /* 0x000f240000000200 */
[C---:B------:R-:W-:Y:S08]  /*4270*/  HMMA.16816.F32.BF16 R4, R108.reuse, R112, R4 ;  /* 0x000000706c04723c */ /* 0x040ff00000041804 */
[C---:B------:R-:W-:Y:S01]  /*4280*/  HMMA.16816.F32.BF16 R8, R108.reuse, R114, R8 ;  /* 0x000000726c08723c */ /* 0x040fe20000041808 */
[----:B------:R-:W-:Y:S07]  /*4290*/  LDSM.16.M88.4 R112, [R227+0x14000] ;  /* 0x01400000e370783b */ /* 0x000fee0000000200 */
[C---:B-1----:R-:W-:Y:S08]  /*42a0*/  HMMA.16816.F32.BF16 R12, R108.reuse, R88, R12 ;  /* 0x000000586c0c723c */ /* 0x042ff0000004180c */
[----:B------:R-:W-:Y:S01]  /*42b0*/  HMMA.16816.F32.BF16 R16, R108, R90, R16 ;  /* 0x0000005a6c10723c */ /* 0x000fe20000041810 */
[----:B------:R-:W1:Y:S05]  /*42c0*/  LDSM.16.M88.4 R88, [R221+0x12800] ;  /* 0x01280000dd58783b */ /* 0x000e6a0000000200 */
[----:B------:R-:W1:Y:S02]  /*42d0*/  LDSM.16.M88.4 R108, [R229+0x4000] ;  /* 0x00400000e56c783b */ /* 0x000e640000000200 */
[C---:B---3--:R-:W-:Y:S08]  /*42e0*/  HMMA.16816.F32.BF16 R4, R92.reuse, R96, R4 ;  /* 0x000000605c04723c */ /* 0x048ff00000041804 */
[C---:B------:R-:W-:Y:S01]  /*42f0*/  HMMA.16816.F32.BF16 R8, R92.reuse, R98, R8 ;  /* 0x000000625c08723c */ /* 0x040fe20000041808 */
[----:B------:R-:W-:Y:S07]  /*4300*/  LDSM.16.M88.4 R96, [R224+0x14000] ;  /* 0x01400000e060783b */ /* 0x000fee0000000200 */
[C---:B--2---:R-:W-:Y:S08]  /*4310*/  HMMA.16816.F32.BF16 R12, R92.reuse, R84, R12 ;  /* 0x000000545c0c723c */ /* 0x044ff0000004180c */
[----:B------:R-:W-:Y:S01]  /*4320*/  HMMA.16816.F32.BF16 R16, R92, R86, R16 ;  /* 0x000000565c10723c */ /* 0x000fe20000041810 */
[----:B------:R-:W2:Y:S05]  /*4330*/  LDSM.16.M88.4 R84, [R227+0x14800] ;  /* 0x01480000e354783b */ /* 0x000eaa0000000200 */
[----:B------:R-:W3:Y:S02]  /*4340*/  LDSM.16.M88.4 R92, [R226+0x4000] ;  /* 0x00400000e25c783b */ /* 0x000ee40000000200 */
[C---:B----4-:R-:W-:Y:S08]  /*4350*/  HMMA.16816.F32.BF16 R4, R100.reuse, R104, R4 ;  /* 0x000000686404723c */ /* 0x050ff00000041804 */
[C---:B------:R-:W-:Y:S01]  /*4360*/  HMMA.16816.F32.BF16 R8, R100.reuse, R106, R8 ;  /* 0x0000006a6408723c */ /* 0x040fe20000041808 */
[----:B------:R-:W-:Y:S07]  /*4370*/  LDSM.16.M88.4 R104, [R223+0x14000] ;  /* 0x01400000df68783b */ /* 0x000fee0000000200 */
[C---:B-1----:R-:W-:Y:S08]  /*4380*/  HMMA.16816.F32.BF16 R12, R100.reuse, R88, R12 ;  /* 0x00000058640c723c */ /* 0x042ff0000004180c */
        /* <DEDUP_REMOVED lines=16> */
[----:B------:R3:W1:Y:S02]  /*4490*/  LDSM.16.M88.4 R92, [R229+0x6000] ;  /* 0x00600000e55c783b */ /* 0x0006640000000200 */
[C---:B----4-:R-:W-:Y:S08]  /*44a0*/  HMMA.16816.F32.BF16 R4, R100.reuse, R104, R4 ;  /* 0x000000686404723c */ /* 0x050ff00000041804 */
[C---:B------:R-:W-:Y:S01]  /*44b0*/  HMMA.16816.F32.BF16 R8, R100.reuse, R106, R8 ;  /* 0x0000006a6408723c */ /* 0x040fe20000041808 */
[----:B------:R-:W-:Y:S07]  /*44c0*/  LDSM.16.M88.4 R104, [R224+0x16000] ;  /* 0x01600000e068783b */ /* 0x000fee0000000200 */
[C---:B--2---:R-:W-:Y:S03]  /*44d0*/  HMMA.16816.F32.BF16 R12, R100.reuse, R84, R12 ;  /* 0x00000054640c723c */ /* 0x044fe6000004180c */
[----:B---3--:R-:W-:Y:S05]  /*44e0*/  LEA R229, R251, UR4, 0x1 ;  /* 0x00000004fbe57c11 */ /* 0x008fea000f8e08ff */
[----:B------:R-:W-:Y:S01]  /*44f0*/  HMMA.16816.F32.BF16 R16, R100, R86, R16 ;  /* 0x000000566410723c */ /* 0x000fe20000041810 */
[----:B------:R2:W3:Y:S05]  /*4500*/  LDSM.16.M88.4 R84, [R227+0x16800] ;  /* 0x01680000e354783b */ /* 0x0004ea0000000200 */
[----:B------:R4:W3:Y:S02]  /*4510*/  LDSM.16.M88.4 R100, [R226+0x6000] ;  /* 0x00600000e264783b */ /* 0x0008e40000000200 */
[C---:B------:R-:W-:Y:S08]  /*4520*/  HMMA.16816.F32.BF16 R4, R108.reuse, R112, R4 ;  /* 0x000000706c04723c */ /* 0x040ff00000041804 */
[C---:B------:R-:W-:Y:S01]  /*4530*/  HMMA.16816.F32.BF16 R8, R108.reuse, R114, R8 ;  /* 0x000000726c08723c */ /* 0x040fe20000041808 */
[----:B------:R-:W-:Y:S07]  /*4540*/  LDSM.16.M88.4 R112, [R223+0x16000] ;  /* 0x01600000df70783b */ /* 0x000fee0000000200 */
[C---:B-1----:R-:W-:Y:S03]  /*4550*/  HMMA.16816.F32.BF16 R12, R108.reuse, R88, R12 ;  /* 0x000000586c0c723c */ /* 0x042fe6000004180c */
[----:B--2---:R-:W-:Y:S01]  /*4560*/  LEA R227, R242, UR4, 0x1 ;  /* 0x00000004f2e37c11 */ /* 0x004fe2000f8e08ff */
[C---:B----4-:R-:W-:Y:S04]  /*4570*/  IMAD.IADD R226, R2.reuse, 0x1, R229 ;  /* 0x0000000102e27824 */ /* 0x050fe800078e02e5 */
[----:B------:R-:W-:Y:S01]  /*4580*/  HMMA.16816.F32.BF16 R16, R108, R90, R16 ;  /* 0x0000005a6c10723c */ /* 0x000fe20000041810 */
[----:B------:R1:W2:Y:S05]  /*4590*/  LDSM.16.M88.4 R88, [R224+0x16800] ;  /* 0x01680000e058783b */ /* 0x0002aa0000000200 */
[----:B------:R4:W2:Y:S02]  /*45a0*/  LDSM.16.M88.4 R108, [R225+0x6000] ;  /* 0x00600000e16c783b */ /* 0x0008a40000000200 */
[C---:B------:R-:W-:Y:S08]  /*45b0*/  HMMA.16816.F32.BF16 R4, R92.reuse, R96, R4 ;  /* 0x000000605c04723c */ /* 0x040ff00000041804 */
[C---:B------:R-:W-:Y:S01]  /*45c0*/  HMMA.16816.F32.BF16 R8, R92.reuse, R98, R8 ;  /* 0x000000625c08723c */ /* 0x040fe20000041808 */
[----:B------:R-:W-:Y:S07]  /*45d0*/  LDSM.16.M88.4 R96, [R221+0x16000] ;  /* 0x01600000dd60783b */ /* 0x000fee0000000200 */
[C---:B---3--:R-:W-:Y:S03]  /*45e0*/  HMMA.16816.F32.BF16 R12, R92.reuse, R84, R12 ;  /* 0x000000545c0c723c */ /* 0x048fe6000004180c */
[----:B-1----:R-:W-:Y:S02]  /*45f0*/  IMAD.IADD R224, R2, 0x1, R227 ;  /* 0x0000000102e07824 */ /* 0x002fe400078e02e3 */
[C---:B----4-:R-:W-:Y:S03]  /*4600*/  IMAD.IADD R225, R216.reuse, 0x1, R229 ;  /* 0x00000001d8e17824 */ /* 0x050fe600078e02e5 */
[----:B------:R-:W-:Y:S01]  /*4610*/  HMMA.16816.F32.BF16 R16, R92, R86, R16 ;  /* 0x000000565c10723c */ /* 0x000fe20000041810 */
[----:B------:R1:W3:Y:S05]  /*4620*/  LDSM.16.M88.4 R84, [R223+0x16800] ;  /* 0x01680000df54783b */ /* 0x0002ea0000000200 */
[----:B------:R4:W3:Y:S02]  /*4630*/  LDSM.16.M88.4 R92, [R222+0x6000] ;  /* 0x00600000de5c783b */ /* 0x0008e40000000200 */
[C---:B------:R-:W-:Y:S08]  /*4640*/  HMMA.16816.F32.BF16 R4, R100.reuse, R104, R4 ;  /* 0x000000686404723c */ /* 0x040ff00000041804 */
[C---:B------:R-:W-:Y:S08]  /*4650*/  HMMA.16816.F32.BF16 R8, R100.reuse, R106, R8 ;  /* 0x0000006a6408723c */ /* 0x040ff00000041808 */
[C---:B--2---:R-:W-:Y:S03]  /*4660*/  HMMA.16816.F32.BF16 R12, R100.reuse, R88, R12 ;  /* 0x00000058640c723c */ /* 0x044fe6000004180c */
[----:B-1----:R-:W-:Y:S01]  /*4670*/  IADD3 R223, PT, PT, R216, R227, RZ ;  /* 0x000000e3d8df7210 */ /* 0x002fe20007ffe0ff */
[C---:B----4-:R-:W-:Y:S04]  /*4680*/  IMAD.IADD R222, R2.reuse, 0x1, R225 ;  /* 0x0000000102de7824 */ /* 0x050fe800078e02e1 */
[----:B------:R-:W-:Y:S08]  /*4690*/  HMMA.16816.F32.BF16 R16, R100, R90, R16 ;  /* 0x0000005a6410723c */ /* 0x000ff00000041810 */
[C---:B------:R-:W-:Y:S08]  /*46a0*/  HMMA.16816.F32.BF16 R4, R108.reuse, R112, R4 ;  /* 0x000000706c04723c */ /* 0x040ff00000041804 */
[C---:B------:R-:W-:Y:S08]  /*46b0*/  HMMA.16816.F32.BF16 R8, R108.reuse, R114, R8 ;  /* 0x000000726c08723c */ /* 0x040ff00000041808 */
[C---:B---3--:R-:W-:Y:S08]  /*46c0*/  HMMA.16816.F32.BF16 R12, R108.reuse, R84, R12 ;  /* 0x000000546c0c723c */ /* 0x048ff0000004180c */
[----:B------:R-:W-:Y:S01]  /*46d0*/  HMMA.16816.F32.BF16 R16, R108, R86, R16 ;  /* 0x000000566c10723c */ /* 0x000fe20000041810 */
[----:B------:R1:W2:Y:S07]  /*46e0*/  LDSM.16.M88.4 R84, [R221+0x16800] ;  /* 0x01680000dd54783b */ /* 0x0002ae0000000200 */
[C---:B------:R-:W-:Y:S08]  /*46f0*/  HMMA.16816.F32.BF16 R4, R92.reuse, R96, R4 ;  /* 0x000000605c04723c */ /* 0x040ff00000041804 */
[C---:B------:R-:W-:Y:S03]  /*4700*/  HMMA.16816.F32.BF16 R8, R92.reuse, R98, R8 ;  /* 0x000000625c08723c */ /* 0x040fe60000041808 */
[----:B-1----:R-:W-:Y:S08]  /*4710*/  IMAD.IADD R221, R2, 0x1, R223 ;  /* 0x0000000102dd7824 */ /* 0x002ff000078e02df */
[----:B------:R-:W-:Y:S02]  /*4720*/  @!P0 FSEL R5, R5, -INF , !P1 ;  /* 0xff80000005058808 */ /* 0x000fe40004800000 */
[----:B------:R-:W-:Y:S02]  /*4730*/  FSETP.NEU.FTZ.AND P1, PT, R234, -INF , PT ;  /* 0xff800000ea00780b */ /* 0x000fe40003f3d000 */
[----:B------:R-:W-:Y:S01]  /*4740*/  @!P0 FSEL R4, R4, -INF , !P2 ;  /* 0xff80000004048808 */ /* 0x000fe20005000000 */
[--C-:B------:R-:W-:Y:S01]  /*4750*/  FFMA.FTZ R119, R5, UR12, -R131.reuse ;  /* 0x0000000c05777c23 */ /* 0x100fe20008010883 */
[----:B------:R-:W-:Y:S02]  /*4760*/  FSEL R198, R198, RZ, P1 ;  /* 0x000000ffc6c67208 */ /* 0x000fe40000800000 */
[-C--:B------:R-:W-:Y:S01]  /*4770*/  @!P0 ISETP.GE.AND P1, PT, R121, R196.reuse, PT ;  /* 0x000000c47900820c */ /* 0x080fe20003f26270 */
[--C-:B------:R-:W-:Y:S01]  /*4780*/  FFMA.FTZ R118, R4, UR12, -R131.reuse ;  /* 0x0000000c04767c23 */ /* 0x100fe20008010883 */
[----:B------:R-:W-:Y:S01]  /*4790*/  @!P0 ISETP.GE.AND P2, PT, R233, R196, PT ;  /* 0x000000c4e900820c */ /* 0x000fe20003f46270 */
[----:B------:R-:W-:Y:S01]  /*47a0*/  MUFU.EX2 R119, R119 ;  /* 0x0000007700777308 */ /* 0x000fe20000000800 */
[----:B------:R-:W-:Y:S01]  /*47b0*/  @!P0 FSEL R7, R7, -INF , !P1 ;  /* 0xff80000007078808 */ /* 0x000fe20004800000 */
[C---:B--2---:R-:W-:Y:S03]  /*47c0*/  HMMA.16816.F32.BF16 R12, R92.reuse, R84, R12 ;  /* 0x000000545c0c723c */ /* 0x044fe6000004180c */
[-C--:B------:R-:W-:Y:S01]  /*47d0*/  @!P0 ISETP.GE.AND P1, PT, R123, R130.reuse, PT ;  /* 0x000000827b00820c */ /* 0x080fe20003f26270 */
[--C-:B------:R-:W-:Y:S01]  /*47e0*/  FFMA.FTZ R121, R7, UR12, -R198.reuse ;  /* 0x0000000c07797c23 */ /* 0x100fe200080108c6 */
[----:B------:R-:W-:Y:S03]  /*47f0*/  @!P0 FSEL R6, R6, -INF , !P2 ;  /* 0xff80000006068808 */ /* 0x000fe60005000000 */
[----:B------:R-:W1:Y:S01]  /*4800*/  MUFU.EX2 R118, R118 ;  /* 0x0000007600767308 */ /* 0x000e620000000800 */
[----:B------:R-:W-:Y:S01]  /*4810*/  @!P0 FSEL R8, R8, -INF , !P1 ;  /* 0xff80000008088808 */ /* 0x000fe20004800000 */
[----:B------:R-:W-:Y:S03]  /*4820*/  HMMA.16816.F32.BF16 R16, R92, R86, R16 ;  /* 0x000000565c10723c */ /* 0x000fe60000041810 */
[----:B------:R-:W-:Y:S01]  /*4830*/  @!P0 ISETP.GE.AND P1, PT, R125, R130, PT ;  /* 0x000000827d00820c */ /* 0x000fe20003f26270 */
[--C-:B------:R-:W-:Y:S01]  /*4840*/  FFMA.FTZ R120, R6, UR12, -R198.reuse ;  /* 0x0000000c06787c23 */ /* 0x100fe200080108c6 */
[--C-:B------:R-:W-:Y:S03]  /*4850*/  FFMA.FTZ R122, R8, UR12, -R131.reuse ;  /* 0x0000000c087a7c23 */ /* 0x100fe60008010883 */
[----:B------:R-:W-:Y:S01]  /*4860*/  MUFU.EX2 R121, R121 ;  /* 0x0000007900797308 */ /* 0x000fe20000000800 */
[----:B------:R-:W-:Y:S02]  /*4870*/  @!P0 FSEL R9, R9, -INF , !P1 ;  /* 0xff80000009098808 */ /* 0x000fe40004800000 */
[-C--:B------:R-:W-:Y:S03]  /*4880*/  @!P0 ISETP.GE.AND P1, PT, R123, R196.reuse, PT ;  /* 0x000000c47b00820c */ /* 0x080fe60003f26270 */
[--C-:B------:R-:W-:Y:S01]  /*4890*/  FFMA.FTZ R123, R9, UR12, -R131.reuse ;  /* 0x0000000c097b7c23 */ /* 0x100fe20008010883 */
[----:B------:R-:W-:Y:S03]  /*48a0*/  @!P0 FSEL R10, R10, -INF , !P1 ;  /* 0xff8000000a0a8808 */ /* 0x000fe60004800000 */
[----:B------:R-:W2:Y:S01]  /*48b0*/  MUFU.EX2 R120, R120 ;  /* 0x0000007800787308 */ /* 0x000ea20000000800 */
[----:B------:R-:W-:Y:S02]  /*48c0*/  @!P0 ISETP.GE.AND P1, PT, R125, R196, PT ;  /* 0x000000c47d00820c */ /* 0x000fe40003f26270 */
[----:B-1----:R-:W-:Y:S01]  /*48d0*/  F2FP.BF16.F32.PACK_AB R209, R119, R118 ;  /* 0x0000007677d1723e */ /* 0x002fe200000010ff */
[--C-:B------:R-:W-:Y:S01]  /*48e0*/  FFMA.FTZ R124, R10, UR12, -R198.reuse ;  /* 0x0000000c0a7c7c23 */ /* 0x100fe200080108c6 */
[----:B------:R-:W-:Y:S02]  /*48f0*/  @!P0 FSEL R11, R11, -INF , !P1 ;  /* 0xff8000000b0b8808 */ /* 0x000fe40004800000 */
[-C--:B------:R-:W-:Y:S03]  /*4900*/  @!P0 ISETP.GE.AND P1, PT, R127, R130.reuse, PT ;  /* 0x000000827f00820c */ /* 0x080fe60003f26270 */
[----:B------:R-:W-:Y:S01]  /*4910*/  MUFU.EX2 R122, R122 ;  /* 0x0000007a007a7308 */ /* 0x000fe20000000800 */
[--C-:B------:R-:W-:Y:S01]  /*4920*/  FFMA.FTZ R125, R11, UR12, -R198.reuse ;  /* 0x0000000c0b7d7c23 */ /* 0x100fe200080108c6 */
[----:B------:R-:W-:Y:S02]  /*4930*/  @!P0 FSEL R12, R12, -INF , !P1 ;  /* 0xff8000000c0c8808 */ /* 0x000fe40004800000 */
[----:B------:R-:W-:Y:S03]  /*4940*/  @!P0 ISETP.GE.AND P1, PT, R129, R130, PT ;  /* 0x000000828100820c */ /* 0x000fe60003f26270 */
[--C-:B------:R-:W-:Y:S01]  /*4950*/  FFMA.FTZ R126, R12, UR12, -R131.reuse ;  /* 0x0000000c0c7e7c23 */ /* 0x100fe20008010883 */
[----:B------:R-:W-:Y:S02]  /*4960*/  @!P0 FSEL R13, R13, -INF , !P1 ;  /* 0xff8000000d0d8808 */ /* 0x000fe40004800000 */
[----:B------:R-:W1:Y:S01]  /*4970*/  MUFU.EX2 R123, R123 ;  /* 0x0000007b007b7308 */ /* 0x000e620000000800 */
[----:B------:R-:W-:Y:S02]  /*4980*/  @!P0 ISETP.GE.AND P1, PT, R127, R196, PT ;  /* 0x000000c47f00820c */ /* 0x000fe40003f26270 */
[----:B--2---:R-:W-:Y:S01]  /*4990*/  F2FP.BF16.F32.PACK_AB R207, R121, R120 ;  /* 0x0000007879cf723e */ /* 0x004fe200000010ff */
[--C-:B------:R-:W-:Y:S01]  /*49a0*/  FFMA.FTZ R127, R13, UR12, -R131.reuse ;  /* 0x0000000c0d7f7c23 */ /* 0x100fe20008010883 */
[----:B------:R-:W-:Y:S02]  /*49b0*/  @!P0 FSEL R14, R14, -INF , !P1 ;  /* 0xff8000000e0e8808 */ /* 0x000fe40004800000 */
[----:B------:R-:W-:Y:S03]  /*49c0*/  @!P0 ISETP.GE.AND P1, PT, R129, R196, PT ;  /* 0x000000c48100820c */ /* 0x000fe60003f26270 */
[----:B------:R-:W-:Y:S01]  /*49d0*/  MUFU.EX2 R124, R124 ;  /* 0x0000007c007c7308 */ /* 0x000fe20000000800 */
[--C-:B------:R-:W-:Y:S01]  /*49e0*/  FFMA.FTZ R128, R14, UR12, -R198.reuse ;  /* 0x0000000c0e807c23 */ /* 0x100fe200080108c6 */
[----:B------:R-:W-:Y:S02]  /*49f0*/  @!P0 FSEL R15, R15, -INF , !P1 ;  /* 0xff8000000f0f8808 */ /* 0x000fe40004800000 */
[-C--:B------:R-:W-:Y:S03]  /*4a00*/  @!P0 ISETP.GE.AND P1, PT, R197, R130.reuse, PT ;  /* 0x00000082c500820c */ /* 0x080fe60003f26270 */
[--C-:B------:R-:W-:Y:S01]  /*4a10*/  FFMA.FTZ R129, R15, UR12, -R198.reuse ;  /* 0x0000000c0f817c23 */ /* 0x100fe200080108c6 */
[----:B------:R-:W-:Y:S02]  /*4a20*/  @!P0 FSEL R16, R16, -INF , !P1 ;  /* 0xff80000010108808 */ /* 0x000fe40004800000 */
[----:B------:R-:W2:Y:S01]  /*4a30*/  MUFU.EX2 R125, R125 ;  /* 0x0000007d007d7308 */ /* 0x000ea20000000800 */
[----:B------:R-:W-:Y:S02]  /*4a40*/  @!P0 ISETP.GE.AND P1, PT, R199, R130, PT ;  /* 0x00000082c700820c */ /* 0x000fe40003f26270 */
[----:B-1----:R-:W-:Y:S01]  /*4a50*/  F2FP.BF16.F32.PACK_AB R208, R123, R122 ;  /* 0x0000007a7bd0723e */ /* 0x002fe200000010ff */
[--C-:B------:R-:W-:Y:S01]  /*4a60*/  FFMA.FTZ R130, R16, UR12, -R131.reuse ;  /* 0x0000000c10827c23 */ /* 0x100fe20008010883 */
[----:B------:R-:W-:Y:S02]  /*4a70*/  @!P0 FSEL R17, R17, -INF , !P1 ;  /* 0xff80000011118808 */ /* 0x000fe40004800000 */
[-C--:B------:R-:W-:Y:S03]  /*4a80*/  @!P0 ISETP.GE.AND P1, PT, R197, R196.reuse, PT ;  /* 0x000000c4c500820c */ /* 0x080fe60003f26270 */
[----:B------:R-:W-:Y:S01]  /*4a90*/  MUFU.EX2 R128, R128 ;  /* 0x0000008000807308 */ /* 0x000fe20000000800 */
[----:B------:R-:W-:Y:S01]  /*4aa0*/  FFMA.FTZ R131, R17, UR12, -R131 ;  /* 0x0000000c11837c23 */ /* 0x000fe20008010883 */
[----:B------:R-:W-:Y:S02]  /*4ab0*/  @!P0 FSEL R18, R18, -INF , !P1 ;  /* 0xff80000012128808 */ /* 0x000fe40004800000 */
[----:B------:R-:W-:Y:S02]  /*4ac0*/  @!P0 ISETP.GE.AND P1, PT, R199, R196, PT ;  /* 0x000000c4c700820c */ /* 0x000fe40003f26270 */
[----:B------:R-:W-:Y:S01]  /*4ad0*/  IADD3 R199, PT, PT, R200, R245, RZ ;  /* 0x000000f5c8c77210 */ /* 0x000fe20007ffe0ff */
[--C-:B------:R-:W-:Y:S01]  /*4ae0*/  FFMA.FTZ R196, R18, UR12, -R198.reuse ;  /* 0x0000000c12c47c23 */ /* 0x100fe200080108c6 */
[----:B------:R-:W-:Y:S02]  /*4af0*/  @!P0 FSEL R19, R19, -INF , !P1 ;  /* 0xff80000013138808 */ /* 0x000fe40004800000 */
[----:B------:R-:W1:Y:S01]  /*4b00*/  MUFU.EX2 R129, R129 ;  /* 0x0000008100817308 */ /* 0x000e620000000800 */
[----:B--2---:R-:W-:Y:S02]  /*4b10*/  F2FP.BF16.F32.PACK_AB R206, R125, R124 ;  /* 0x0000007c7dce723e */ /* 0x004fe400000010ff */
[----:B------:R-:W-:Y:S07]  /*4b20*/  FFMA.FTZ R198, R19, UR12, -R198 ;  /* 0x0000000c13c67c23 */ /* 0x000fee00080108c6 */
[----:B------:R2:W-:Y:S10]  /*4b30*/  MUFU.EX2 R201, R198 ;  /* 0x000000c600c97308 */ /* 0x0005f40000000800 */
[----:B------:R-:W-:Y:S01]  /*4b40*/  MUFU.EX2 R126, R126 ;  /* 0x0000007e007e7308 */ /* 0x000fe20000000800 */
[----:B-1----:R-:W-:Y:S09]  /*4b50*/  F2FP.BF16.F32.PACK_AB R203, R129, R128 ;  /* 0x0000008081cb723e */ /* 0x002ff200000010ff */
[----:B------:R-:W1:Y:S01]  /*4b60*/  MUFU.EX2 R127, R127 ;  /* 0x0000007f007f7308 */ /* 0x000e620000000800 */
[----:B--2---:R-:W-:Y:S05]  /*4b70*/  LEA R198, R243, UR4, 0x1 ;  /* 0x00000004f3c67c11 */ /* 0x004fea000f8e08ff */
[----:B------:R-:W-:Y:S04]  /*4b80*/  STS [R198+0x22000], R209 ;  /* 0x022000d1c6007388 */ /* 0x000fe80000000800 */
[----:B------:R-:W-:Y:S01]  /*4b90*/  MUFU.EX2 R130, R130 ;  /* 0x0000008200827308 */ /* 0x000fe20000000800 */
[----:B------:R-:W-:Y:S05]  /*4ba0*/  STS [R198+0x22400], R207 ;  /* 0x022400cfc6007388 */ /* 0x000fea0000000800 */
[----:B------:R-:W-:Y:S04]  /*4bb0*/  STS [R199], R208 ;  /* 0x000000d0c7007388 */ /* 0x000fe80000000800 */
[----:B------:R-:W2:Y:S01]  /*4bc0*/  MUFU.EX2 R197, R131 ;  /* 0x0000008300c57308 */ /* 0x000ea20000000800 */
[----:B-1----:R-:W-:Y:S01]  /*4bd0*/  F2FP.BF16.F32.PACK_AB R205, R127, R126 ;  /* 0x0000007e7fcd723e */ /* 0x002fe200000010ff */
[----:B------:R-:W-:Y:S05]  /*4be0*/  STS [R199+0x400], R206 ;  /* 0x000400cec7007388 */ /* 0x000fea0000000800 */
[----:B------:R-:W-:Y:S03]  /*4bf0*/  STS [R202], R205 ;  /* 0x000000cdca007388 */ /* 0x000fe60000000800 */
[----:B------:R-:W1:Y:S02]  /*4c00*/  MUFU.EX2 R196, R196 ;  /* 0x000000c400c47308 */ /* 0x000e640000000800 */
[----:B------:R-:W-:Y:S01]  /*4c10*/  STS [R202+0x400], R203 ;  /* 0x000400cbca007388 */ /* 0x000fe20000000800 */
[----:B--2---:R-:W-:Y:S01]  /*4c20*/  F2FP.BF16.F32.PACK_AB R204, R197, R130 ;  /* 0x00000082c5cc723e */ /* 0x004fe200000010ff */
[----:B------:R-:W-:Y:S05]  /*4c30*/  IMAD.IADD R131, R245, 0x1, R202 ;  /* 0x00000001f5837824 */ /* 0x000fea00078e02ca */
[----:B------:R2:W-:Y:S01]  /*4c40*/  STS [R131], R204 ;  /* 0x000000cc83007388 */ /* 0x0005e20000000800 */
[----:B-1----:R-:W-:Y:S05]  /*4c50*/  F2FP.BF16.F32.PACK_AB R200, R201, R196 ;  /* 0x000000c4c9c8723e */ /* 0x002fea00000010ff */
[----:B------:R-:W-:Y:S05]  /*4c60*/  STS [R131+0x400], R200 ;  /* 0x000400c883007388 */ /* 0x000fea0000000800 */
[----:B------:R-:W-:Y:S05]  /*4c70*/  LDSM.16.M88.4 R84, [R229+0x8000] ;  /* 0x00800000e554783b */ /* 0x000fea0000000200 */
[----:B------:R-:W1:Y:S05]  /*4c80*/  LDSM.16.M88.4 R88, [R227+0x18000] ;  /* 0x01800000e358783b */ /* 0x000e6a0000000200 */
[----:B------:R-:W3:Y:S01]  /*4c90*/  LDSM.16.M88.4 R92, [R227+0x18800] ;  /* 0x01880000e35c783b */ /* 0x000ee20000000200 */
[C---:B--2---:R-:W-:Y:S04]  /*4ca0*/  LEA R204, P0, R236.reuse, R116, 0x2 ;  /* 0x00000074eccc7211 */ /* 0x044fe800078010ff */
[----:B------:R-:W-:Y:S01]  /*4cb0*/  LDSM.16.M88.4 R96, [R226+0x8000] ;  /* 0x00800000e260783b */ /* 0x000fe20000000200 */
[----:B------:R-:W-:Y:S04]  /*4cc0*/  LEA.HI.X R205, R236, R117, RZ, 0x2, P0 ;  /* 0x00000075eccd7211 */ /* 0x000fe800000f14ff */
[----:B------:R-:W2:Y:S05]  /*4cd0*/  LDSM.16.M88.4 R100, [R224+0x18000] ;  /* 0x01800000e064783b */ /* 0x000eaa0000000200 */
[----:B------:R-:W4:Y:S05]  /*4ce0*/  LDG.E R116, desc[UR36][R204.64] ;  /* 0x00000024cc747981 */ /* 0x000f2a000c1e1900 */
[----:B------:R-:W2:Y:S05]  /*4cf0*/  LDSM.16.M88.4 R104, [R224+0x18800] ;  /* 0x01880000e068783b */ /* 0x000eaa0000000200 */
[----:B------:R-:W4:Y:S05]  /*4d00*/  LDG.E R117, desc[UR36][R204.64+0x20] ;  /* 0x00002024cc757981 */ /* 0x000f2a000c1e1900 */
[----:B------:R-:W-:Y:S05]  /*4d10*/  LDSM.16.M88.4 R108, [R223+0x18000] ;  /* 0x01800000df6c783b */ /* 0x000fea0000000200 */
[----:B------:R-:W-:Y:S01]  /*4d20*/  LDSM.16.M88.4 R112, [R227+0x1a000] ;  /* 0x01a00000e370783b */ /* 0x000fe20000000200 */
[C---:B-1----:R-:W-:Y:S08]  /*4d30*/  HMMA.16816.F32.BF16 R4, R84.reuse, R88, RZ ;  /* 0x000000585404723c */ /* 0x042ff000000418ff */
[C---:B------:R-:W-:Y:S01]  /*4d40*/  HMMA.16816.F32.BF16 R8, R84.reuse, R90, RZ ;  /* 0x0000005a5408723c */ /* 0x040fe200000418ff */
[----:B------:R-:W1:Y:S07]  /*4d50*/  LDSM.16.M88.4 R88, [R225+0x8000] ;  /* 0x00800000e158783b */ /* 0x000e6e0000000200 */
[C---:B---3--:R-:W-:Y:S08]  /*4d60*/  HMMA.16816.F32.BF16 R12, R84.reuse, R92, RZ ;  /* 0x0000005c540c723c */ /* 0x048ff000000418ff */
[----:B------:R-:W-:Y:S01]  /*4d70*/  HMMA.16816.F32.BF16 R16, R84, R94, RZ ;  /* 0x0000005e5410723c */ /* 0x000fe200000418ff */
[----:B------:R-:W3:Y:S05]  /*4d80*/  LDSM.16.M88.4 R84, [R223+0x18800] ;  /* 0x01880000df54783b */ /* 0x000eea0000000200 */
[----:B------:R-:W-:Y:S02]  /*4d90*/  LDSM.16.M88.4 R92, [R222+0x8000] ;  /* 0x00800000de5c783b */ /* 0x000fe40000000200 */
[C---:B--2---:R-:W-:Y:S08]  /*4da0*/  HMMA.16816.F32.BF16 R4, R96.reuse, R100, R4 ;  /* 0x000000646004723c */ /* 0x044ff00000041804 */
[C---:B------:R-:W-:Y:S01]  /*4db0*/  HMMA.16816.F32.BF16 R8, R96.reuse, R102, R8 ;  /* 0x000000666008723c */ /* 0x040fe20000041808 */
[----:B------:R-:W2:Y:S07]  /*4dc0*/  LDSM.16.M88.4 R100, [R221+0x18000] ;  /* 0x01800000dd64783b */ /* 0x000eae0000000200 */
[C---:B------:R-:W-:Y:S08]  /*4dd0*/  HMMA.16816.F32.BF16 R12, R96.reuse, R104, R12 ;  /* 0x00000068600c723c */ /* 0x040ff0000004180c */
[----:B------:R-:W-:Y:S01]  /*4de0*/  HMMA.16816.F32.BF16 R16, R96, R106, R16 ;  /* 0x0000006a6010723c */ /* 0x000fe20000041810 */
[----:B------:R-:W2:Y:S05]  /*4df0*/  LDSM.16.M88.4 R96, [R221+0x18800] ;  /* 0x01880000dd60783b */ /* 0x000eaa0000000200 */
[----:B------:R-:W2:Y:S02]  /*4e00*/  LDSM.16.M88.4 R104, [R229+0xa000] ;  /* 0x00a00000e568783b */ /* 0x000ea40000000200 */
[C---:B-1----:R-:W-:Y:S08]  /*4e10*/  HMMA.16816.F32.BF16 R4, R88.reuse, R108, R4 ;  /* 0x0000006c5804723c */ /* 0x042ff00000041804 */
[C---:B------:R-:W-:Y:S01]  /*4e20*/  HMMA.16816.F32.BF16 R8, R88.reuse, R110, R8 ;  /* 0x0000006e5808723c */ /* 0x040fe20000041808 */
[----:B------:R-:W-:Y:S07]  /*4e30*/  LDSM.16.M88.4 R108, [R224+0x1a000] ;  /* 0x01a00000e06c783b */ /* 0x000fee0000000200 */
[C---:B---3--:R-:W-:Y:S08]  /*4e40*/  HMMA.16816.F32.BF16 R12, R88.reuse, R84, R12 ;  /* 0x00000054580c723c */ /* 0x048ff0000004180c */
[----:B------:R-:W-:Y:S01]  /*4e50*/  HMMA.16816.F32.BF16 R16, R88, R86, R16 ;  /* 0x000000565810723c */ /* 0x000fe20000041810 */
[----:B------:R-:W1:Y:S05]  /*4e60*/  LDSM.16.M88.4 R84, [R227+0x1a800] ;  /* 0x01a80000e354783b */ /* 0x000e6a0000000200 */
[----:B------:R-:W3:Y:S02]  /*4e70*/  LDSM.16.M88.4 R88, [R226+0xa000] ;  /* 0x00a00000e258783b */ /* 0x000ee40000000200 */
[C---:B--2---:R-:W-:Y:S08]  /*4e80*/  HMMA.16816.F32.BF16 R4, R92.reuse, R100, R4 ;  /* 0x000000645c04723c */ /* 0x044ff00000041804 */
[C---:B------:R-:W-:Y:S01]  /*4e90*/  HMMA.16816.F32.BF16 R8, R92.reuse, R102, R8 ;  /* 0x000000665c08723c */ /* 0x040fe20000041808 */
[----:B------:R-:W-:Y:S07]  /*4ea0*/  LDSM.16.M88.4 R100, [R223+0x1a000] ;  /* 0x01a00000df64783b */ /* 0x000fee0000000200 */
[C---:B------:R-:W-:Y:S08]  /*4eb0*/  HMMA.16816.F32.BF16 R12, R92.reuse, R96, R12 ;  /* 0x000000605c0c723c */ /* 0x040ff0000004180c */
[----:B------:R-:W-:Y:S01]  /*4ec0*/  HMMA.16816.F32.BF16 R16, R92, R98, R16 ;  /* 0x000000625c10723c */ /* 0x000fe20000041810 */
[----:B------:R-:W2:Y:S05]  /*4ed0*/  LDSM.16.M88.4 R92, [R224+0x1a800] ;  /* 0x01a80000e05c783b */ /* 0x000eaa0000000200 */
[----:B------:R-:W2:Y:S02]  /*4ee0*/  LDSM.16.M88.4 R96, [R225+0xa000] ;  /* 0x00a00000e160783b */ /* 0x000ea40000000200 */
        /* <DEDUP_REMOVED lines=14> */
[C---:B------:R-:W-:Y:S08]  /*4fd0*/  HMMA.16816.F32.BF16 R4, R96.reuse, R100, R4 ;  /* 0x000000646004723c */ /* 0x040ff00000041804 */
[C---:B------:R-:W-:Y:S01]  /*4fe0*/  HMMA.16816.F32.BF16 R8, R96.reuse, R102, R8 ;  /* 0x000000666008723c */ /* 0x040fe20000041808 */
[----:B------:R-:W-:Y:S07]  /*4ff0*/  LDSM.16.M88.4 R100, [R224+0x1c000] ;  /* 0x01c00000e064783b */ /* 0x000fee0000000200 */
[C---:B-1----:R-:W-:Y:S08]  /*5000*/  HMMA.16816.F32.BF16 R12, R96.reuse, R84, R12 ;  /* 0x00000054600c723c */ /* 0x042ff0000004180c */
[----:B------:R-:W-:Y:S01]  /*5010*/  HMMA.16816.F32.BF16 R16, R96, R86, R16 ;  /* 0x000000566010723c */ /* 0x000fe20000041810 */
[----:B------:R-:W1:Y:S05]  /*5020*/  LDSM.16.M88.4 R84, [R227+0x1c800] ;  /* 0x01c80000e354783b */ /* 0x000e6a0000000200 */
[----:B------:R-:W1:Y:S02]  /*5030*/  LDSM.16.M88.4 R96, [R226+0xc000] ;  /* 0x00c00000e260783b */ /* 0x000e640000000200 */
[C---:B------:R-:W-:Y:S08]  /*5040*/  HMMA.16816.F32.BF16 R4, R104.reuse, R112, R4 ;  /* 0x000000706804723c */ /* 0x040ff00000041804 */
[C---:B------:R-:W-:Y:S01]  /*5050*/  HMMA.16816.F32.BF16 R8, R104.reuse, R114, R8 ;  /* 0x000000726808723c */ /* 0x040fe20000041808 */
[----:B------:R-:W-:Y:S07]  /*5060*/  LDSM.16.M88.4 R112, [R223+0x1c000] ;  /* 0x01c00000df70783b */ /* 0x000fee0000000200 */
[C---:B--2---:R-:W-:Y:S08]  /*5070*/  HMMA.16816.F32.BF16 R12, R104.reuse, R88, R12 ;  /* 0x00000058680c723c */ /* 0x044ff0000004180c */
[----:B------:R-:W-:Y:S01]  /*5080*/  HMMA.16816.F32.BF16 R16, R104, R90, R16 ;  /* 0x0000005a6810723c */ /* 0x000fe20000041810 */
[----:B------:R-:W2:Y:S05]  /*5090*/  LDSM.16.M88.4 R88, [R224+0x1c800] ;  /* 0x01c80000e058783b */ /* 0x000eaa0000000200 */
[----:B------:R-:W4:Y:S02]  /*50a0*/  LDSM.16.M88.4 R104, [R225+0xc000] ;  /* 0x00c00000e168783b */ /* 0x000f240000000200 */
[C---:B---3--:R-:W-:Y:S08]  /*50b0*/  HMMA.16816.F32.BF16 R4, R92.reuse, R108, R4 ;  /* 0x0000006c5c04723c */ /* 0x048ff00000041804 */
[C---:B------:R-:W-:Y:S01]  /*50c0*/  HMMA.16816.F32.BF16 R8, R92.reuse, R110, R8 ;  /* 0x0000006e5c08723c */ /* 0x040fe20000041808 */
[----:B------:R-:W-:Y:S07]  /*50d0*/  LDSM.16.M88.4 R108, [R221+0x1c000] ;  /* 0x01c00000dd6c783b */ /* 0x000fee0000000200 */
[C---:B-1----:R-:W-:Y:S08]  /*50e0*/  HMMA.16816.F32.BF16 R12, R92.reuse, R84, R12 ;  /* 0x000000545c0c723c */ /* 0x042ff0000004180c */
[----:B------:R-:W-:Y:S01]  /*50f0*/  HMMA.16816.F32.BF16 R16, R92, R86, R16 ;  /* 0x000000565c10723c */ /* 0x000fe20000041810 */
[----:B------:R-:W1:Y:S05]  /*5100*/  LDSM.16.M88.4 R84, [R223+0x1c800] ;  /* 0x01c80000df54783b */ /* 0x000e6a0000000200 */
[----:B------:R-:W3:Y:S02]  /*5110*/  LDSM.16.M88.4 R92, [R222+0xc000] ;  /* 0x00c00000de5c783b */ /* 0x000ee40000000200 */
[C---:B------:R-:W-:Y:S08]  /*5120*/  HMMA.16816.F32.BF16 R4, R96.reuse, R100, R4 ;  /* 0x000000646004723c */ /* 0x040ff00000041804 */
[C---:B------:R-:W-:Y:S01]  /*5130*/  HMMA.16816.F32.BF16 R8, R96.reuse, R102, R8 ;  /* 0x000000666008723c */ /* 0x040fe20000041808 */
[----:B------:R-:W-:Y:S07]  /*5140*/  LDSM.16.M88.4 R100, [R227+0x1e000] ;  /* 0x01e00000e364783b */ /* 0x000fee0000000200 */
[C---:B--2---:R-:W-:Y:S08]  /*5150*/  HMMA.16816.F32.BF16 R12, R96.reuse, R88, R12 ;  /* 0x00000058600c723c */ /* 0x044ff0000004180c */
[----:B------:R-:W-:Y:S01]  /*5160*/  HMMA.16816.F32.BF16 R16, R96, R90, R16 ;  /* 0x0000005a6010723c */ /* 0x000fe20000041810 */
[----:B------:R-:W2:Y:S05]  /*5170*/  LDSM.16.M88.4 R88, [R221+0x1c800] ;  /* 0x01c80000dd58783b */ /* 0x000eaa0000000200 */
[----:B------:R-:W2:Y:S02]  /*5180*/  LDSM.16.M88.4 R96, [R229+0xe000] ;  /* 0x00e00000e560783b */ /* 0x000ea40000000200 */
[C---:B----4-:R-:W-:Y:S08]  /*5190*/  HMMA.16816.F32.BF16 R4, R104.reuse, R112, R4 ;  /* 0x000000706804723c */ /* 0x050ff00000041804 */
[C---:B------:R-:W-:Y:S01]  /*51a0*/  HMMA.16816.F32.BF16 R8, R104.reuse, R114, R8 ;  /* 0x000000726808723c */ /* 0x040fe20000041808 */
[----:B------:R-:W-:Y:S07]  /*51b0*/  LDSM.16.M88.4 R112, [R224+0x1e000] ;  /* 0x01e00000e070783b */ /* 0x000fee0000000200 */
[C---:B-1----:R-:W-:Y:S08]  /*51c0*/  HMMA.16816.F32.BF16 R12, R104.reuse, R84, R12 ;  /* 0x00000054680c723c */ /* 0x042ff0000004180c */
[----:B------:R-:W-:Y:S01]  /*51d0*/  HMMA.16816.F32.BF16 R16, R104, R86, R16 ;  /* 0x000000566810723c */ /* 0x000fe20000041810 */
[----:B------:R-:W1:Y:S05]  /*51e0*/  LDSM.16.M88.4 R84, [R227+0x1e800] ;  /* 0x01e80000e354783b */ /* 0x000e6a0000000200 */
[----:B------:R-:W4:Y:S02]  /*51f0*/  LDSM.16.M88.4 R104, [R226+0xe000] ;  /* 0x00e00000e268783b */ /* 0x000f240000000200 */
        /* <DEDUP_REMOVED lines=14> */
[C---:B----4-:R-:W-:Y:S08]  /*52e0*/  HMMA.16816.F32.BF16 R4, R104.reuse, R112, R4 ;  /* 0x000000706804723c */ /* 0x050ff00000041804 */
[C---:B------:R-:W-:Y:S08]  /*52f0*/  HMMA.16816.F32.BF16 R8, R104.reuse, R114, R8 ;  /* 0x000000726808723c */ /* 0x040ff00000041808 */
[C---:B--2---:R-:W-:Y:S08]  /*5300*/  HMMA.16816.F32.BF16 R12, R104.reuse, R88, R12 ;  /* 0x00000058680c723c */ /* 0x044ff0000004180c */
[----:B------:R-:W-:Y:S01]  /*5310*/  HMMA.16816.F32.BF16 R16, R104, R90, R16 ;  /* 0x0000005a6810723c */ /* 0x000fe20000041810 */
[----:B------:R-:W2:Y:S07]  /*5320*/  LDSM.16.M88.4 R88, [R221+0x1e800] ;  /* 0x01e80000dd58783b */ /* 0x000eae0000000200 */
[C---:B---3--:R-:W-:Y:S08]  /*5330*/  HMMA.16816.F32.BF16 R4, R92.reuse, R108, R4 ;  /* 0x0000006c5c04723c */ /* 0x048ff00000041804 */
[C---:B------:R-:W-:Y:S08]  /*5340*/  HMMA.16816.F32.BF16 R8, R92.reuse, R110, R8 ;  /* 0x0000006e5c08723c */ /* 0x040ff00000041808 */
[C---:B-1----:R-:W-:Y:S08]  /*5350*/  HMMA.16816.F32.BF16 R12, R92.reuse, R84, R12 ;  /* 0x000000545c0c723c */ /* 0x042ff0000004180c */
[----:B------:R-:W-:Y:S03]  /*5360*/  HMMA.16816.F32.BF16 R16, R92, R86, R16 ;  /* 0x000000565c10723c */ /* 0x000fe60000041810 */
[----:B------:R-:W-:Y:S05]  /*5370*/  LEA R93, R219, UR5, 0x1 ;  /* 0x00000005db5d7c11 */ /* 0x000fea000f8e08ff */
[C---:B------:R-:W-:Y:S08]  /*5380*/  HMMA.16816.F32.BF16 R4, R96.reuse, R100, R4 ;  /* 0x000000646004723c */ /* 0x040ff00000041804 */
[C---:B------:R-:W-:Y:S08]  /*5390*/  HMMA.16816.F32.BF16 R8, R96.reuse, R102, R8 ;  /* 0x000000666008723c */ /* 0x040ff00000041808 */
[C---:B--2---:R-:W-:Y:S03]  /*53a0*/  HMMA.16816.F32.BF16 R12, R96.reuse, R88, R12 ;  /* 0x00000058600c723c */ /* 0x044fe6000004180c */
[C---:B------:R-:W-:Y:S01]  /*53b0*/  FADD.FTZ R203, -R116.reuse, R4 ;  /* 0x0000000474cb7221 */ /* 0x040fe20000010100 */
[----:B------:R-:W-:Y:S03]  /*53c0*/  FADD.FTZ R200, -R116, R5 ;  /* 0x0000000574c87221 */ /* 0x000fe60000010100 */
[----:B------:R-:W-:Y:S01]  /*53d0*/  FMUL.FTZ R203, R118, R203 ;  /* 0x000000cb76cb7220 */ /* 0x000fe20000410000 */
[----:B------:R-:W-:Y:S03]  /*53e0*/  HMMA.16816.F32.BF16 R16, R96, R90, R16 ;  /* 0x0000005a6010723c */ /* 0x000fe60000041810 */
[----:B------:R-:W-:Y:S01]  /*53f0*/  FMUL.FTZ R200, R119, R200 ;  /* 0x000000c877c87220 */ /* 0x000fe20000410000 */
[C---:B------:R-:W-:Y:S01]  /*5400*/  FADD.FTZ R119, -R116.reuse, R8 ;  /* 0x0000000874777221 */ /* 0x040fe20000010100 */
[----:B------:R-:W-:Y:S03]  /*5410*/  FADD.FTZ R118, -R116, R9 ;  /* 0x0000000974767221 */ /* 0x000fe60000010100 */
[----:B------:R-:W-:Y:S01]  /*5420*/  FMUL.FTZ R119, R122, R119 ;  /* 0x000000777a777220 */ /* 0x000fe20000410000 */
[----:B------:R-:W-:Y:S01]  /*5430*/  FMUL.FTZ R118, R123, R118 ;  /* 0x000000767b767220 */ /* 0x000fe20000410000 */
[----:B------:R-:W-:Y:S01]  /*5440*/  F2FP.BF16.F32.PACK_AB R203, R200, R203 ;  /* 0x000000cbc8cb723e */ /* 0x000fe200000010ff */
[C---:B------:R-:W-:Y:S01]  /*5450*/  FADD.FTZ R123, -R116.reuse, R12 ;  /* 0x0000000c747b7221 */ /* 0x040fe20000010100 */
[----:B------:R-:W-:Y:S01]  /*5460*/  FADD.FTZ R122, -R116, R13 ;  /* 0x0000000d747a7221 */ /* 0x000fe20000010100 */
[----:B------:R-:W-:Y:S01]  /*5470*/  IMAD.IADD R200, R216, 0x1, R93 ;  /* 0x00000001d8c87824 */ /* 0x000fe200078e025d */
[----:B------:R-:W-:Y:S01]  /*5480*/  F2FP.BF16.F32.PACK_AB R118, R118, R119 ;  /* 0x000000777676723e */ /* 0x000fe200000010ff */
[C---:B------:R-:W-:Y:S01]  /*5490*/  FADD.FTZ R119, -R117.reuse, R6 ;  /* 0x0000000675777221 */ /* 0x040fe20000010100 */
[----:B------:R-:W-:Y:S01]  /*54a0*/  FMUL.FTZ R123, R126, R123 ;  /* 0x0000007b7e7b7220 */ /* 0x000fe20000410000 */
[----:B------:R-:W-:Y:S01]  /*54b0*/  FADD.FTZ R126, -R117, R7 ;  /* 0x00000007757e7221 */ /* 0x000fe20000010100 */
[----:B------:R-:W-:Y:S01]  /*54c0*/  FMUL.FTZ R122, R127, R122 ;  /* 0x0000007a7f7a7220 */ /* 0x000fe20000410000 */
[----:B------:R-:W-:Y:S01]  /*54d0*/  FMUL.FTZ R119, R120, R119 ;  /* 0x0000007778777220 */ /* 0x000fe20000410000 */
[----:B------:R-:W-:Y:S01]  /*54e0*/  FADD.FTZ R120, -R117, R11 ;  /* 0x0000000b75787221 */ /* 0x000fe20000010100 */
[----:B------:R-:W-:Y:S01]  /*54f0*/  FMUL.FTZ R126, R121, R126 ;  /* 0x0000007e797e7220 */ /* 0x000fe20000410000 */
[----:B------:R-:W-:Y:S01]  /*5500*/  FADD.FTZ R121, -R117, R10 ;  /* 0x0000000a75797221 */ /* 0x000fe20000010100 */
[----:B------:R-:W-:Y:S01]  /*5510*/  F2FP.BF16.F32.PACK_AB R123, R122, R123 ;  /* 0x0000007b7a7b723e */ /* 0x000fe200000010ff */
[----:B------:R-:W-:Y:S01]  /*5520*/  FMUL.FTZ R120, R125, R120 ;  /* 0x000000787d787220 */ /* 0x000fe20000410000 */
[C---:B------:R-:W-:Y:S01]  /*5530*/  FADD.FTZ R125, -R117.reuse, R14 ;  /* 0x0000000e757d7221 */ /* 0x040fe20000010100 */
[----:B------:R-:W-:Y:S01]  /*5540*/  FMUL.FTZ R121, R124, R121 ;  /* 0x000000797c797220 */ /* 0x000fe20000410000 */
[C---:B------:R-:W-:Y:S01]  /*5550*/  FADD.FTZ R122, -R117.reuse, R15 ;  /* 0x0000000f757a7221 */ /* 0x040fe20000010100 */
[----:B------:R-:W-:Y:S01]  /*5560*/  F2FP.BF16.F32.PACK_AB R119, R126, R119 ;  /* 0x000000777e77723e */ /* 0x000fe200000010ff */
[----:B------:R-:W-:Y:S01]  /*5570*/  FADD.FTZ R205, -R116, R16 ;  /* 0x0000001074cd7221 */ /* 0x000fe20000010100 */
[C---:B------:R-:W-:Y:S01]  /*5580*/  FADD.FTZ R127, -R117.reuse, R18 ;  /* 0x00000012757f7221 */ /* 0x040fe20000010100 */
[----:B------:R-:W-:Y:S01]  /*5590*/  FADD.FTZ R124, -R117, R19 ;  /* 0x00000013757c7221 */ /* 0x000fe20000010100 */
[----:B------:R-:W-:Y:S01]  /*55a0*/  FMUL.FTZ R125, R128, R125 ;  /* 0x0000007d807d7220 */ /* 0x000fe20000410000 */
[----:B------:R-:W-:Y:S01]  /*55b0*/  FMUL.FTZ R122, R129, R122 ;  /* 0x0000007a817a7220 */ /* 0x000fe20000410000 */
[----:B------:R-:W-:Y:S01]  /*55c0*/  FADD.FTZ R116, -R116, R17 ;  /* 0x0000001174747221 */ /* 0x000fe20000010100 */
[----:B------:R-:W-:Y:S01]  /*55d0*/  F2FP.BF16.F32.PACK_AB R120, R120, R121 ;  /* 0x000000797878723e */ /* 0x000fe200000010ff */
[----:B------:R-:W-:Y:S01]  /*55e0*/  STS [R198+0x20000], R203 ;  /* 0x020000cbc6007388 */ /* 0x000fe20000000800 */
[----:B------:R-:W-:Y:S01]  /*55f0*/  FMUL.FTZ R205, R130, R205 ;  /* 0x000000cd82cd7220 */ /* 0x000fe20000410000 */
[----:B------:R-:W-:Y:S01]  /*5600*/  FMUL.FTZ R116, R197, R116 ;  /* 0x00000074c5747220 */ /* 0x000fe20000410000 */
[----:B------:R-:W-:Y:S02]  /*5610*/  FMUL.FTZ R127, R196, R127 ;  /* 0x0000007fc47f7220 */ /* 0x000fe40000410000 */
[----:B------:R-:W-:Y:S01]  /*5620*/  STS [R198+0x20400], R119 ;  /* 0x02040077c6007388 */ /* 0x000fe20000000800 */
[----:B------:R-:W-:Y:S01]  /*5630*/  FMUL.FTZ R124, R201, R124 ;  /* 0x0000007cc97c7220 */ /* 0x000fe20000410000 */
[----:B------:R-:W-:Y:S03]  /*5640*/  F2FP.BF16.F32.PACK_AB R125, R122, R125 ;  /* 0x0000007d7a7d723e */ /* 0x000fe600000010ff */
[----:B------:R-:W-:Y:S01]  /*5650*/  STS [R199+-0x2000], R118 ;  /* 0xffe00076c7007388 */ /* 0x000fe20000000800 */
[----:B------:R-:W-:Y:S02]  /*5660*/  F2FP.BF16.F32.PACK_AB R116, R116, R205 ;  /* 0x000000cd7474723e */ /* 0x000fe400000010ff */
[----:B------:R-:W-:Y:S02]  /*5670*/  F2FP.BF16.F32.PACK_AB R124, R124, R127 ;  /* 0x0000007f7c7c723e */ /* 0x000fe400000010ff */
[----:B------:R-:W-:Y:S05]  /*5680*/  STS [R199+-0x1c00], R120 ;  /* 0xffe40078c7007388 */ /* 0x000fea0000000800 */
[----:B------:R-:W-:Y:S05]  /*5690*/  STS [R202+-0x2000], R123 ;  /* 0xffe0007bca007388 */ /* 0x000fea0000000800 */
[----:B------:R-:W-:Y:S05]  /*56a0*/  STS [R202+-0x1c00], R125 ;  /* 0xffe4007dca007388 */ /* 0x000fea0000000800 */
[----:B------:R-:W-:Y:S05]  /*56b0*/  STS [R131+-0x2000], R116 ;  /* 0xffe0007483007388 */ /* 0x000fea0000000800 */
[----:B------:R-:W-:Y:S01]  /*56c0*/  STS [R131+-0x1c00], R124 ;  /* 0xffe4007c83007388 */ /* 0x000fe20000000800 */
[----:B------:R-:W-:Y:S06]  /*56d0*/  BAR.SYNC.DEFER_BLOCKING 0x0 ;  /* 0x0000000000007b1d */ /* 0x000fec0000010000 */
[----:B------:R-:W-:Y:S05]  /*56e0*/  LDSM.16.MT88.4 R84, [R230+0x22000] ;  /* 0x02200000e654783b */ /* 0x000fea0000004200 */
[----:B------:R-:W1:Y:S05]  /*56f0*/  LDSM.16.MT88.4 R88, [R228+0x8000] ;  /* 0x00800000e458783b */ /* 0x000e6a0000004200 */
[----:B------:R-:W2:Y:S05]  /*5700*/  LDSM.16.MT88.4 R92, [R200] ;  /* 0x00000000c85c783b */ /* 0x000eaa0000004200 */
[----:B------:R-:W3:Y:S05]  /*5710*/  LDSM.16.MT88.4 R96, [R228+0xa000] ;  /* 0x00a00000e460783b */ /* 0x000eea0000004200 */
[----:B------:R-:W4:Y:S05]  /*5720*/  LDSM.16.MT88.4 R100, [R228+0xc000] ;  /* 0x00c00000e464783b */ /* 0x000f2a0000004200 */
[----:B------:R-:W4:Y:S05]  /*5730*/  LDSM.16.MT88.4 R104, [R228+0xe000] ;  /* 0x00e00000e468783b */ /* 0x000f2a0000004200 */
[----:B------:R-:W-:Y:S05]  /*5740*/  LDSM.16.MT88.4 R108, [R230+0x22800] ;  /* 0x02280000e66c783b */ /* 0x000fea0000004200 */
[----:B------:R-:W4:Y:S05]  /*5750*/  LDSM.16.MT88.4 R112, [R228+0x8800] ;  /* 0x00880000e470783b */ /* 0x000f2a0000004200 */
[----:B------:R-:W4:Y:S01]  /*5760*/  LDSM.16.MT88.4 R116, [R200+0x800] ;  /* 0x00080000c874783b */ /* 0x000f220000004200 */
[-C--:B-1----:R-:W-:Y:S04]  /*5770*/  HMMA.16816.F32.BF16 R20, R84, R88.reuse, R20 ;  /* 0x000000585414723c */ /* 0x082fe80000041814 */
[----:B------:R-:W1:Y:S05]  /*5780*/  LDSM.16.MT88.4 R120, [R228+0xa800] ;  /* 0x00a80000e478783b */ /* 0x000e6a0000004200 */
[----:B------:R-:W1:Y:S01]  /*5790*/  LDSM.16.MT88.4 R124, [R228+0xc800] ;  /* 0x00c80000e47c783b */ /* 0x000e620000004200 */
[C---:B--2---:R-:W-:Y:S04]  /*57a0*/  HMMA.16816.F32.BF16 R24, R92.reuse, R88, R24 ;  /* 0x000000585c18723c */ /* 0x044fe80000041818 */
[----:B------:R-:W-:Y:S04]  /*57b0*/  LDSM.16.MT88.4 R128, [R200+0x1800] ;  /* 0x00180000c880783b */ /* 0x000fe80000004200 */
[-C--:B------:R-:W-:Y:S01]  /*57c0*/  HMMA.16816.F32.BF16 R28, R92, R90.reuse, R28 ;  /* 0x0000005a5c1c723c */ /* 0x080fe2000004181c */
[----:B------:R-:W-:Y:S07]  /*57d0*/  LDSM.16.MT88.4 R196, [R228+0xd800] ;  /* 0x00d80000e4c4783b */ /* 0x000fee0000004200 */
[C---:B------:R-:W-:Y:S01]  /*57e0*/  HMMA.16816.F32.BF16 R32, R84.reuse, R90, R32 ;  /* 0x0000005a5420723c */ /* 0x040fe20000041820 */
[----:B------:R-:W2:Y:S07]  /*57f0*/  LDSM.16.MT88.4 R88, [R228+0xe800] ;  /* 0x00e80000e458783b */ /* 0x000eae0000004200 */
[-C--:B---3--:R-:W-:Y:S08]  /*5800*/  HMMA.16816.F32.BF16 R36, R84, R96.reuse, R36 ;  /* 0x000000605424723c */ /* 0x088ff00000041824 */
[C---:B------:R-:W-:Y:S08]  /*5810*/  HMMA.16816.F32.BF16 R40, R92.reuse, R96, R40 ;  /* 0x000000605c28723c */ /* 0x040ff00000041828 */
[-C--:B------:R-:W-:Y:S08]  /*5820*/  HMMA.16816.F32.BF16 R44, R92, R98.reuse, R44 ;  /* 0x000000625c2c723c */ /* 0x080ff0000004182c */
[C---:B------:R-:W-:Y:S01]  /*5830*/  HMMA.16816.F32.BF16 R48, R84.reuse, R98, R48 ;  /* 0x000000625430723c */ /* 0x040fe20000041830 */
[----:B------:R-:W-:Y:S07]  /*5840*/  LDSM.16.MT88.4 R96, [R200+0x1000] ;  /* 0x00100000c860783b */ /* 0x000fee0000004200 */
[-C--:B----4-:R-:W-:Y:S08]  /*5850*/  HMMA.16816.F32.BF16 R52, R84, R100.reuse, R52 ;  /* 0x000000645434723c */ /* 0x090ff00000041834 */
[C---:B------:R-:W-:Y:S08]  /*5860*/  HMMA.16816.F32.BF16 R56, R92.reuse, R100, R56 ;  /* 0x000000645c38723c */ /* 0x040ff00000041838 */
[-C--:B------:R-:W-:Y:S08]  /*5870*/  HMMA.16816.F32.BF16 R60, R92, R102.reuse, R60 ;  /* 0x000000665c3c723c */ /* 0x080ff0000004183c */
[C---:B------:R-:W-:Y:S01]  /*5880*/  HMMA.16816.F32.BF16 R64, R84.reuse, R102, R64 ;  /* 0x000000665440723c */ /* 0x040fe20000041840 */
[----:B------:R-:W-:Y:S07]  /*5890*/  LDSM.16.MT88.4 R100, [R228+0xb000] ;  /* 0x00b00000e464783b */ /* 0x000fee0000004200 */
[-C--:B------:R-:W-:Y:S08]  /*58a0*/  HMMA.16816.F32.BF16 R68, R84, R104.reuse, R68 ;  /* 0x000000685444723c */ /* 0x080ff00000041844 */
[C---:B------:R-:W-:Y:S08]  /*58b0*/  HMMA.16816.F32.BF16 R72, R92.reuse, R104, R72 ;  /* 0x000000685c48723c */ /* 0x040ff00000041848 */
[-C--:B------:R-:W-:Y:S01]  /*58c0*/  HMMA.16816.F32.BF16 R76, R92, R106.reuse, R76 ;  /* 0x0000006a5c4c723c */ /* 0x080fe2000004184c */
[----:B------:R-:W-:Y:S07]  /*58d0*/  LDSM.16.MT88.4 R92, [R228+0x9000] ;  /* 0x00900000e45c783b */ /* 0x000fee0000004200 */
[----:B------:R-:W-:Y:S01]  /*58e0*/  HMMA.16816.F32.BF16 R80, R84, R106, R80 ;  /* 0x0000006a5450723c */ /* 0x000fe20000041850 */
[----:B------:R-:W3:Y:S05]  /*58f0*/  LDSM.16.MT88.4 R84, [R230+0x23000] ;  /* 0x02300000e654783b */ /* 0x000eea0000004200 */
[----:B------:R-:W4:Y:S02]  /*5900*/  LDSM.16.MT88.4 R104, [R228+0xd000] ;  /* 0x00d00000e468783b */ /* 0x000f240000004200 */
[-C--:B------:R-:W-:Y:S08]  /*5910*/  HMMA.16816.F32.BF16 R20, R108, R112.reuse, R20 ;  /* 0x000000706c14723c */ /* 0x080ff00000041814 */
[C---:B------:R-:W-:Y:S08]  /*5920*/  HMMA.16816.F32.BF16 R24, R116.reuse, R112, R24 ;  /* 0x000000707418723c */ /* 0x040ff00000041818 */
[-C--:B------:R-:W-:Y:S08]  /*5930*/  HMMA.16816.F32.BF16 R28, R116, R114.reuse, R28 ;  /* 0x00000072741c723c */ /* 0x080ff0000004181c */
[C---:B------:R-:W-:Y:S01]  /*5940*/  HMMA.16816.F32.BF16 R32, R108.reuse, R114, R32 ;  /* 0x000000726c20723c */ /* 0x040fe20000041820 */
[----:B------:R-:W4:Y:S07]  /*5950*/  LDSM.16.MT88.4 R112, [R228+0xf000] ;  /* 0x00f00000e470783b */ /* 0x000f2e0000004200 */
[-C--:B-1----:R-:W-:Y:S08]  /*5960*/  HMMA.16816.F32.BF16 R36, R108, R120.reuse, R36 ;  /* 0x000000786c24723c */ /* 0x082ff00000041824 */
[C---:B------:R-:W-:Y:S08]  /*5970*/  HMMA.16816.F32.BF16 R40, R116.reuse, R120, R40 ;  /* 0x000000787428723c */ /* 0x040ff00000041828 */
[-C--:B------:R-:W-:Y:S08]  /*5980*/  HMMA.16816.F32.BF16 R44, R116, R122.reuse, R44 ;  /* 0x0000007a742c723c */ /* 0x080ff0000004182c */
[C---:B------:R-:W-:Y:S01]  /*5990*/  HMMA.16816.F32.BF16 R48, R108.reuse, R122, R48 ;  /* 0x0000007a6c30723c */ /* 0x040fe20000041830 */
[----:B------:R-:W-:Y:S07]  /*59a0*/  LDSM.16.MT88.4 R120, [R230+0x23800] ;  /* 0x02380000e678783b */ /* 0x000fee0000004200 */
[-C--:B------:R-:W-:Y:S08]  /*59b0*/  HMMA.16816.F32.BF16 R52, R108, R124.reuse, R52 ;  /* 0x0000007c6c34723c */ /* 0x080ff00000041834 */
[C---:B------:R-:W-:Y:S08]  /*59c0*/  HMMA.16816.F32.BF16 R56, R116.reuse, R124, R56 ;  /* 0x0000007c7438723c */ /* 0x040ff00000041838 */
[-C--:B------:R-:W-:Y:S08]  /*59d0*/  HMMA.16816.F32.BF16 R60, R116, R126.reuse, R60 ;  /* 0x0000007e743c723c */ /* 0x080ff0000004183c */
[C---:B------:R-:W-:Y:S01]  /*59e0*/  HMMA.16816.F32.BF16 R64, R108.reuse, R126, R64 ;  /* 0x0000007e6c40723c */ /* 0x040fe20000041840 */
[----:B------:R-:W1:Y:S07]  /*59f0*/  LDSM.16.MT88.4 R124, [R228+0x9800] ;  /* 0x00980000e47c783b */ /* 0x000e6e0000004200 */
[-C--:B--2---:R-:W-:Y:S08]  /*5a00*/  HMMA.16816.F32.BF16 R68, R108, R88.reuse, R68 ;  /* 0x000000586c44723c */ /* 0x084ff00000041844 */
[C---:B------:R-:W-:Y:S08]  /*5a10*/  HMMA.16816.F32.BF16 R72, R116.reuse, R88, R72 ;  /* 0x000000587448723c */ /* 0x040ff00000041848 */
[-C--:B------:R-:W-:Y:S01]  /*5a20*/  HMMA.16816.F32.BF16 R76, R116, R90.reuse, R76 ;  /* 0x0000005a744c723c */ /* 0x080fe2000004184c */
[----:B------:R-:W2:Y:S07]  /*5a30*/  LDSM.16.MT88.4 R116, [R228+0xb800] ;  /* 0x00b80000e474783b */ /* 0x000eae0000004200 */
[----:B------:R-:W-:Y:S01]  /*5a40*/  HMMA.16816.F32.BF16 R80, R108, R90, R80 ;  /* 0x0000005a6c50723c */ /* 0x000fe20000041850 */
[----:B------:R-:W2:Y:S01]  /*5a50*/  LDSM.16.MT88.4 R88, [R228+0xf800] ;  /* 0x00f80000e458783b */ /* 0x000ea20000004200 */
[----:B------:R-:W-:Y:S06]  /*5a60*/  BAR.SYNC.DEFER_BLOCKING 0x0 ;  /* 0x0000000000007b1d */ /* 0x000fec0000010000 */
[-C--:B---3--:R-:W-:Y:S08]  /*5a70*/  HMMA.16816.F32.BF16 R20, R84, R92.reuse, R20 ;  /* 0x0000005c5414723c */ /* 0x088ff00000041814 */
[C---:B------:R-:W-:Y:S08]  /*5a80*/  HMMA.16816.F32.BF16 R24, R96.reuse, R92, R24 ;  /* 0x0000005c6018723c */ /* 0x040ff00000041818 */
[-C--:B------:R-:W-:Y:S08]  /*5a90*/  HMMA.16816.F32.BF16 R28, R96, R94.reuse, R28 ;  /* 0x0000005e601c723c */ /* 0x080ff0000004181c */
[C---:B------:R-:W-:Y:S08]  /*5aa0*/  HMMA.16816.F32.BF16 R32, R84.reuse, R94, R32 ;  /* 0x0000005e5420723c */ /* 0x040ff00000041820 */
[-C--:B------:R-:W-:Y:S08]  /*5ab0*/  HMMA.16816.F32.BF16 R36, R84, R100.reuse, R36 ;  /* 0x000000645424723c */ /* 0x080ff00000041824 */
[C---:B------:R-:W-:Y:S08]  /*5ac0*/  HMMA.16816.F32.BF16 R40, R96.reuse, R100, R40 ;  /* 0x000000646028723c */ /* 0x040ff00000041828 */
[-C--:B------:R-:W-:Y:S08]  /*5ad0*/  HMMA.16816.F32.BF16 R44, R96, R102.reuse, R44 ;  /* 0x00000066602c723c */ /* 0x080ff0000004182c */
[C---:B------:R-:W-:Y:S08]  /*5ae0*/  HMMA.16816.F32.BF16 R48, R84.reuse, R102, R48 ;  /* 0x000000665430723c */ /* 0x040ff00000041830 */
[-C--:B----4-:R-:W-:Y:S08]  /*5af0*/  HMMA.16816.F32.BF16 R52, R84, R104.reuse, R52 ;  /* 0x000000685434723c */ /* 0x090ff00000041834 */
[C---:B------:R-:W-:Y:S08]  /*5b00*/  HMMA.16816.F32.BF16 R56, R96.reuse, R104, R56 ;  /* 0x000000686038723c */ /* 0x040ff00000041838 */
[-C--:B------:R-:W-:Y:S08]  /*5b10*/  HMMA.16816.F32.BF16 R60, R96, R106.reuse, R60 ;  /* 0x0000006a603c723c */ /* 0x080ff0000004183c */
[C---:B------:R-:W-:Y:S08]  /*5b20*/  HMMA.16816.F32.BF16 R64, R84.reuse, R106, R64 ;  /* 0x0000006a5440723c */ /* 0x040ff00000041840 */
        /* <DEDUP_REMOVED lines=8> */
[-C--:B--2---:R-:W-:Y:S08]  /*5bb0*/  HMMA.16816.F32.BF16 R36, R120, R116.reuse, R36 ;  /* 0x000000747824723c */ /* 0x084ff00000041824 */
[C---:B------:R-:W-:Y:S08]  /*5bc0*/  HMMA.16816.F32.BF16 R40, R128.reuse, R116, R40 ;  /* 0x000000748028723c */ /* 0x040ff00000041828 */
[-C--:B------:R-:W-:Y:S08]  /*5bd0*/  HMMA.16816.F32.BF16 R44, R128, R118.reuse, R44 ;  /* 0x00000076802c723c */ /* 0x080ff0000004182c */
        /* <DEDUP_REMOVED lines=73> */
.L_x_313:
[----:B------:R-:W-:Y:S01]  /*6070*/  LDSM.16.M88.4 R196, [R231+0x20000] ;  /* 0x02000000e7c4783b */ /* 0x000fe20000000200 */
[--C-:B------:R-:W-:Y:S01]  /*6080*/  IMAD.IADD R104, R2, 0x1, R231.reuse ;  /* 0x0000000102687824 */ /* 0x100fe200078e02e7 */
[----:B------:R-:W-:Y:S01]  /*6090*/  PLOP3.LUT P2, PT, PT, PT, UP0, 0x80, 0x8 ;  /* 0x000000000008781c */ /* 0x000fe20003f4f008 */
[----:B------:R-:W-:Y:S01]  /*60a0*/  IMAD R252, R241, UR9, RZ ;  /* 0x00000009f1fc7c24 */ /* 0x000fe2000f8e02ff */
[----:B------:R-:W1:Y:S01]  /*60b0*/  LDSM.16.MT88.4 R16, [R228+0x10000] ;  /* 0x01000000e410783b */ /* 0x000e620000004200 */
[----:B------:R-:W-:Y:S01]  /*60c0*/  PLOP3.LUT P5, PT, PT, PT, UP0, 0x80, 0x8 ;  /* 0x000000000008781c */ /* 0x000fe20003faf008 */
[----:B------:R-:W-:Y:S02]  /*60d0*/  UISETP.GT.AND UP1, UPT, UR46, UR49, UPT ;  /* 0x000000312e00728c */ /* 0x000fe4000bf24270 */
[----:B------:R2:W3:Y:S04]  /*60e0*/  LDSM.16.M88.4 R124, [R231+0x21000] ;  /* 0x02100000e77c783b */ /* 0x0004e80000000200 */
[----:B------:R-:W4:Y:S04]  /*60f0*/  LDSM.16.MT88.4 R96, [R228+0x12000] ;  /* 0x01200000e460783b */ /* 0x000f280000004200 */
[----:B------:R-:W4:Y:S04]  /*6100*/  LDSM.16.MT88.4 R112, [R228+0x14000] ;  /* 0x01400000e470783b */ /* 0x000f280000004200 */
[----:B------:R-:W-:Y:S04]  /*6110*/  LDSM.16.M88.4 R200, [R104+0x20000] ;  /* 0x0200000068c8783b */ /* 0x000fe80000000200 */
[----:B------:R4:W-:Y:S04]  /*6120*/  LDSM.16.M88.4 R208, [R104+0x21000] ;  /* 0x0210000068d0783b */ /* 0x0009e80000000200 */
[----:B------:R-:W4:Y:S01]  /*6130*/  LDSM.16.MT88.4 R128, [R228+0x16000] ;  /* 0x01600000e480783b */ /* 0x000f220000004200 */
[----:B--2---:R-:W-:Y:S03]  /*6140*/  IMAD.IADD R231, R216, 0x1, R231 ;  /* 0x00000001d8e77824 */ /* 0x004fe600078e02e7 */
[----:B------:R-:W2:Y:S04]  /*6150*/  LDSM.16.MT88.4 R204, [R228+0x10800] ;  /* 0x01080000e4cc783b */ /* 0x000ea80000004200 */
[----:B------:R-:W2:Y:S01]  /*6160*/  LDSM.16.MT88.4 R212, [R228+0x12800] ;  /* 0x01280000e4d4783b */ /* 0x000ea20000004200 */
        /* <DEDUP_REMOVED lines=17> */
[-C--:B--2---:R-:W-:Y:S08]  /*6280*/  HMMA.16816.F32.BF16 R4, R200, R204.reuse, R4 ;  /* 0x000000ccc804723c */ /* 0x084ff00000041804 */
[C---:B------:R-:W-:Y:S08]  /*6290*/  HMMA.16816.F32.BF16 R8, R208.reuse, R204, R8 ;  /* 0x000000ccd008723c */ /* 0x040ff00000041808 */
[-C--:B------:R-:W-:Y:S08]  /*62a0*/  HMMA.16816.F32.BF16 R12, R208, R206.reuse, R12 ;  /* 0x000000ced00c723c */ /* 0x080ff0000004180c */
[C---:B------:R-:W-:Y:S01]  /*62b0*/  HMMA.16816.F32.BF16 R16, R200.reuse, R206, R16 ;  /* 0x000000cec810723c */ /* 0x040fe20000041810 */
[----:B------:R-:W2:Y:S07]  /*62c0*/  LDSM.16.MT88.4 R204, [R228+0x16800] ;  /* 0x01680000e4cc783b */ /* 0x000eae0000004200 */
[-C--:B------:R-:W-:Y:S08]  /*62d0*/  HMMA.16816.F32.BF16 R84, R200, R212.reuse, R84 ;  /* 0x000000d4c854723c */ /* 0x080ff00000041854 */
[C---:B------:R-:W-:Y:S08]  /*62e0*/  HMMA.16816.F32.BF16 R88, R208.reuse, R212, R88 ;  /* 0x000000d4d058723c */ /* 0x040ff00000041858 */
[-C--:B------:R-:W-:Y:S08]  /*62f0*/  HMMA.16816.F32.BF16 R92, R208, R214.reuse, R92 ;  /* 0x000000d6d05c723c */ /* 0x080ff0000004185c */
[C---:B------:R-:W-:Y:S01]  /*6300*/  HMMA.16816.F32.BF16 R96, R200.reuse, R214, R96 ;  /* 0x000000d6c860723c */ /* 0x040fe20000041860 */
[----:B------:R-:W-:Y:S07]  /*6310*/  LDSM.16.M88.4 R212, [R231+0x21000] ;  /* 0x02100000e7d4783b */ /* 0x000fee0000000200 */
[-C--:B-1----:R-:W-:Y:S08]  /*6320*/  HMMA.16816.F32.BF16 R100, R200, R196.reuse, R100 ;  /* 0x000000c4c864723c */ /* 0x082ff00000041864 */
[C---:B------:R-:W-:Y:S08]  /*6330*/  HMMA.16816.F32.BF16 R104, R208.reuse, R196, R104 ;  /* 0x000000c4d068723c */ /* 0x040ff00000041868 */
[-C--:B------:R-:W-:Y:S08]  /*6340*/  HMMA.16816.F32.BF16 R108, R208, R198.reuse, R108 ;  /* 0x000000c6d06c723c */ /* 0x080ff0000004186c */
[C---:B------:R-:W-:Y:S01]  /*6350*/  HMMA.16816.F32.BF16 R112, R200.reuse, R198, R112 ;  /* 0x000000c6c870723c */ /* 0x040fe20000041870 */
[----:B------:R1:W-:Y:S07]  /*6360*/  LDSM.16.M88.4 R196, [R231+0x20000] ;  /* 0x02000000e7c4783b */ /* 0x0003ee0000000200 */
[-C--:B--2---:R-:W-:Y:S08]  /*6370*/  HMMA.16816.F32.BF16 R116, R200, R204.reuse, R116 ;  /* 0x000000ccc874723c */ /* 0x084ff00000041874 */
[C---:B------:R-:W-:Y:S08]  /*6380*/  HMMA.16816.F32.BF16 R120, R208.reuse, R204, R120 ;  /* 0x000000ccd078723c */ /* 0x040ff00000041878 */
[-C--:B------:R-:W-:Y:S01]  /*6390*/  HMMA.16816.F32.BF16 R124, R208, R206.reuse, R124 ;  /* 0x000000ced07c723c */ /* 0x080fe2000004187c */
[----:B------:R-:W2:Y:S02]  /*63a0*/  LDSM.16.MT88.4 R208, [R228+0x11000] ;  /* 0x01100000e4d0783b */ /* 0x000ea40000004200 */
[----:B-1----:R-:W-:Y:S05]  /*63b0*/  IMAD.IADD R231, R2, 0x1, R231 ;  /* 0x0000000102e77824 */ /* 0x002fea00078e02e7 */
[----:B------:R-:W-:Y:S01]  /*63c0*/  HMMA.16816.F32.BF16 R128, R200, R206, R128 ;  /* 0x000000cec880723c */ /* 0x000fe20000041880 */
[----:B------:R-:W1:Y:S04]  /*63d0*/  LDSM.16.MT88.4 R200, [R228+0x13000] ;  /* 0x01300000e4c8783b */ /* 0x000e680000004200 */
[----:B------:R-:W3:Y:S03]  /*63e0*/  LDSM.16.MT88.4 R204, [R228+0x15000] ;  /* 0x01500000e4cc783b */ /* 0x000ee60000004200 */
[-C--:B--2---:R-:W-:Y:S08]  /*63f0*/  HMMA.16816.F32.BF16 R4, R196, R208.reuse, R4 ;  /* 0x000000d0c404723c */ /* 0x084ff00000041804 */
[C---:B------:R-:W-:Y:S08]  /*6400*/  HMMA.16816.F32.BF16 R8, R212.reuse, R208, R8 ;  /* 0x000000d0d408723c */ /* 0x040ff00000041808 */
[-C--:B------:R-:W-:Y:S08]  /*6410*/  HMMA.16816.F32.BF16 R12, R212, R210.reuse, R12 ;  /* 0x000000d2d40c723c */ /* 0x080ff0000004180c */
[C---:B------:R-:W-:Y:S01]  /*6420*/  HMMA.16816.F32.BF16 R16, R196.reuse, R210, R16 ;  /* 0x000000d2c410723c */ /* 0x040fe20000041810 */
[----:B------:R-:W2:Y:S07]  /*6430*/  LDSM.16.MT88.4 R208, [R228+0x17000] ;  /* 0x01700000e4d0783b */ /* 0x000eae0000004200 */
[-C--:B-1----:R-:W-:Y:S08]  /*6440*/  HMMA.16816.F32.BF16 R84, R196, R200.reuse, R84 ;  /* 0x000000c8c454723c */ /* 0x082ff00000041854 */
[C---:B------:R-:W-:Y:S08]  /*6450*/  HMMA.16816.F32.BF16 R88, R212.reuse, R200, R88 ;  /* 0x000000c8d458723c */ /* 0x040ff00000041858 */
[-C--:B------:R-:W-:Y:S08]  /*6460*/  HMMA.16816.F32.BF16 R92, R212, R202.reuse, R92 ;  /* 0x000000cad45c723c */ /* 0x080ff0000004185c */
[C---:B------:R-:W-:Y:S01]  /*6470*/  HMMA.16816.F32.BF16 R96, R196.reuse, R202, R96 ;  /* 0x000000cac460723c */ /* 0x040fe20000041860 */
[----:B------:R-:W-:Y:S07]  /*6480*/  LDSM.16.M88.4 R200, [R231+0x20000] ;  /* 0x02000000e7c8783b */ /* 0x000fee0000000200 */
[-C--:B---3--:R-:W-:Y:S08]  /*6490*/  HMMA.16816.F32.BF16 R100, R196, R204.reuse, R100 ;  /* 0x000000ccc464723c */ /* 0x088ff00000041864 */
[C---:B------:R-:W-:Y:S08]  /*64a0*/  HMMA.16816.F32.BF16 R104, R212.reuse, R204, R104 ;  /* 0x000000ccd468723c */ /* 0x040ff00000041868 */
[-C--:B------:R-:W-:Y:S08]  /*64b0*/  HMMA.16816.F32.BF16 R108, R212, R206.reuse, R108 ;  /* 0x000000ced46c723c */ /* 0x080ff0000004186c */
[C---:B------:R-:W-:Y:S01]  /*64c0*/  HMMA.16816.F32.BF16 R112, R196.reuse, R206, R112 ;  /* 0x000000cec470723c */ /* 0x040fe20000041870 */
[----:B------:R-:W1:Y:S07]  /*64d0*/  LDSM.16.MT88.4 R204, [R228+0x11800] ;  /* 0x01180000e4cc783b */ /* 0x000e6e0000004200 */
[-C--:B--2---:R-:W-:Y:S08]  /*64e0*/  HMMA.16816.F32.BF16 R116, R196, R208.reuse, R116 ;  /* 0x000000d0c474723c */ /* 0x084ff00000041874 */
[C---:B------:R-:W-:Y:S08]  /*64f0*/  HMMA.16816.F32.BF16 R120, R212.reuse, R208, R120 ;  /* 0x000000d0d478723c */ /* 0x040ff00000041878 */
[-C--:B------:R-:W-:Y:S01]  /*6500*/  HMMA.16816.F32.BF16 R124, R212, R210.reuse, R124 ;  /* 0x000000d2d47c723c */ /* 0x080fe2000004187c */
[----:B------:R-:W2:Y:S07]  /*6510*/  LDSM.16.M88.4 R212, [R231+0x21000] ;  /* 0x02100000e7d4783b */ /* 0x000eae0000000200 */
[----:B------:R-:W-:Y:S01]  /*6520*/  HMMA.16816.F32.BF16 R128, R196, R210, R128 ;  /* 0x000000d2c480723c */ /* 0x000fe20000041880 */
[----:B------:R-:W3:Y:S04]  /*6530*/  LDSM.16.MT88.4 R196, [R228+0x13800] ;  /* 0x01380000e4c4783b */ /* 0x000ee80000004200 */
[----:B------:R-:W4:Y:S03]  /*6540*/  LDSM.16.MT88.4 R208, [R228+0x15800] ;  /* 0x01580000e4d0783b */ /* 0x000f260000004200 */
[-C--:B-1----:R-:W-:Y:S08]  /*6550*/  HMMA.16816.F32.BF16 R4, R200, R204.reuse, R4 ;  /* 0x000000ccc804723c */ /* 0x082ff00000041804 */
[C---:B--2---:R-:W-:Y:S04]  /*6560*/  HMMA.16816.F32.BF16 R8, R212.reuse, R204, R8 ;  /* 0x000000ccd408723c */ /* 0x044fe80000041808 */
[C---:B------:R-:W-:Y:S04]  /*6570*/  IMAD.U32 R205, R252.reuse, -0x40, RZ ;  /* 0xffffffc0fccd7824 */ /* 0x040fe800078e00ff */
[-C--:B------:R-:W-:Y:S03]  /*6580*/  HMMA.16816.F32.BF16 R12, R212, R206.reuse, R12 ;  /* 0x000000ced40c723c */ /* 0x080fe6000004180c */
[C---:B------:R-:W-:Y:S04]  /*6590*/  LEA R238, P0, R205.reuse, R238, 0x2 ;  /* 0x000000eecdee7211 */ /* 0x040fe800078010ff */
[----:B------:R-:W-:Y:S01]  /*65a0*/  LEA.HI.X.SX32 R239, R205, R239, 0x2, P0 ;  /* 0x000000efcdef7211 */ /* 0x000fe200000f16ff */
[C---:B------:R-:W-:Y:S01]  /*65b0*/  HMMA.16816.F32.BF16 R16, R200.reuse, R206, R16 ;  /* 0x000000cec810723c */ /* 0x040fe20000041810 */
[----:B------:R-:W1:Y:S07]  /*65c0*/  LDSM.16.MT88.4 R204, [R228+0x17800] ;  /* 0x01780000e4cc783b */ /* 0x000e6e0000004200 */
[-C--:B---3--:R-:W-:Y:S08]  /*65d0*/  HMMA.16816.F32.BF16 R84, R200, R196.reuse, R84 ;  /* 0x000000c4c854723c */ /* 0x088ff00000041854 */
[C---:B------:R-:W-:Y:S04]  /*65e0*/  HMMA.16816.F32.BF16 R88, R212.reuse, R196, R88 ;  /* 0x000000c4d458723c */ /* 0x040fe80000041858 */
[C---:B------:R-:W-:Y:S04]  /*65f0*/  IMAD.SHL.U32 R197, R252.reuse, 0x8, RZ ;  /* 0x00000008fcc57824 */ /* 0x040fe800078e00ff */
[-C--:B------:R-:W-:Y:S08]  /*6600*/  HMMA.16816.F32.BF16 R92, R212, R198.reuse, R92 ;  /* 0x000000c6d45c723c */ /* 0x080ff0000004185c */
[C---:B------:R-:W-:Y:S04]  /*6610*/  HMMA.16816.F32.BF16 R96, R200.reuse, R198, R96 ;  /* 0x000000c6c860723c */ /* 0x040fe80000041860 */
[C---:B------:R-:W-:Y:S04]  /*6620*/  LEA R198, P0, R197.reuse, R238, 0x2 ;  /* 0x000000eec5c67211 */ /* 0x040fe800078010ff */
[-C--:B----4-:R-:W-:Y:S03]  /*6630*/  HMMA.16816.F32.BF16 R100, R200, R208.reuse, R100 ;  /* 0x000000d0c864723c */ /* 0x090fe60000041864 */
[----:B------:R-:W-:Y:S05]  /*6640*/  LEA.HI.X.SX32 R199, R197, R239, 0x2, P0 ;  /* 0x000000efc5c77211 */ /* 0x000fea00000f16ff */
[C---:B------:R-:W-:Y:S04]  /*6650*/  HMMA.16816.F32.BF16 R104, R212.reuse, R208, R104 ;  /* 0x000000d0d468723c */ /* 0x040fe80000041868 */
[C---:B------:R-:W-:Y:S04]  /*6660*/  LEA R208, P0, R252.reuse, R198, 0x5 ;  /* 0x000000c6fcd07211 */ /* 0x040fe800078028ff */
[-C--:B------:R-:W-:Y:S03]  /*6670*/  HMMA.16816.F32.BF16 R108, R212, R210.reuse, R108 ;  /* 0x000000d2d46c723c */ /* 0x080fe6000004186c */
[C---:B------:R-:W-:Y:S05]  /*6680*/  LEA.HI.X.SX32 R209, R252.reuse, R199, 0x5, P0 ;  /* 0x000000c7fcd17211 */ /* 0x040fea00000f2eff */
[C---:B------:R-:W-:Y:S04]  /*6690*/  HMMA.16816.F32.BF16 R112, R200.reuse, R210, R112 ;  /* 0x000000d2c870723c */ /* 0x040fe80000041870 */
[C---:B------:R-:W-:Y:S04]  /*66a0*/  LEA R210, P0, R252.reuse, R208, 0x5 ;  /* 0x000000d0fcd27211 */ /* 0x040fe800078028ff */
[-C--:B-1----:R-:W-:Y:S03]  /*66b0*/  HMMA.16816.F32.BF16 R116, R200, R204.reuse, R116 ;  /* 0x000000ccc874723c */ /* 0x082fe60000041874 */
[C---:B------:R-:W-:Y:S05]  /*66c0*/  LEA.HI.X.SX32 R211, R252.reuse, R209, 0x5, P0 ;  /* 0x000000d1fcd37211 */ /* 0x040fea00000f2eff */
[C---:B------:R-:W-:Y:S04]  /*66d0*/  HMMA.16816.F32.BF16 R120, R212.reuse, R204, R120 ;  /* 0x000000ccd478723c */ /* 0x040fe80000041878 */
[C---:B------:R-:W-:Y:S04]  /*66e0*/  LEA R204, P0, R252.reuse, R210, 0x5 ;  /* 0x000000d2fccc7211 */ /* 0x040fe800078028ff */
[-C--:B------:R-:W-:Y:S03]  /*66f0*/  HMMA.16816.F32.BF16 R124, R212, R206.reuse, R124 ;  /* 0x000000ced47c723c */ /* 0x080fe6000004187c */
[C---:B------:R-:W-:Y:S02]  /*6700*/  LEA.HI.X.SX32 R205, R252.reuse, R211, 0x5, P0 ;  /* 0x000000d3fccd7211 */ /* 0x040fe400000f2eff */
[C---:B------:R-:W-:Y:S03]  /*6710*/  LEA R214, P0, R252.reuse, R204, 0x5 ;  /* 0x000000ccfcd67211 */ /* 0x040fe600078028ff */
[----:B------:R-:W-:Y:S04]  /*6720*/  HMMA.16816.F32.BF16 R128, R200, R206, R128 ;  /* 0x000000cec880723c */ /* 0x000fe80000041880 */
[C---:B------:R-:W-:Y:S02]  /*6730*/  LEA.HI.X.SX32 R215, R252.reuse, R205, 0x5, P0 ;  /* 0x000000cdfcd77211 */ /* 0x040fe400000f2eff */
[----:B------:R-:W-:Y:S02]  /*6740*/  PLOP3.LUT P0, PT, PT, PT, UP0, 0x80, 0x8 ;  /* 0x000000000008781c */ /* 0x000fe40003f0f008 */
[C---:B------:R-:W-:Y:S02]  /*6750*/  LEA R212, P1, R252.reuse, R214, 0x5 ;  /* 0x000000d6fcd47211 */ /* 0x040fe400078228ff */
[--C-:B------:R-:W-:Y:S02]  /*6760*/  SHF.R.U32.HI R201, RZ, 0x1, R217.reuse ;  /* 0x00000001ffc97819 */ /* 0x100fe400000116d9 */
[C---:B------:R-:W-:Y:S02]  /*6770*/  LEA.HI.X.SX32 R213, R252.reuse, R215, 0x5, P1 ;  /* 0x000000d7fcd57211 */ /* 0x040fe400008f2eff */
[----:B------:R-:W-:Y:S02]  /*6780*/  SHF.R.U32.HI R200, RZ, 0x2, R217 ;  /* 0x00000002ffc87819 */ /* 0x000fe400000116d9 */
[----:B------:R-:W-:Y:S02]  /*6790*/  PLOP3.LUT P1, PT, PT, PT, UP0, 0x80, 0x8 ;  /* 0x000000000008781c */ /* 0x000fe40003f2f008 */
[C---:B------:R-:W-:Y:S02]  /*67a0*/  LEA R202, P6, R252.reuse, R212, 0x5 ;  /* 0x000000d4fcca7211 */ /* 0x040fe400078c28ff */
[----:B------:R-:W-:Y:S02]  /*67b0*/  @P0 LOP3.LUT R201, R201, 0x30, RZ, 0xc0, !PT ;  /* 0x00000030c9c90812 */ /* 0x000fe400078ec0ff */
[----:B------:R-:W-:Y:S02]  /*67c0*/  PLOP3.LUT P0, PT, PT, PT, UP0, 0x80, 0x8 ;  /* 0x000000000008781c */ /* 0x000fe40003f0f008 */
[----:B------:R-:W-:Y:S01]  /*67d0*/  @P5 LOP3.LUT R236, R201, 0x7, R200, 0xf8, !PT ;  /* 0x00000007c9ec5812 */ /* 0x000fe200078ef8c8 */
[----:B------:R-:W-:Y:S01]  /*67e0*/  IMAD.MOV.U32 R201, RZ, RZ, 0x4 ;  /* 0x00000004ffc97424 */ /* 0x000fe200078e00ff */
[----:B------:R-:W-:Y:S03]  /*67f0*/  LEA.HI.X.SX32 R203, R252, R213, 0x5, P6 ;  /* 0x000000d5fccb7211 */ /* 0x000fe600030f2eff */
[----:B------:R-:W-:Y:S01]  /*6800*/  @P2 IMAD.WIDE.U32 R206, R236, R201, UR58 ;  /* 0x0000003aecce2e25 */ /* 0x000fe2000f8e00c9 */
[----:B------:R-:W-:Y:S01]  /*6810*/  @UP0 UMOV UR58, UR15 ;  /* 0x0000000f003a0c82 */ /* 0x000fe20008000000 */
[----:B------:R-:W-:Y:S02]  /*6820*/  @UP0 UMOV UR59, UR14 ;  /* 0x0000000e003b0c82 */ /* 0x000fe40008000000 */
[C---:B------:R-:W-:Y:S01]  /*6830*/  IMAD.WIDE R200, R252.reuse, -0xc0, R202 ;  /* 0xffffff40fcc87825 */ /* 0x040fe200078e02ca */
        /* <DEDUP_REMOVED lines=8> */
[C---:B-1----:R-:W-:Y:S03]  /*68c0*/  LEA R206, P0, R252.reuse, R200, 0x5 ;  /* 0x000000c8fcce7211 */ /* 0x042fe600078028ff */
[----:B------:R1:W-:Y:S01]  /*68d0*/  REDG.E.ADD.F32.FTZ.RN.STRONG.GPU desc[UR36][R212.64], R10 ;  /* 0x0000000ad40079a6 */ /* 0x0003e2000c12f324 */
[C---:B------:R-:W-:Y:S02]  /*68e0*/  LEA.HI.X.SX32 R207, R252.reuse, R201, 0x5, P0 ;  /* 0x000000c9fccf7211 */ /* 0x040fe400000f2eff */
[C---:B--2---:R-:W-:Y:S01]  /*68f0*/  LEA R4, P0, R252.reuse, R206, 0x5 ;  /* 0x000000cefc047211 */ /* 0x044fe200078028ff */
[----:B------:R2:W-:Y:S03]  /*6900*/  REDG.E.ADD.F32.FTZ.RN.STRONG.GPU desc[UR36][R202.64], R11 ;  /* 0x0000000bca0079a6 */ /* 0x0005e6000c12f324 */
[C---:B---3--:R-:W-:Y:S01]  /*6910*/  LEA.HI.X.SX32 R5, R252.reuse, R207, 0x5, P0 ;  /* 0x000000cffc057211 */ /* 0x048fe200000f2eff */
[----:B------:R-:W-:Y:S01]  /*6920*/  REDG.E.ADD.F32.FTZ.RN.STRONG.GPU desc[UR36][R238.64+0x80], R16 ;  /* 0x00008010ee0079a6 */ /* 0x000fe2000c12f324 */
[C---:B------:R-:W-:Y:S03]  /*6930*/  LEA R198, P0, R252.reuse, R4, 0x5 ;  /* 0x00000004fcc67211 */ /* 0x040fe600078028ff */
[----:B------:R3:W-:Y:S01]  /*6940*/  REDG.E.ADD.F32.FTZ.RN.STRONG.GPU desc[UR36][R200.64+0x80], R17 ;  /* 0x00008011c80079a6 */ /* 0x0007e2000c12f324 */
[C---:B------:R-:W-:Y:S02]  /*6950*/  LEA.HI.X.SX32 R199, R252.reuse, R5, 0x5, P0 ;  /* 0x00000005fcc77211 */ /* 0x040fe400000f2eff */
[C---:B------:R-:W-:Y:S01]  /*6960*/  LEA R196, P0, R252.reuse, R198, 0x5 ;  /* 0x000000c6fcc47211 */ /* 0x040fe200078028ff */
[----:B------:R3:W-:Y:S03]  /*6970*/  REDG.E.ADD.F32.FTZ.RN.STRONG.GPU desc[UR36][R206.64+0x80], R18 ;  /* 0x00008012ce0079a6 */ /* 0x0007e6000c12f324 */
[C---:B------:R-:W-:Y:S01]  /*6980*/  LEA.HI.X.SX32 R197, R252.reuse, R199, 0x5, P0 ;  /* 0x000000c7fcc57211 */ /* 0x040fe200000f2eff */
[----:B------:R3:W-:Y:S01]  /*6990*/  REDG.E.ADD.F32.FTZ.RN.STRONG.GPU desc[UR36][R4.64+0x80], R19 ;  /* 0x00008013040079a6 */ /* 0x0007e2000c12f324 */
[C---:B----4-:R-:W-:Y:S03]  /*69a0*/  LEA R208, P0, R252.reuse, R196, 0x5 ;  /* 0x000000c4fcd07211 */ /* 0x050fe600078028ff */
[----:B------:R4:W-:Y:S01]  /*69b0*/  REDG.E.ADD.F32.FTZ.RN.STRONG.GPU desc[UR36][R198.64+0x80], R12 ;  /* 0x0000800cc60079a6 */ /* 0x0009e2000c12f324 */
[C---:B------:R-:W-:Y:S02]  /*69c0*/  LEA.HI.X.SX32 R209, R252.reuse, R197, 0x5, P0 ;  /* 0x000000c5fcd17211 */ /* 0x040fe400000f2eff */
[C---:B------:R-:W-:Y:S01]  /*69d0*/  LEA R210, P0, R252.reuse, R208, 0x5 ;  /* 0x000000d0fcd27211 */ /* 0x040fe200078028ff */
[----:B------:R4:W-:Y:S03]  /*69e0*/  REDG.E.ADD.F32.FTZ.RN.STRONG.GPU desc[UR36][R196.64+0x80], R13 ;  /* 0x0000800dc40079a6 */ /* 0x0009e6000c12f324 */
[C---:B------:R-:W-:Y:S01]  /*69f0*/  LEA.HI.X.SX32 R211, R252.reuse, R209, 0x5, P0 ;  /* 0x000000d1fcd37211 */ /* 0x040fe200000f2eff */
[----:B------:R4:W-:Y:S02]  /*6a00*/  REDG.E.ADD.F32.FTZ.RN.STRONG.GPU desc[UR36][R208.64+0x80], R14 ;  /* 0x0000800ed00079a6 */ /* 0x0009e4000c12f324 */
[C---:B------:R-:W-:Y:S02]  /*6a10*/  IMAD.WIDE R6, R252.reuse, -0xc0, R210 ;  /* 0xffffff40fc067825 */ /* 0x040fe400078e02d2 */
        /* <DEDUP_REMOVED lines=14> */
[C---:B--2---:R-:W-:Y:S03]  /*6b00*/  LEA R202, P0, R252.reuse, R212, 0x5 ;  /* 0x000000d4fcca7211 */ /* 0x044fe600078028ff */
[----:B------:R2:W-:Y:S01]  /*6b10*/  REDG.E.ADD.F32.FTZ.RN.STRONG.GPU desc[UR36][R212.64+0x100], R89 ;  /* 0x00010059d40079a6 */ /* 0x0005e2000c12f324 */
[C---:B------:R-:W-:Y:S02]  /*6b20*/  LEA.HI.X.SX32 R203, R252.reuse, R213, 0x5, P0 ;  /* 0x000000d5fccb7211 */ /* 0x040fe400000f2eff */
[C---:B------:R-:W-:Y:S03]  /*6b30*/  LEA R10, P0, R252.reuse, R202, 0x5 ;  /* 0x000000cafc0a7211 */ /* 0x040fe600078028ff */
[----:B------:R2:W-:Y:S01]  /*6b40*/  REDG.E.ADD.F32.FTZ.RN.STRONG.GPU desc[UR36][R202.64+0x100], R90 ;  /* 0x0001005aca0079a6 */ /* 0x0005e2000c12f324 */
[C---:B------:R-:W-:Y:S03]  /*6b50*/  LEA.HI.X.SX32 R11, R252.reuse, R203, 0x5, P0 ;  /* 0x000000cbfc0b7211 */ /* 0x040fe600000f2eff */
[C---:B---3--:R-:W-:Y:S02]  /*6b60*/  IMAD.WIDE R200, R252.reuse, -0xc0, R10 ;  /* 0xffffff40fcc87825 */ /* 0x048fe400078e020a */
        /* <DEDUP_REMOVED lines=47> */
[C---:B-1----:R-:W-:Y:S03]  /*6e60*/  LEA R8, P0, R252.reuse, R86, 0x5 ;  /* 0x00000056fc087211 */ /* 0x042fe600078028ff */
[----:B------:R-:W-:Y:S01]  /*6e70*/  REDG.E.ADD.F32.FTZ.RN.STRONG.GPU desc[UR36][R86.64+0x280], R114 ;  /* 0x00028072560079a6 */ /* 0x000fe2000c12f324 */
[C---:B------:R-:W-:Y:S02]  /*6e80*/  LEA.HI.X.SX32 R9, R252.reuse, R87, 0x5, P0 ;  /* 0x00000057fc097211 */ /* 0x040fe400000f2eff */
[C---:B--2---:R-:W-:Y:S01]  /*6e90*/  LEA R212, P0, R252.reuse, R8, 0x5 ;  /* 0x00000008fcd47211 */ /* 0x044fe200078028ff */
        /* <DEDUP_REMOVED lines=10> */
[C---:B---3--:R-:W-:Y:S03]  /*6f40*/  LEA R10, P0, R252.reuse, R88, 0x5 ;  /* 0x00000058fc0a7211 */ /* 0x048fe600078028ff */
        /* <DEDUP_REMOVED lines=17> */
[C---:B------:R-:W-:Y:S02]  /*7060*/  LEA.HI.X.SX32 R207, R252.reuse, R17, 0x5, P0 ;  /* 0x00000011fccf7211 */ /* 0x040fe400000f2eff */
[C---:B------:R-:W-:Y:S01]  /*7070*/  LEA R98, P0, R252.reuse, R206, 0x5 ;  /* 0x000000cefc627211 */ /* 0x040fe200078028ff */
[----:B------:R-:W-:Y:S03]  /*7080*/  LDSM.16.MT88.4 R88, [R228+0x6000] ;  /* 0x00600000e458783b */ /* 0x000fe60000004200 */
[C---:B------:R-:W-:Y:S01]  /*7090*/  LEA.HI.X.SX32 R99, R252.reuse, R207, 0x5, P0 ;  /* 0x000000cffc637211 */ /* 0x040fe200000f2eff */
[----:B------:R-:W-:Y:S01]  /*70a0*/  REDG.E.ADD.F32.FTZ.RN.STRONG.GPU desc[UR36][R206.64+0x300], R121 ;  /* 0x00030079ce0079a6 */ /* 0x000fe2000c12f324 */
[C---:B----4-:R-:W-:Y:S03]  /*70b0*/  LEA R4, P0, R252.reuse, R98, 0x5 ;  /* 0x00000062fc047211 */ /* 0x050fe600078028ff */
[----:B------:R-:W-:Y:S01]  /*70c0*/  REDG.E.ADD.F32.FTZ.RN.STRONG.GPU desc[UR36][R98.64+0x300], R122 ;  /* 0x0003007a620079a6 */ /* 0x000fe2000c12f324 */
[C---:B------:R-:W-:Y:S03]  /*70d0*/  LEA.HI.X.SX32 R5, R252.reuse, R99, 0x5, P0 ;  /* 0x00000063fc057211 */ /* 0x040fe600000f2eff */
[----:B------:R-:W-:Y:S01]  /*70e0*/  LDSM.16.MT88.4 R96, [R228+0x800] ;  /* 0x00080000e460783b */ /* 0x000fe20000004200 */
[C---:B------:R-:W-:Y:S03]  /*70f0*/  IMAD.WIDE R92, R252.reuse, -0xc0, R4 ;  /* 0xffffff40fc5c7825 */ /* 0x040fe600078e0204 */
[----:B------:R-:W-:Y:S01]  /*7100*/  REDG.E.ADD.F32.FTZ.RN.STRONG.GPU desc[UR36][R4.64+0x300], R123 ;  /* 0x0003007b040079a6 */ /* 0x000fe2000c12f324 */
[----:B------:R-:W-:Y:S03]  /*7110*/  LEA R198, P0, R252, R92, 0x5 ;  /* 0x0000005cfcc67211 */ /* 0x000fe600078028ff */
[----:B------:R-:W2:Y:S01]  /*7120*/  LDSM.16.MT88.4 R4, [R230+0x20000] ;  /* 0x02000000e604783b */ /* 0x000ea20000004200 */
[C---:B-1----:R-:W-:Y:S03]  /*7130*/  VIADD R120, R230.reuse, 0x40 ;  /* 0x00000040e6787836 */ /* 0x042fe60000000000 */
[----:B------:R-:W-:Y:S01]  /*7140*/  REDG.E.ADD.F32.FTZ.RN.STRONG.GPU desc[UR36][R238.64+0x380], R128 ;  /* 0x00038080ee0079a6 */ /* 0x000fe2000c12f324 */
[----:B------:R-:W-:Y:S01]  /*7150*/  @P3 VIADD R120, R230, 0xffffffc0 ;  /* 0xffffffc0e6783836 */ /* 0x000fe20000000000 */
[C---:B------:R-:W-:Y:S02]  /*7160*/  LEA.HI.X.SX32 R199, R252.reuse, R93, 0x5, P0 ;  /* 0x0000005dfcc77211 */ /* 0x040fe400000f2eff */
[C---:B------:R-:W-:Y:S01]  /*7170*/  LEA R18, P0, R252.reuse, R198, 0x5 ;  /* 0x000000c6fc127211 */ /* 0x040fe200078028ff */
[----:B------:R-:W-:Y:S03]  /*7180*/  REDG.E.ADD.F32.FTZ.RN.STRONG.GPU desc[UR36][R92.64+0x380], R129 ;  /* 0x000380815c0079a6 */ /* 0x000fe6000c12f324 */
[C---:B------:R-:W-:Y:S01]  /*7190*/  LEA.HI.X.SX32 R19, R252.reuse, R199, 0x5, P0 ;  /* 0x000000c7fc137211 */ /* 0x040fe200000f2eff */
[----:B------:R-:W1:Y:S01]  /*71a0*/  LDSM.16.MT88.4 R12, [R120+0x20000] ;  /* 0x02000000780c783b */ /* 0x000e620000004200 */
[C---:B------:R-:W-:Y:S03]  /*71b0*/  LEA R208, P0, R252.reuse, R18, 0x5 ;  /* 0x00000012fcd07211 */ /* 0x040fe600078028ff */
[----:B------:R-:W-:Y:S01]  /*71c0*/  REDG.E.ADD.F32.FTZ.RN.STRONG.GPU desc[UR36][R198.64+0x380], R130 ;  /* 0x00038082c60079a6 */ /* 0x000fe2000c12f324 */
[C---:B------:R-:W-:Y:S02]  /*71d0*/  LEA.HI.X.SX32 R209, R252.reuse, R19, 0x5, P0 ;  /* 0x00000013fcd17211 */ /* 0x040fe400000f2eff */
[C---:B------:R-:W-:Y:S01]  /*71e0*/  LEA R94, P0, R252.reuse, R208, 0x5 ;  /* 0x000000d0fc5e7211 */ /* 0x040fe200078028ff */
[----:B------:R-:W-:Y:S03]  /*71f0*/  REDG.E.ADD.F32.FTZ.RN.STRONG.GPU desc[UR36][R18.64+0x380], R131 ;  /* 0x00038083120079a6 */ /* 0x000fe6000c12f324 */
[C---:B------:R-:W-:Y:S01]  /*7200*/  LEA.HI.X.SX32 R95, R252.reuse, R209, 0x5, P0 ;  /* 0x000000d1fc5f7211 */ /* 0x040fe200000f2eff */
[----:B------:R-:W3:Y:S01]  /*7210*/  LDSM.16.MT88.4 R16, [R228+0x2000] ;  /* 0x00200000e410783b */ /* 0x000ee20000004200 */
[C---:B------:R-:W-:Y:S03]  /*7220*/  LEA R100, P0, R252.reuse, R94, 0x5 ;  /* 0x0000005efc647211 */ /* 0x040fe600078028ff */
[----:B------:R-:W-:Y:S01]  /*7230*/  LDSM.16.MT88.4 R108, [R228+0x4800] ;  /* 0x00480000e46c783b */ /* 0x000fe20000004200 */
[C---:B------:R-:W-:Y:S02]  /*7240*/  LEA.HI.X.SX32 R101, R252.reuse, R95, 0x5, P0 ;  /* 0x0000005ffc657211 */ /* 0x040fe400000f2eff */
[C---:B------:R-:W-:Y:S01]  /*7250*/  LEA R102, P0, R252.reuse, R100, 0x5 ;  /* 0x00000064fc667211 */ /* 0x040fe200078028ff */
[----:B------:R-:W-:Y:S03]  /*7260*/  LDSM.16.MT88.4 R112, [R120+0x21800] ;  /* 0x021800007870783b */ /* 0x000fe60000004200 */
[----:B------:R-:W-:Y:S01]  /*7270*/  LEA.HI.X.SX32 R103, R252, R101, 0x5, P0 ;  /* 0x00000065fc677211 */ /* 0x000fe200000f2eff */
[----:B------:R-:W-:Y:S01]  /*7280*/  LDSM.16.MT88.4 R116, [R228+0x5800] ;  /* 0x00580000e474783b */ /* 0x000fe20000004200 */
[-C--:B--2---:R-:W-:Y:S03]  /*7290*/  HMMA.16816.F32.BF16 R132, R4, R8.reuse, R132 ;  /* 0x000000080484723c */ /* 0x084fe60000041884 */
[----:B------:R-:W-:Y:S04]  /*72a0*/  REDG.E.ADD.F32.FTZ.RN.STRONG.GPU desc[UR36][R208.64+0x380], R124 ;  /* 0x0003807cd00079a6 */ /* 0x000fe8000c12f324 */
[----:B------:R-:W-:Y:S04]  /*72b0*/  REDG.E.ADD.F32.FTZ.RN.STRONG.GPU desc[UR36][R94.64+0x380], R125 ;  /* 0x0003807d5e0079a6 */ /* 0x000fe8000c12f324 */
[----:B------:R-:W2:Y:S01]  /*72c0*/  LDSM.16.MT88.4 R92, [R230+0x20800] ;  /* 0x02080000e65c783b */ /* 0x000ea20000004200 */
[C---:B-1----:R-:W-:Y:S03]  /*72d0*/  HMMA.16816.F32.BF16 R136, R12.reuse, R8, R136 ;  /* 0x000000080c88723c */ /* 0x042fe60000041888 */
[----:B------:R-:W-:Y:S04]  /*72e0*/  REDG.E.ADD.F32.FTZ.RN.STRONG.GPU desc[UR36][R100.64+0x380], R126 ;  /* 0x0003807e640079a6 */ /* 0x000fe8000c12f324 */
[----:B------:R-:W-:Y:S01]  /*72f0*/  REDG.E.ADD.F32.FTZ.RN.STRONG.GPU desc[UR36][R102.64+0x380], R127 ;  /* 0x0003807f660079a6 */ /* 0x000fe2000c12f324 */
[-C--:B------:R-:W-:Y:S03]  /*7300*/  HMMA.16816.F32.BF16 R140, R12, R10.reuse, R140 ;  /* 0x0000000a0c8c723c */ /* 0x080fe6000004188c */
[----:B------:R-:W1:Y:S05]  /*7310*/  LDSM.16.MT88.4 R100, [R120+0x20800] ;  /* 0x020800007864783b */ /* 0x000e6a0000004200 */
[C---:B------:R-:W-:Y:S01]  /*7320*/  HMMA.16816.F32.BF16 R144, R4.reuse, R10, R144 ;  /* 0x0000000a0490723c */ /* 0x040fe20000041890 */
[----:B------:R-:W4:Y:S07]  /*7330*/  LDSM.16.MT88.4 R8, [R228+0x6800] ;  /* 0x00680000e408783b */ /* 0x000f2e0000004200 */
[-C--:B---3--:R-:W-:Y:S08]  /*7340*/  HMMA.16816.F32.BF16 R148, R4, R16.reuse, R148 ;  /* 0x000000100494723c */ /* 0x088ff00000041894 */
        /* <DEDUP_REMOVED lines=14> */
[----:B------:R-:W3:Y:S04]  /*7430*/  LDSM.16.MT88.4 R4, [R230+0x21000] ;  /* 0x02100000e604783b */ /* 0x000ee80000004200 */
[----:B------:R-:W3:Y:S03]  /*7440*/  LDSM.16.MT88.4 R88, [R228+0x5000] ;  /* 0x00500000e458783b */ /* 0x000ee60000004200 */
[-C--:B--2---:R-:W-:Y:S08]  /*7450*/  HMMA.16816.F32.BF16 R132, R92, R96.reuse, R132 ;  /* 0x000000605c84723c */ /* 0x084ff00000041884 */
[C---:B-1----:R-:W-:Y:S08]  /*7460*/  HMMA.16816.F32.BF16 R136, R100.reuse, R96, R136 ;  /* 0x000000606488723c */ /* 0x042ff00000041888 */
[-C--:B------:R-:W-:Y:S08]  /*7470*/  HMMA.16816.F32.BF16 R140, R100, R98.reuse, R140 ;  /* 0x00000062648c723c */ /* 0x080ff0000004188c */
[C---:B------:R-:W-:Y:S01]  /*7480*/  HMMA.16816.F32.BF16 R144, R92.reuse, R98, R144 ;  /* 0x000000625c90723c */ /* 0x040fe20000041890 */
[----:B------:R-:W1:Y:S07]  /*7490*/  LDSM.16.MT88.4 R96, [R228+0x7000] ;  /* 0x00700000e460783b */ /* 0x000e6e0000004200 */
[-C--:B------:R-:W-:Y:S08]  /*74a0*/  HMMA.16816.F32.BF16 R148, R92, R104.reuse, R148 ;  /* 0x000000685c94723c */ /* 0x080ff00000041894 */
        /* <DEDUP_REMOVED lines=8> */
[----:B------:R-:W2:Y:S07]  /*7530*/  LDSM.16.MT88.4 R108, [R228+0x1800] ;  /* 0x00180000e46c783b */ /* 0x000eae0000004200 */
[-C--:B----4-:R-:W-:Y:S08]  /*7540*/  HMMA.16816.F32.BF16 R180, R92, R8.reuse, R180 ;  /* 0x000000085cb4723c */ /* 0x090ff000000418b4 */
[C---:B------:R-:W-:Y:S08]  /*7550*/  HMMA.16816.F32.BF16 R184, R100.reuse, R8, R184 ;  /* 0x0000000864b8723c */ /* 0x040ff000000418b8 */
[-C--:B------:R-:W-:Y:S01]  /*7560*/  HMMA.16816.F32.BF16 R188, R100, R10.reuse, R188 ;  /* 0x0000000a64bc723c */ /* 0x080fe200000418bc */
[----:B------:R-:W4:Y:S07]  /*7570*/  LDSM.16.MT88.4 R100, [R228+0x3800] ;  /* 0x00380000e464783b */ /* 0x000f2e0000004200 */
[----:B------:R-:W-:Y:S01]  /*7580*/  HMMA.16816.F32.BF16 R192, R92, R10, R192 ;  /* 0x0000000a5cc0723c */ /* 0x000fe200000418c0 */
[----:B------:R-:W4:Y:S07]  /*7590*/  LDSM.16.MT88.4 R8, [R228+0x7800] ;  /* 0x00780000e408783b */ /* 0x000f2e0000004200 */
        /* <DEDUP_REMOVED lines=12> */
[-C--:B-1----:R-:W-:Y:S08]  /*7660*/  HMMA.16816.F32.BF16 R180, R4, R96.reuse, R180 ;  /* 0x0000006004b4723c */ /* 0x082ff000000418b4 */
[C---:B------:R-:W-:Y:S08]  /*7670*/  HMMA.16816.F32.BF16 R184, R16.reuse, R96, R184 ;  /* 0x0000006010b8723c */ /* 0x040ff000000418b8 */
[-C--:B------:R-:W-:Y:S08]  /*7680*/  HMMA.16816.F32.BF16 R188, R16, R98.reuse, R188 ;  /* 0x0000006210bc723c */ /* 0x080ff000000418bc */
[----:B------:R-:W-:Y:S04]  /*7690*/  HMMA.16816.F32.BF16 R192, R4, R98, R192 ;  /* 0x0000006204c0723c */ /* 0x000fe800000418c0 */
[----:B------:R-:W-:Y:S02]  /*76a0*/  LOP3.LUT R4, R232, 0x1f8, RZ, 0xc0, !PT ;  /* 0x000001f8e8047812 */ /* 0x000fe400078ec0ff */
[----:B------:R-:W-:Y:S02]  /*76b0*/  LOP3.LUT R6, R250, 0x40, RZ, 0xfc, !PT ;  /* 0x00000040fa067812 */ /* 0x000fe400078efcff */
[-C--:B--2---:R-:W-:Y:S05]  /*76c0*/  HMMA.16816.F32.BF16 R132, R104, R108.reuse, R132 ;  /* 0x0000006c6884723c */ /* 0x084fea0000041884 */
[----:B------:R-:W-:Y:S02]  /*76d0*/  LOP3.LUT R5, R4, 0x38, R217, 0x78, !PT ;  /* 0x0000003804057812 */ /* 0x000fe400078e78d9 */
[C---:B------:R-:W-:Y:S01]  /*76e0*/  LOP3.LUT R4, R250.reuse, 0xc0, RZ, 0xfc, !PT ;  /* 0x000000c0fa047812 */ /* 0x040fe200078efcff */
[C---:B------:R-:W-:Y:S04]  /*76f0*/  HMMA.16816.F32.BF16 R136, R112.reuse, R108, R136 ;  /* 0x0000006c7088723c */ /* 0x040fe80000041888 */
[----:B------:R-:W-:Y:S04]  /*7700*/  LOP3.LUT R5, R5, 0x1e00, R232, 0xf8, !PT ;  /* 0x00001e0005057812 */ /* 0x000fe800078ef8e8 */
        /* <DEDUP_REMOVED lines=11> */
[C---:B------:R-:W-:Y:S04]  /*77c0*/  HMMA.16816.F32.BF16 R184, R112.reuse, R8, R184 ;  /* 0x0000000870b8723c */ /* 0x040fe800000418b8 */
[----:B------:R-:W-:Y:S02]  /*77d0*/  LOP3.LUT R8, R250, 0x80, RZ, 0xfc, !PT ;  /* 0x00000080fa087812 */ /* 0x000fe400078efcff */
[----:B------:R-:W-:Y:S02]  /*77e0*/  LEA R9, R5, UR4, 0x1 ;  /* 0x0000000405097c11 */ /* 0x000fe4000f8e08ff */
[-C--:B------:R-:W-:Y:S08]  /*77f0*/  HMMA.16816.F32.BF16 R188, R112, R10.reuse, R188 ;  /* 0x0000000a70bc723c */ /* 0x080ff000000418bc */
[----:B------:R-:W-:Y:S01]  /*7800*/  HMMA.16816.F32.BF16 R192, R104, R10, R192 ;  /* 0x0000000a68c0723c */ /* 0x000fe200000418c0 */
[----:B------:R-:W-:Y:S08]  /*7810*/  @!UPT UIADD3 URZ, UPT, UPT, URZ, URZ, URZ ;  /* 0x000000fffffff290 */ /* 0x000ff0000fffe0ff */
        /* <DEDUP_REMOVED lines=57> */
.L_x_314:
[----:B------:R-:W-:Y:S01]  /*7bb0*/  IADD3 R244, PT, PT, R244, -0x40, RZ ;  /* 0xffffffc0f4f47810 */ /* 0x000fe20007ffe0ff */
[----:B------:R-:W-:Y:S06]  /*7bc0*/  BRA.U UP1, `(.L_x_315) ;  /* 0xffffffc1015c7547 */ /* 0x000fec000b83ffff */
[----:B------:R-:W2:Y:S01]  /*7bd0*/  S2R R0, SR_TID.X ;  /* 0x0000000000007919 */ /* 0x000ea20000002100 */
[C---:B------:R-:W-:Y:S01]  /*7be0*/  IMAD.SHL.U32 R2, R217.reuse, 0x10, RZ ;  /* 0x00000010d9027824 */ /* 0x040fe200078e00ff */
[----:B------:R-:W3:Y:S01]  /*7bf0*/  LDCU UR8, c[0x0][0x500] ;  /* 0x0000a000ff0877ac */ /* 0x000ee20008000800 */
[C---:B------:R-:W-:Y:S01]  /*7c00*/  IMAD.SHL.U32 R3, R217.reuse, 0x20, RZ ;  /* 0x00000020d9037824 */ /* 0x040fe200078e00ff */
[C---:B------:R-:W-:Y:S01]  /*7c10*/  LOP3.LUT P0, RZ, R217.reuse, 0x10, RZ, 0xc0, !PT ;  /* 0x00000010d9ff7812 */ /* 0x040fe2000780c0ff */
[----:B------:R-:W-:Y:S01]  /*7c20*/  IMAD.SHL.U32 R217, R217, 0x2, RZ ;  /* 0x00000002d9d97824 */ /* 0x000fe200078e00ff */
[----:B------:R-:W-:Y:S01]  /*7c30*/  LOP3.LUT R5, R2, 0x1c0, RZ, 0xc0, !PT ;  /* 0x000001c002057812 */ /* 0x000fe200078ec0ff */
[----:B------:R-:W-:Y:S01]  /*7c40*/  UISETP.NE.AND UP0, UPT, UR44, -0x1, UPT ;  /* 0xffffffff2c00788c */ /* 0x000fe2000bf05270 */
[----:B------:R-:W-:Y:S01]  /*7c50*/  LOP3.LUT R2, R3, 0x400, RZ, 0xc0, !PT ;  /* 0x0000040003027812 */ /* 0x000fe200078ec0ff */
[----:B------:R-:W-:Y:S01]  /*7c60*/  UMOV UR45, UR22 ;  /* 0x00000016002d7c82 */ /* 0x000fe20008000000 */
[----:B------:R-:W-:Y:S01]  /*7c70*/  F2FP.BF16.F32.PACK_AB R20, R21, R20 ;  /* 0x000000141514723e */ /* 0x000fe200000010ff */
[----:B------:R-:W-:Y:S01]  /*7c80*/  UISETP.NE.AND UP1, UPT, UR44, -0x1, UPT ;  /* 0xffffffff2c00788c */ /* 0x000fe2000bf25270 */
[----:B------:R-:W-:-:S02]  /*7c90*/  LOP3.LUT R2, R2, 0x6, R217, 0xf8, !PT ;  /* 0x0000000602027812 */ /* 0x000fc400078ef8d9 */
[----:B------:R-:W-:Y:S02]  /*7ca0*/  F2FP.BF16.F32.PACK_AB R22, R23, R22 ;  /* 0x000000161716723e */ /* 0x000fe400000010ff */
[----:B------:R-:W-:Y:S02]  /*7cb0*/  F2FP.BF16.F32.PACK_AB R32, R33, R32 ;  /* 0x000000202120723e */ /* 0x000fe400000010ff */
[----:B------:R-:W-:Y:S01]  /*7cc0*/  F2FP.BF16.F32.PACK_AB R34, R35, R34 ;  /* 0x000000222322723e */ /* 0x000fe200000010ff */
[----:B------:R-:W4:Y:S01]  /*7cd0*/  @UP0 LDCU.64 UR10, c[0x0][0x5c0] ;  /* 0x0000b800ff0a07ac */ /* 0x000f220008000a00 */
        /* <DEDUP_REMOVED lines=12> */
[----:B--2---:R-:W-:Y:S01]  /*7da0*/  SHF.R.U32.HI R0, RZ, 0x3, R0 ;  /* 0x00000003ff007819 */ /* 0x004fe20000011600 */
[----:B------:R-:W-:Y:S01]  /*7db0*/  FMUL.FTZ R140, R140, UR8 ;  /* 0x000000088c8c7c20 */ /* 0x000fe20008410000 */
[----:B------:R-:W-:Y:S01]  /*7dc0*/  FMUL.FTZ R141, R141, UR8 ;  /* 0x000000088d8d7c20 */ /* 0x000fe20008410000 */
[----:B------:R-:W-:Y:S01]  /*7dd0*/  FMUL.FTZ R142, R142, UR8 ;  /* 0x000000088e8e7c20 */ /* 0x000fe20008410000 */
[----:B-1----:R-:W-:Y:S01]  /*7de0*/  LOP3.LUT R10, R5, 0x18, R0, 0xf8, !PT ;  /* 0x00000018050a7812 */ /* 0x002fe200078ef800 */
[----:B------:R-:W-:Y:S01]  /*7df0*/  FMUL.FTZ R143, R143, UR8 ;  /* 0x000000088f8f7c20 */ /* 0x000fe20008410000 */
[----:B------:R-:W-:Y:S01]  /*7e00*/  FMUL.FTZ R148, R148, UR8 ;  /* 0x0000000894947c20 */ /* 0x000fe20008410000 */
[----:B------:R-:W-:Y:S01]  /*7e10*/  FMUL.FTZ R149, R149, UR8 ;  /* 0x0000000895957c20 */ /* 0x000fe20008410000 */
[----:B------:R-:W-:Y:S01]  /*7e20*/  LOP3.LUT R217, R10, 0x38, R217, 0x78, !PT ;  /* 0x000000380ad97812 */ /* 0x000fe200078e78d9 */
[----:B------:R-:W-:Y:S01]  /*7e30*/  FMUL.FTZ R150, R150, UR8 ;  /* 0x0000000896967c20 */ /* 0x000fe20008410000 */
[----:B------:R-:W-:Y:S01]  /*7e40*/  FMUL.FTZ R151, R151, UR8 ;  /* 0x0000000897977c20 */ /* 0x000fe20008410000 */
[----:B------:R-:W-:Y:S01]  /*7e50*/  FMUL.FTZ R160, R160, UR8 ;  /* 0x00000008a0a07c20 */ /* 0x000fe20008410000 */
[----:B------:R-:W-:Y:S01]  /*7e60*/  LOP3.LUT R2, R2, R217, RZ, 0xfc, !PT ;  /* 0x000000d902027212 */ /* 0x000fe200078efcff */
[----:B------:R-:W-:Y:S01]  /*7e70*/  FMUL.FTZ R161, R161, UR8 ;  /* 0x00000008a1a17c20 */ /* 0x000fe20008410000 */
[----:B------:R-:W-:Y:S01]  /*7e80*/  FMUL.FTZ R162, R162, UR8 ;  /* 0x00000008a2a27c20 */ /* 0x000fe20008410000 */
[----:B------:R-:W-:Y:S01]  /*7e90*/  FMUL.FTZ R163, R163, UR8 ;  /* 0x00000008a3a37c20 */ /* 0x000fe20008410000 */
[----:B------:R-:W-:Y:S01]  /*7ea0*/  LEA R3, R2, UR4, 0x1 ;  /* 0x0000000402037c11 */ /* 0x000fe2000f8e08ff */
[----:B------:R-:W-:Y:S01]  /*7eb0*/  FMUL.FTZ R152, R152, UR8 ;  /* 0x0000000898987c20 */ /* 0x000fe20008410000 */
[----:B------:R-:W-:Y:S01]  /*7ec0*/  F2FP.BF16.F32.PACK_AB R132, R133, R132 ;  /* 0x000000848584723e */ /* 0x000fe200000010ff */
[----:B------:R-:W-:Y:S01]  /*7ed0*/  BAR.SYNC.DEFER_BLOCKING 0x0 ;  /* 0x0000000000007b1d */ /* 0x000fe20000010000 */
[----:B------:R-:W-:Y:S01]  /*7ee0*/  F2FP.BF16.F32.PACK_AB R134, R135, R134 ;  /* 0x000000868786723e */ /* 0x000fe200000010ff */
[----:B------:R-:W-:-:S02]  /*7ef0*/  VIADD R2, R3, 0x10000 ;  /* 0x0001000003027836 */ /* 0x000fc40000000000 */
[----:B------:R-:W-:Y:S01]  /*7f00*/  FMUL.FTZ R153, R153, UR8 ;  /* 0x0000000899997c20 */ /* 0x000fe20008410000 */
[----:B------:R-:W-:Y:S02]  /*7f10*/  VIADD R5, R3, 0x10040 ;  /* 0x0001004003057836 */ /* 0x000fe40000000000 */
[----:B------:R-:W-:Y:S01]  /*7f20*/  FMUL.FTZ R154, R154, UR8 ;  /* 0x000000089a9a7c20 */ /* 0x000fe20008410000 */
[----:B------:R-:W-:Y:S01]  /*7f30*/  FMUL.FTZ R155, R155, UR8 ;  /* 0x000000089b9b7c20 */ /* 0x000fe20008410000 */
[----:B------:R-:W-:Y:S01]  /*7f40*/  F2FP.BF16.F32.PACK_AB R144, R145, R144 ;  /* 0x000000909190723e */ /* 0x000fe200000010ff */
[----:B------:R-:W-:Y:S01]  /*7f50*/  @P0 VIADD R5, R2, 0xffffffc0 ;  /* 0xffffffc002050836 */ /* 0x000fe20000000000 */
[----:B------:R-:W-:Y:S01]  /*7f60*/  F2FP.BF16.F32.PACK_AB R146, R147, R146 ;  /* 0x000000929392723e */ /* 0x000fe200000010ff */
[----:B------:R-:W-:Y:S01]  /*7f70*/  FMUL.FTZ R156, R156, UR8 ;  /* 0x000000089c9c7c20 */ /* 0x000fe20008410000 */
[----:B------:R-:W-:Y:S01]  /*7f80*/  FMUL.FTZ R157, R157, UR8 ;  /* 0x000000089d9d7c20 */ /* 0x000fe20008410000 */
[----:B------:R-:W-:Y:S01]  /*7f90*/  FMUL.FTZ R158, R158, UR8 ;  /* 0x000000089e9e7c20 */ /* 0x000fe20008410000 */
[----:B------:R-:W-:Y:S01]  /*7fa0*/  FMUL.FTZ R159, R159, UR8 ;  /* 0x000000089f9f7c20 */ /* 0x000fe20008410000 */
[----:B------:R-:W-:Y:S01]  /*7fb0*/  F2FP.BF16.F32.PACK_AB R136, R137, R136 ;  /* 0x000000888988723e */ /* 0x000fe200000010ff */
[----:B------:R-:W-:Y:S01]  /*7fc0*/  FMUL.FTZ R164, R164, UR8 ;  /* 0x00000008a4a47c20 */ /* 0x000fe20008410000 */
[----:B------:R-:W-:Y:S01]  /*7fd0*/  F2FP.BF16.F32.PACK_AB R138, R139, R138 ;  /* 0x0000008a8b8a723e */ /* 0x000fe200000010ff */
        /* <DEDUP_REMOVED lines=16> */
[----:B------:R1:W-:Y:S01]  /*80e0*/  STS [R3+0x10000], R132 ;  /* 0x0100008403007388 */ /* 0x0003e20000000800 */
[----:B------:R-:W-:Y:S01]  /*80f0*/  F2FP.BF16.F32.PACK_AB R162, R163, R162 ;  /* 0x000000a2a3a2723e */ /* 0x000fe200000010ff */
[----:B------:R-:W-:Y:S01]  /*8100*/  FMUL.FTZ R172, R172, UR8 ;  /* 0x00000008acac7c20 */ /* 0x000fe20008410000 */
[----:B------:R-:W-:Y:S01]  /*8110*/  FMUL.FTZ R173, R173, UR8 ;  /* 0x00000008adad7c20 */ /* 0x000fe20008410000 */
[----:B------:R1:W-:Y:S01]  /*8120*/  STS [R3+0x10400], R134 ;  /* 0x0104008603007388 */ /* 0x0003e20000000800 */
[----:B------:R-:W-:Y:S01]  /*8130*/  FMUL.FTZ R174, R174, UR8 ;  /* 0x00000008aeae7c20 */ /* 0x000fe20008410000 */
[----:B------:R-:W-:Y:S01]  /*8140*/  FMUL.FTZ R175, R175, UR8 ;  /* 0x00000008afaf7c20 */ /* 0x000fe20008410000 */
[----:B------:R-:W-:Y:S01]  /*8150*/  F2FP.BF16.F32.PACK_AB R152, R153, R152 ;  /* 0x000000989998723e */ /* 0x000fe200000010ff */
[----:B------:R1:W-:Y:S01]  /*8160*/  STS [R5], R144 ;  /* 0x0000009005007388 */ /* 0x0003e20000000800 */
[----:B------:R-:W-:Y:S01]  /*8170*/  F2FP.BF16.F32.PACK_AB R154, R155, R154 ;  /* 0x0000009a9b9a723e */ /* 0x000fe200000010ff */
[----:B------:R-:W-:Y:S01]  /*8180*/  FMUL.FTZ R180, R180, UR8 ;  /* 0x00000008b4b47c20 */ /* 0x000fe20008410000 */
[----:B------:R-:W-:Y:S01]  /*8190*/  FMUL.FTZ R181, R181, UR8 ;  /* 0x00000008b5b57c20 */ /* 0x000fe20008410000 */
[----:B------:R1:W-:Y:S01]  /*81a0*/  STS [R5+0x400], R146 ;  /* 0x0004009205007388 */ /* 0x0003e20000000800 */
        /* <DEDUP_REMOVED lines=29> */
[----:B------:R-:W-:Y:S01]  /*8380*/  @UP0 UIADD3 UR16, UPT, UPT, UR40, UR44, URZ ;  /* 0x0000002c28100290 */ /* 0x000fe2000fffe0ff */
[----:B------:R-:W-:Y:S01]  /*8390*/  F2FP.BF16.F32.PACK_AB R172, R173, R172 ;  /* 0x000000acadac723e */ /* 0x000fe200000010ff */
[----:B------:R1:W-:Y:S01]  /*83a0*/  STS [R5+0x2400], R162 ;  /* 0x002400a205007388 */ /* 0x0003e20000000800 */
[----:B------:R-:W-:Y:S01]  /*83b0*/  F2FP.BF16.F32.PACK_AB R174, R175, R174 ;  /* 0x000000aeafae723e */ /* 0x000fe200000010ff */
[----:B----4-:R-:W-:Y:S01]  /*83c0*/  @UP0 UIMAD.WIDE.U32 UR18, UR16, UR10, URZ ;  /* 0x0000000a101202a5 */ /* 0x010fe2000f8e00ff */
[----:B------:R-:W-:Y:S01]  /*83d0*/  F2FP.BF16.F32.PACK_AB R180, R181, R180 ;  /* 0x000000b4b5b4723e */ /* 0x000fe200000010ff */
[----:B------:R1:W-:Y:S01]  /*83e0*/  STS [R3+0x13000], R152 ;  /* 0x0130009803007388 */ /* 0x0003e20000000800 */
[----:B------:R-:W-:Y:S01]  /*83f0*/  F2FP.BF16.F32.PACK_AB R182, R183, R182 ;  /* 0x000000b6b7b6723e */ /* 0x000fe200000010ff */
[----:B------:R-:W-:Y:S01]  /*8400*/  @UP0 UIMAD UR16, UR16, UR11, URZ ;  /* 0x0000000b101002a4 */ /* 0x000fe2000f8e02ff */
[----:B------:R-:W-:Y:S01]  /*8410*/  F2FP.BF16.F32.PACK_AB R192, R193, R192 ;  /* 0x000000c0c1c0723e */ /* 0x000fe200000010ff */
[----:B------:R1:W-:Y:S01]  /*8420*/  STS [R3+0x13400], R154 ;  /* 0x0134009a03007388 */ /* 0x0003e20000000800 */
[----:B------:R-:W-:Y:S01]  /*8430*/  F2FP.BF16.F32.PACK_AB R194, R195, R194 ;  /* 0x000000c2c3c2723e */ /* 0x000fe200000010ff */
[----:B------:R-:W-:Y:S01]  /*8440*/  @UP0 UIADD3 UR16, UPT, UPT, UR19, UR16, URZ ;  /* 0x0000001013100290 */ /* 0x000fe2000fffe0ff */
[----:B------:R-:W-:Y:S01]  /*8450*/  F2FP.BF16.F32.PACK_AB R184, R185, R184 ;  /* 0x000000b8b9b8723e */ /* 0x000fe200000010ff */
[----:B------:R1:W-:Y:S01]  /*8460*/  STS [R5+0x3000], R156 ;  /* 0x0030009c05007388 */ /* 0x0003e20000000800 */
[----:B------:R-:W-:-:S02]  /*8470*/  F2FP.BF16.F32.PACK_AB R186, R187, R186 ;  /* 0x000000babbba723e */ /* 0x000fc400000010ff */
[----:B------:R-:W-:Y:S01]  /*8480*/  F2FP.BF16.F32.PACK_AB R188, R189, R188 ;  /* 0x000000bcbdbc723e */ /* 0x000fe200000010ff */
[----:B------:R1:W-:Y:S01]  /*8490*/  STS [R5+0x3400], R158 ;  /* 0x0034009e05007388 */ /* 0x0003e20000000800 */
[----:B------:R-:W-:Y:S02]  /*84a0*/  F2FP.BF16.F32.PACK_AB R190, R191, R190 ;  /* 0x000000bebfbe723e */ /* 0x000fe400000010ff */
[----:B------:R-:W-:Y:S01]  /*84b0*/  F2FP.BF16.F32.PACK_AB R24, R25, R24 ;  /* 0x000000181918723e */ /* 0x000fe200000010ff */
[----:B------:R1:W-:Y:S01]  /*84c0*/  STS [R3+0x14000], R164 ;  /* 0x014000a403007388 */ /* 0x0003e20000000800 */
[----:B------:R-:W-:Y:S02]  /*84d0*/  F2FP.BF16.F32.PACK_AB R26, R27, R26 ;  /* 0x0000001a1b1a723e */ /* 0x000fe400000010ff */
        /* <DEDUP_REMOVED lines=38> */
[----:B------:R-:W-:-:S03]  /*8740*/  F2FP.BF16.F32.PACK_AB R78, R79, R78 ;  /* 0x0000004e4f4e723e */ /* 0x000fc600000010ff */
        /* <DEDUP_REMOVED lines=35> */
[----:B------:R-:W2:Y:S01]  /*8980*/  LDCU.64 UR10, c[0x0][0x5c0] ;  /* 0x0000b800ff0a77ac */ /* 0x000ea20008000a00 */
[----:B------:R-:W3:Y:S01]  /*8990*/  LDCU.64 UR8, c[0x0][0x5a8] ;  /* 0x0000b500ff0877ac */ /* 0x000ee20008000a00 */
[----:B------:R-:W-:-:S04]  /*89a0*/  USHF.R.S32.HI UR12, URZ, 0x1f, UR40 ;  /* 0x0000001fff0c7899 */ /* 0x000fc80008011428 */
[----:B--2---:R-:W-:Y:S02]  /*89b0*/  UIMAD UR12, UR12, UR10, URZ ;  /* 0x0000000a0c0c72a4 */ /* 0x004fe4000f8e02ff */
[----:B------:R-:W-:Y:S02]  /*89c0*/  UIMAD.WIDE.U32 UR14, UR40, UR10, URZ ;  /* 0x0000000a280e72a5 */ /* 0x000fe4000f8e00ff */
[----:B------:R-:W-:-:S04]  /*89d0*/  UIMAD UR12, UR40, UR11, UR12 ;  /* 0x0000000b280c72a4 */ /* 0x000fc8000f8e020c */
[----:B------:R-:W-:-:S03]  /*89e0*/  UIADD3 UR13, UPT, UPT, UR15, UR12, URZ ;  /* 0x0000000c0f0d7290 */ /* 0x000fc6000fffe0ff */
[----:B------:R-:W-:Y:S02]  /*89f0*/  UMOV UR12, UR14 ;  /* 0x0000000e000c7c82 */ /* 0x000fe40008000000 */
[----:B---3--:R-:W-:-:S04]  /*8a00*/  UIMAD.WIDE.U32 UR18, UR45, UR8, UR12 ;  /* 0x000000082d1272a5 */ /* 0x008fc8000f8e000c */
[----:B------:R-:W-:-:S12]  /*8a10*/  UIMAD UR16, UR45, UR9, UR19 ;  /* 0x000000092d1072a4 */ /* 0x000fd8000f8e0213 */
.L_x_316:
[----:B------:R-:W-:Y:S05]  /*8a20*/  BRA.U UP1, `(.L_x_317) ;  /* 0x00000001012c7547 */ /* 0x000fea000b800000 */
[----:B------:R-:W2:Y:S01]  /*8a30*/  LDCU.64 UR8, c[0x0][0x5c8] ;  /* 0x0000b900ff0877ac */ /* 0x000ea20008000a00 */
[----:B------:R-:W3:Y:S01]  /*8a40*/  LDCU.64 UR12, c[0x0][0x5b0] ;  /* 0x0000b600ff0c77ac */ /* 0x000ee20008000a00 */
[----:B------:R-:W-:-:S04]  /*8a50*/  USHF.R.S32.HI UR14, URZ, 0x1f, UR40 ;  /* 0x0000001fff0e7899 */ /* 0x000fc80008011428 */
[----:B--2---:R-:W-:Y:S02]  /*8a60*/  UIMAD UR14, UR14, UR8, URZ ;  /* 0x000000080e0e72a4 */ /* 0x004fe4000f8e02ff */
[----:B------:R-:W-:Y:S02]  /*8a70*/  UIMAD.WIDE.U32 UR20, UR40, UR8, URZ ;  /* 0x00000008281472a5 */ /* 0x000fe4000f8e00ff */
[----:B------:R-:W-:-:S04]  /*8a80*/  UIMAD UR14, UR40, UR9, UR14 ;  /* 0x00000009280e72a4 */ /* 0x000fc8000f8e020e */
[----:B------:R-:W-:-:S04]  /*8a90*/  UIADD3 UR21, UPT, UPT, UR21, UR14, URZ ;  /* 0x0000000e15157290 */ /* 0x000fc8000fffe0ff */
[----:B---3--:R-:W-:-:S04]  /*8aa0*/  UIMAD.WIDE.U32 UR20, UR45, UR12, UR20 ;  /* 0x0000000c2d1472a5 */ /* 0x008fc8000f8e0014 */
[----:B------:R-:W-:-:S06]  /*8ab0*/  UIMAD UR13, UR45, UR13, UR21 ;  /* 0x0000000d2d0d72a4 */ /* 0x000fcc000f8e0215 */
[----:B-1----:R-:W-:Y:S01]  /*8ac0*/  MOV R5, UR13 ;  /* 0x0000000d00057c02 */ /* 0x002fe20008000f00 */
[----:B------:R-:W-:Y:S06]  /*8ad0*/  BRA `(.L_x_318) ;  /* 0x0000000000187947 */ /* 0x000fec0003800000 */
.L_x_317:
[----:B------:R-:W2:Y:S01]  /*8ae0*/  LDCU.64 UR8, c[0x0][0x5c8] ;  /* 0x0000b900ff0877ac */ /* 0x000ea20008000a00 */
[----:B------:R-:W-:-:S04]  /*8af0*/  UIADD3 UR12, UPT, UPT, UR40, UR44, URZ ;  /* 0x0000002c280c7290 */ /* 0x000fc8000fffe0ff */
[----:B--2---:R-:W-:Y:S02]  /*8b00*/  UIMAD.WIDE.U32 UR20, UR12, UR8, URZ ;  /* 0x000000080c1472a5 */ /* 0x004fe4000f8e00ff */
[----:B------:R-:W-:-:S04]  /*8b10*/  UIMAD UR12, UR12, UR9, URZ ;  /* 0x000000090c0c72a4 */ /* 0x000fc8000f8e02ff */
[----:B------:R-:W-:-:S06]  /*8b20*/  UIADD3 UR12, UPT, UPT, UR21, UR12, URZ ;  /* 0x0000000c150c7290 */ /* 0x000fcc000fffe0ff */
[----:B-1----:R-:W-:-:S07]  /*8b30*/  MOV R5, UR12 ;  /* 0x0000000c00057c02 */ /* 0x002fce0008000f00 */
.L_x_318:
[----:B------:R-:W-:Y:S01]  /*8b40*/  BAR.SYNC.DEFER_BLOCKING 0x0 ;  /* 0x0000000000007b1d */ /* 0x000fe20000010000 */
[----:B------:R-:W-:Y:S02]  /*8b50*/  USHF.L.U32 UR14, UR41, 0x6, URZ ;  /* 0x00000006290e7899 */ /* 0x000fe400080006ff */
[----:B------:R-:W-:Y:S02]  /*8b60*/  USHF.L.U32 UR13, UR41, 0x6, URZ ;  /* 0x00000006290d7899 */ /* 0x000fe400080006ff */
[----:B------:R-:W-:-:S03]  /*8b70*/  UIMAD.WIDE.U32 UR32, UR14, UR10, URZ ;  /* 0x0000000a0e2072a5 */ /* 0x000fc6000f8e00ff */
[----:B------:R-:W1:Y:S01]  /*8b80*/  LDC.64 R2, c[0x0][0x5d8] ;  /* 0x00017600ff027b82 */ /* 0x000e620000000a00 */
[----:B------:R-:W-:Y:S01]  /*8b90*/  USHF.R.S32.HI UR15, URZ, 0x1f, UR14 ;  /* 0x0000001fff0f7899 */ /* 0x000fe2000801140e */
[----:B------:R-:W-:Y:S01]  /*8ba0*/  BSSY.RECONVERGENT B0, `(.L_x_319) ;  /* 0x0000035000007945 */ /* 0x000fe20003800200 */
[----:B------:R-:W-:Y:S01]  /*8bb0*/  UIADD3 UR39, UPT, UPT, -UR13, UR39, URZ ;  /* 0x000000270d277290 */ /* 0x000fe2000fffe1ff */
[----:B------:R-:W-:Y:S01]  /*8bc0*/  IMAD.U32 R10, RZ, RZ, UR32 ;  /* 0x00000020ff0a7e24 */ /* 0x000fe2000f8e00ff */
[----:B------:R-:W-:Y:S01]  /*8bd0*/  UIMAD UR12, UR15, UR10, URZ ;  /* 0x0000000a0f0c72a4 */ /* 0x000fe2000f8e02ff */
[----:B------:R-:W-:Y:S01]  /*8be0*/  IMAD.U32 R11, RZ, RZ, UR33 ;  /* 0x00000021ff0b7e24 */ /* 0x000fe2000f8e00ff */
[----:B------:R-:W-:Y:S01]  /*8bf0*/  MOV R56, UR32 ;  /* 0x0000002000387c02 */ /* 0x000fe20008000f00 */
[----:B------:R-:W-:Y:S01]  /*8c00*/  IMAD.U32 R57, RZ, RZ, UR33 ;  /* 0x00000021ff397e24 */ /* 0x000fe2000f8e00ff */
[----:B------:R-:W-:Y:S01]  /*8c10*/  LOP3.LUT R232, R10, 0x38, R232, 0xf8, !PT ;  /* 0x000000380ae87812 */ /* 0x000fe200078ef8e8 */
[----:B------:R-:W-:Y:S01]  /*8c20*/  UIMAD UR12, UR14, UR11, UR12 ;  /* 0x0000000b0e0c72a4 */ /* 0x000fe2000f8e020c */
[----:B------:R-:W-:Y:S01]  /*8c30*/  ISETP.GE.AND P4, PT, R0, UR39, PT ;  /* 0x0000002700007c0c */ /* 0x000fe2000bf86270 */
[----:B------:R-:W2:Y:S01]  /*8c40*/  LDC.64 R10, c[0x0][0x5e0] ;  /* 0x00017800ff0a7b82 */ /* 0x000ea20000000a00 */
[----:B------:R-:W-:-:S02]  /*8c50*/  IADD3 R74, P0, PT, R232, UR18, RZ ;  /* 0x00000012e84a7c10 */ /* 0x000fc4000ff1e0ff */
[----:B------:R-:W-:Y:S01]  /*8c60*/  IADD3 R56, PT, PT, R0, 0x20, RZ ;  /* 0x0000002000387810 */ /* 0x000fe20007ffe0ff */
[----:B------:R-:W-:Y:S01]  /*8c70*/  IMAD.U32 R7, RZ, RZ, UR12 ;  /* 0x0000000cff077e24 */ /* 0x000fe2000f8e00ff */
[----:B------:R3:W4:Y:S02]  /*8c80*/  LDS.128 R52, [R9+0x11000] ;  /* 0x0110000009347984 */ /* 0x0007240000000c00 */
[----:B------:R-:W-:Y:S02]  /*8c90*/  ISETP.GE.AND P6, PT, R56, UR39, PT ;  /* 0x0000002738007c0c */ /* 0x000fe4000bfc6270 */
[----:B------:R3:W2:Y:S01]  /*8ca0*/  LDS.128 R48, [R9+0x13000] ;  /* 0x0130000009307984 */ /* 0x0006a20000000c00 */
[----:B------:R-:W-:Y:S02]  /*8cb0*/  IADD3.X R75, PT, PT, R57, UR16, R7, P0, !PT ;  /* 0x00000010394b7c10 */ /* 0x000fe400087fe407 */
[----:B------:R-:W-:Y:S01]  /*8cc0*/  IADD3 R7, P0, PT, R0, 0x20, RZ ;  /* 0x0000002000077810 */ /* 0x000fe20007f1e0ff */
[----:B------:R3:W2:Y:S01]  /*8cd0*/  LDS.128 R44, [R9+0x15000] ;  /* 0x01500000092c7984 */ /* 0x0006a20000000c00 */
[----:B-1----:R-:W-:-:S02]  /*8ce0*/  IMAD.WIDE.U32 R74, R2, UR24, R74 ;  /* 0x00000018024a7c25 */ /* 0x002fc4000f8e004a */
[----:B------:R-:W-:Y:S01]  /*8cf0*/  IADD3.X R72, PT, PT, RZ, RZ, RZ, P0, !PT ;  /* 0x000000ffff487210 */ /* 0x000fe200007fe4ff */
[----:B------:R3:W1:Y:S01]  /*8d00*/  LDS.128 R40, [R9+0x18000] ;  /* 0x0180000009287984 */ /* 0x0006620000000c00 */
[----:B------:R-:W-:-:S03]  /*8d10*/  IMAD.U32 R2, RZ, RZ, UR8 ;  /* 0x00000008ff027e24 */ /* 0x000fc6000f8e00ff */
[----:B------:R3:W1:Y:S01]  /*8d20*/  LDS.128 R36, [R9+0x19000] ;  /* 0x0190000009247984 */ /* 0x0006620000000c00 */
[----:B------:R-:W-:-:S03]  /*8d30*/  IMAD R3, R3, UR24, R75 ;  /* 0x0000001803037c24 */ /* 0x000fc6000f8e024b */
[----:B------:R3:W1:Y:S04]  /*8d40*/  LDS.128 R32, [R9+0x1a000] ;  /* 0x01a0000009207984 */ /* 0x0006680000000c00 */
[----:B------:R3:W1:Y:S04]  /*8d50*/  LDS.128 R28, [R9+0x1b000] ;  /* 0x01b00000091c7984 */ /* 0x0006680000000c00 */
[----:B------:R3:W1:Y:S04]  /*8d60*/  LDS.128 R24, [R9+0x1c000] ;  /* 0x01c0000009187984 */ /* 0x0006680000000c00 */
[----:B------:R3:W1:Y:S04]  /*8d70*/  LDS.128 R20, [R9+0x1d000] ;  /* 0x01d0000009147984 */ /* 0x0006680000000c00 */
[----:B------:R3:W1:Y:S04]  /*8d80*/  LDS.128 R16, [R9+0x1e000] ;  /* 0x01e0000009107984 */ /* 0x0006680000000c00 */
[----:B------:R3:W1:Y:S01]  /*8d90*/  LDS.128 R12, [R9+0x1f000] ;  /* 0x01f00000090c7984 */ /* 0x0006620000000c00 */
[----:B--2-4-:R-:W-:Y:S05]  /*8da0*/  @P4 BRA `(.L_x_320) ;  /* 0x0000000000504947 */ /* 0x014fea0003800000 */
[----:B------:R-:W2:Y:S01]  /*8db0*/  LDCU UR16, c[0x0][0x440] ;  /* 0x00008800ff1077ac */ /* 0x000ea20008000800 */
[----:B------:R-:W4:Y:S01]  /*8dc0*/  LDS.128 R68, [R9+0x12000] ;  /* 0x0120000009447984 */ /* 0x000f220000000c00 */
[----:B------:R-:W-:Y:S01]  /*8dd0*/  IMAD.MOV.U32 R76, RZ, RZ, R74 ;  /* 0x000000ffff4c7224 */ /* 0x000fe200078e004a */
[----:B------:R-:W3:Y:S02]  /*8de0*/  LDCU.64 UR12, c[0x0][0x560] ;  /* 0x0000ac00ff0c77ac */ /* 0x000ee40008000a00 */
[----:B------:R-:W1:Y:S01]  /*8df0*/  LDS.128 R64, [R9+0x14000] ;  /* 0x0140000009407984 */ /* 0x000e620000000c00 */
[----:B------:R-:W-:-:S03]  /*8e00*/  IMAD.MOV.U32 R77, RZ, RZ, R3 ;  /* 0x000000ffff4d7224 */ /* 0x000fc600078e0003 */
[----:B------:R-:W1:Y:S01]  /*8e10*/  LDS.128 R60, [R9+0x16000] ;  /* 0x01600000093c7984 */ /* 0x000e620000000c00 */
[----:B------:R-:W-:-:S04]  /*8e20*/  IMAD.WIDE.U32 R78, R0, UR10, R76 ;  /* 0x0000000a004e7c25 */ /* 0x000fc8000f8e004c */
[----:B------:R-:W-:Y:S01]  /*8e30*/  IMAD R73, R0, UR11, R79 ;  /* 0x0000000b00497c24 */ /* 0x000fe2000f8e024f */
[----:B--2---:R-:W-:Y:S02]  /*8e40*/  ISETP.GE.AND P3, PT, R250, UR16, PT ;  /* 0x00000010fa007c0c */ /* 0x004fe4000bf66270 */
[----:B------:R-:W-:Y:S02]  /*8e50*/  ISETP.GE.AND P2, PT, R6, UR16, PT ;  /* 0x0000001006007c0c */ /* 0x000fe4000bf46270 */
[----:B------:R-:W-:Y:S02]  /*8e60*/  ISETP.GE.AND P1, PT, R8, UR16, PT ;  /* 0x0000001008007c0c */ /* 0x000fe4000bf26270 */
[----:B------:R-:W-:Y:S02]  /*8e70*/  ISETP.GE.AND P0, PT, R4, UR16, PT ;  /* 0x0000001004007c0c */ /* 0x000fe4000bf06270 */
[----:B---3--:R-:W-:-:S04]  /*8e80*/  LEA R76, P5, R78, UR12, 0x1 ;  /* 0x0000000c4e4c7c11 */ /* 0x008fc8000f8a08ff */
[----:B------:R-:W-:Y:S01]  /*8e90*/  LEA.HI.X R77, R78, UR13, R73, 0x1, P5 ;  /* 0x0000000d4e4d7c11 */ /* 0x000fe2000a8f0c49 */
[----:B------:R-:W2:Y:S04]  /*8ea0*/  @!P3 LDS.128 R56, [R9+0x10000] ;  /* 0x010000000938b984 */ /* 0x000ea80000000c00 */
[----:B----4-:R4:W-:Y:S04]  /*8eb0*/  @!P2 STG.E.128 desc[UR36][R76.64+0x80], R68 ;  /* 0x000080444c00a986 */ /* 0x0109e8000c101d24 */
[----:B-1----:R4:W-:Y:S04]  /*8ec0*/  @!P1 STG.E.128 desc[UR36][R76.64+0x100], R64 ;  /* 0x000100404c009986 */ /* 0x0029e8000c101d24 */
[----:B------:R4:W-:Y:S04]  /*8ed0*/  @!P0 STG.E.128 desc[UR36][R76.64+0x180], R60 ;  /* 0x0001803c4c008986 */ /* 0x0009e8000c101d24 */
[----:B--2---:R4:W-:Y:S02]  /*8ee0*/  @!P3 STG.E.128 desc[UR36][R76.64], R56 ;  /* 0x000000384c00b986 */ /* 0x0049e4000c101d24 */
.L_x_320:
[----:B------:R-:W-:Y:S05]  /*8ef0*/  BSYNC.RECONVERGENT B0 ;  /* 0x0000000000007941 */ /* 0x000fea0003800200 */
.L_x_319:
[----:B----4-:R2:W4:Y:S01]  /*8f00*/  LDS.128 R56, [R9+0x17000] ;  /* 0x0170000009387984 */ /* 0x0105220000000c00 */
[----:B------:R-:W-:Y:S04]  /*8f10*/  BSSY.RECONVERGENT B0, `(.L_x_321) ;  /* 0x0000014000007945 */ /* 0x000fe80003800200 */
[----:B------:R-:W-:Y:S05]  /*8f20*/  @P6 BRA `(.L_x_322) ;  /* 0x0000000000486947 */ /* 0x000fea0003800000 */
[----:B------:R-:W3:Y:S01]  /*8f30*/  LDCU UR16, c[0x0][0x440] ;  /* 0x00008800ff1077ac */ /* 0x000ee20008000800 */
[----:B------:R-:W-:Y:S02]  /*8f40*/  IMAD R60, R72, UR10, RZ ;  /* 0x0000000a483c7c24 */ /* 0x000fe4000f8e02ff */
[----:B------:R-:W-:Y:S01]  /*8f50*/  IMAD.MOV.U32 R62, RZ, RZ, R74 ;  /* 0x000000ffff3e7224 */ /* 0x000fe200078e004a */
[----:B------:R-:W2:Y:S01]  /*8f60*/  LDCU.64 UR12, c[0x0][0x560] ;  /* 0x0000ac00ff0c77ac */ /* 0x000ea20008000a00 */
[----:B------:R-:W-:Y:S02]  /*8f70*/  IMAD.MOV.U32 R63, RZ, RZ, R3 ;  /* 0x000000ffff3f7224 */ /* 0x000fe400078e0003 */
[C---:B------:R-:W-:Y:S02]  /*8f80*/  IMAD R60, R7.reuse, UR11, R60 ;  /* 0x0000000b073c7c24 */ /* 0x040fe4000f8e023c */
[----:B------:R-:W-:-:S04]  /*8f90*/  IMAD.WIDE.U32 R62, R7, UR10, R62 ;  /* 0x0000000a073e7c25 */ /* 0x000fc8000f8e003e */
[----:B------:R-:W-:Y:S01]  /*8fa0*/  IMAD.IADD R60, R60, 0x1, R63 ;  /* 0x000000013c3c7824 */ /* 0x000fe200078e023f */
[----:B---3--:R-:W-:Y:S02]  /*8fb0*/  ISETP.GE.AND P3, PT, R250, UR16, PT ;  /* 0x00000010fa007c0c */ /* 0x008fe4000bf66270 */
[----:B------:R-:W-:Y:S02]  /*8fc0*/  ISETP.GE.AND P2, PT, R6, UR16, PT ;  /* 0x0000001006007c0c */ /* 0x000fe4000bf46270 */
[----:B------:R-:W-:Y:S02]  /*8fd0*/  ISETP.GE.AND P1, PT, R8, UR16, PT ;  /* 0x0000001008007c0c */ /* 0x000fe4000bf26270 */
[----:B------:R-:W-:Y:S02]  /*8fe0*/  ISETP.GE.AND P0, PT, R4, UR16, PT ;  /* 0x0000001004007c0c */ /* 0x000fe4000bf06270 */
[----:B--2---:R-:W-:-:S04]  /*8ff0*/  LEA R64, P5, R62, UR12, 0x1 ;  /* 0x0000000c3e407c11 */ /* 0x004fc8000f8a08ff */
[----:B------:R-:W-:-:S05]  /*9000*/  LEA.HI.X R65, R62, UR13, R60, 0x1, P5 ;  /* 0x0000000d3e417c11 */ /* 0x000fca000a8f0c3c */
[----:B------:R2:W-:Y:S04]  /*9010*/  @!P3 STG.E.128 desc[UR36][R64.64], R52 ;  /* 0x000000344000b986 */ /* 0x0005e8000c101d24 */
[----:B------:R2:W-:Y:S04]  /*9020*/  @!P2 STG.E.128 desc[UR36][R64.64+0x80], R48 ;  /* 0x000080304000a986 */ /* 0x0005e8000c101d24 */
[----:B------:R2:W-:Y:S04]  /*9030*/  @!P1 STG.E.128 desc[UR36][R64.64+0x100], R44 ;  /* 0x0001002c40009986 */ /* 0x0005e8000c101d24 */
[----:B----4-:R2:W-:Y:S02]  /*9040*/  @!P0 STG.E.128 desc[UR36][R64.64+0x180], R56 ;  /* 0x0001803840008986 */ /* 0x0105e4000c101d24 */
.L_x_322:
[----:B------:R-:W-:Y:S05]  /*9050*/  BSYNC.RECONVERGENT B0 ;  /* 0x0000000000007941 */ /* 0x000fea0003800200 */
.L_x_321:
[----:B------:R-:W-:Y:S01]  /*9060*/  MOV R251, RZ ;  /* 0x000000ff00fb7202 */ /* 0x000fe20000000f00 */
[----:B------:R-:W-:Y:S01]  /*9070*/  UIMAD UR15, UR15, UR8, URZ ;  /* 0x000000080f0f72a4 */ /* 0x000fe2000f8e02ff */
[----:B------:R-:W-:Y:S01]  /*9080*/  BSSY.RECONVERGENT B0, `(.L_x_323) ;  /* 0x0000017000007945 */ /* 0x000fe20003800200 */
[----:B------:R-:W-:Y:S02]  /*9090*/  IMAD.WIDE.U32 R2, R2, UR14, R250 ;  /* 0x0000000e02027c25 */ /* 0x000fe4000f8e00fa */
[----:B------:R-:W-:Y:S01]  /*90a0*/  UIMAD UR15, UR14, UR9, UR15 ;  /* 0x000000090e0f72a4 */ /* 0x000fe2000f8e020f */
[----:B------:R-:W-:-:S05]  /*90b0*/  IADD3 R2, P0, PT, R2, UR20, RZ ;  /* 0x0000001402027c10 */ /* 0x000fca000ff1e0ff */
[----:B------:R-:W-:-:S03]  /*90c0*/  IADD3.X R3, PT, PT, R5, UR15, R3, P0, !PT ;  /* 0x0000000f05037c10 */ /* 0x000fc600087fe403 */
[----:B------:R-:W-:-:S04]  /*90d0*/  IMAD.WIDE.U32 R2, R10, UR24, R2 ;  /* 0x000000180a027c25 */ /* 0x000fc8000f8e0002 */
[----:B------:R-:W-:Y:S01]  /*90e0*/  IMAD R11, R11, UR24, R3 ;  /* 0x000000180b0b7c24 */ /* 0x000fe2000f8e0203 */
[----:B------:R-:W-:Y:S06]  /*90f0*/  @P4 BRA `(.L_x_324) ;  /* 0x00000000003c4947 */ /* 0x000fec0003800000 */
[----:B------:R-:W1:Y:S01]  /*9100*/  LDCU UR12, c[0x0][0x440] ;  /* 0x00008800ff0c77ac */ /* 0x000e620008000800 */
[----:B------:R-:W-:Y:S01]  /*9110*/  IMAD.MOV.U32 R10, RZ, RZ, R2 ;  /* 0x000000ffff0a7224 */ /* 0x000fe200078e0002 */
[----:B------:R-:W3:Y:S03]  /*9120*/  LDCU.64 UR10, c[0x0][0x568] ;  /* 0x0000ad00ff0a77ac */ /* 0x000ee60008000a00 */
[----:B--2---:R-:W-:-:S04]  /*9130*/  IMAD.WIDE.U32 R44, R0, UR8, R10 ;  /* 0x00000008002c7c25 */ /* 0x004fc8000f8e000a */
[----:B------:R-:W-:Y:S01]  /*9140*/  IMAD R0, R0, UR9, R45 ;  /* 0x0000000900007c24 */ /* 0x000fe2000f8e022d */
[----:B-1----:R-:W-:Y:S02]  /*9150*/  ISETP.GE.AND P3, PT, R250, UR12, PT ;  /* 0x0000000cfa007c0c */ /* 0x002fe4000bf66270 */
[----:B------:R-:W-:Y:S02]  /*9160*/  ISETP.GE.AND P2, PT, R6, UR12, PT ;  /* 0x0000000c06007c0c */ /* 0x000fe4000bf46270 */
[----:B------:R-:W-:Y:S02]  /*9170*/  ISETP.GE.AND P1, PT, R8, UR12, PT ;  /* 0x0000000c08007c0c */ /* 0x000fe4000bf26270 */
[----:B------:R-:W-:Y:S02]  /*9180*/  ISETP.GE.AND P0, PT, R4, UR12, PT ;  /* 0x0000000c04007c0c */ /* 0x000fe4000bf06270 */
[----:B---3--:R-:W-:-:S04]  /*9190*/  LEA R46, P4, R44, UR10, 0x1 ;  /* 0x0000000a2c2e7c11 */ /* 0x008fc8000f8808ff */
[----:B------:R-:W-:-:S05]  /*91a0*/  LEA.HI.X R47, R44, UR11, R0, 0x1, P4 ;  /* 0x0000000b2c2f7c11 */ /* 0x000fca000a0f0c00 */
[----:B------:R1:W-:Y:S04]  /*91b0*/  @!P3 STG.E.128 desc[UR36][R46.64], R40 ;  /* 0x000000282e00b986 */ /* 0x0003e8000c101d24 */
[----:B------:R1:W-:Y:S04]  /*91c0*/  @!P2 STG.E.128 desc[UR36][R46.64+0x80], R32 ;  /* 0x000080202e00a986 */ /* 0x0003e8000c101d24 */
[----:B------:R1:W-:Y:S04]  /*91d0*/  @!P1 STG.E.128 desc[UR36][R46.64+0x100], R24 ;  /* 0x000100182e009986 */ /* 0x0003e8000c101d24 */
[----:B------:R1:W-:Y:S02]  /*91e0*/  @!P0 STG.E.128 desc[UR36][R46.64+0x180], R16 ;  /* 0x000180102e008986 */ /* 0x0003e4000c101d24 */
.L_x_324:
[----:B------:R-:W-:Y:S05]  /*91f0*/  BSYNC.RECONVERGENT B0 ;  /* 0x0000000000007941 */ /* 0x000fea0003800200 */
.L_x_323:
        /* <DEDUP_REMOVED lines=14> */
[----:B-1----:R1:W-:Y:S04]  /*92e0*/  @!P3 STG.E.128 desc[UR36][R4.64], R36 ;  /* 0x000000240400b986 */ /* 0x0023e8000c101d24 */
[----:B------:R1:W-:Y:S04]  /*92f0*/  @!P2 STG.E.128 desc[UR36][R4.64+0x80], R28 ;  /* 0x0000801c0400a986 */ /* 0x0003e8000c101d24 */
[----:B------:R1:W-:Y:S04]  /*9300*/  @!P1 STG.E.128 desc[UR36][R4.64+0x100], R20 ;  /* 0x0001001404009986 */ /* 0x0003e8000c101d24 */
[----:B------:R1:W-:Y:S02]  /*9310*/  @!P0 STG.E.128 desc[UR36][R4.64+0x180], R12 ;  /* 0x0001800c04008986 */ /* 0x0003e4000c101d24 */
.L_x_292:
[----:B------:R-:W-:Y:S05]  /*9320*/  BSYNC.RECONVERGENT B1 ;  /* 0x0000000000017941 */ /* 0x000fea0003800200 */
.L_x_270:
[----:B------:R-:W3:Y:S01]  /*9330*/  LDCU UR9, c[0x0][0x438] ;  /* 0x00008700ff0977ac */ /* 0x000ee20008000800 */
[----:B------:R-:W2:Y:S01]  /*9340*/  LDCU UR10, c[0x0][0x370] ;  /* 0x00006e00ff0a77ac */ /* 0x000ea20008000800 */
[----:B---3--:R-:W-:-:S04]  /*9350*/  UIADD3 UR9, UPT, UPT, UR9, 0x3f, URZ ;  /* 0x0000003f09097890 */ /* 0x008fc8000fffe0ff */
        /* <DEDUP_REMOVED lines=8> */
.L_x_326:
        /* <DEDUP_REMOVED lines=10> */
.L_x_1264:


//--------------------- .text._ZN5flash44flash_bwd_dq_dk_dv_loop_seqk_parallel_kernelI23Flash_bwd_kernel_traitsILi256ELi64ELi64ELi8ELi4ELi2ELi2ELb0ELb1EN7cutlass10bfloat16_tE19Flash_kernel_traitsILi256ELi64ELi64ELi8ES3_EELb0ELb1ELb0ELb0ELb0ELb1ELb0EEEvNS_16Flash_bwd_paramsE --------------------------
	.section	.text._ZN5flash44flash_bwd_dq_dk_dv_loop_seqk_parallel_kernelI23Flash_bwd_kernel_traitsILi256ELi64ELi64ELi8ELi4ELi2ELi2ELb0ELb1EN7cutlass10bfloat16_tE19Flash_kernel_traitsILi256ELi64ELi64ELi8ES3_EELb0ELb1ELb0ELb0ELb0ELb1ELb0EEEvNS_16Flash_bwd_paramsE,"ax",@progbits
	.align	128
        .global         _ZN5flash44flash_bwd_dq_dk_dv_loop_seqk_parallel_kernelI23Flash_bwd_kernel_traitsILi256ELi64ELi64ELi8ELi4ELi2ELi2ELb0ELb1EN7cutlass10bfloat16_tE19Flash_kernel_traitsILi256ELi64ELi64ELi8ES3_EELb0ELb1ELb0ELb0ELb0ELb1ELb0EEEvNS_16Flash_bwd_paramsE
        .type           _ZN5flash44flash_bwd_dq_dk_dv_loop_seqk_parallel_kernelI23Flash_bwd_kernel_traitsILi256ELi64ELi64ELi8ELi4ELi2ELi2ELb0ELb1EN7cutlass10bfloat16_tE19Flash_kernel_traitsILi256ELi64ELi64ELi8ES3_EELb0ELb1ELb0ELb0ELb0ELb1ELb0EEEvNS_16Flash_bwd_paramsE,@function
        .size           _ZN5flash44flash_bwd_dq_dk_dv_loop_seqk_parallel_kernelI23Flash_bwd_kernel_traitsILi256ELi64ELi64ELi8ELi4ELi2ELi2ELb0ELb1EN7cutlass10bfloat16_tE19Flash_kernel_traitsILi256ELi64ELi64ELi8ES3_EELb0ELb1ELb0ELb0ELb0ELb1ELb0EEEvNS_16Flash_bwd_paramsE,(.L_x_1265 - _ZN5flash44flash_bwd_dq_dk_dv_loop_seqk_parallel_kernelI23Flash_bwd_kernel_traitsILi256ELi64ELi64ELi8ELi4ELi2ELi2ELb0ELb1EN7cutlass10bfloat16_tE19Flash_kernel_traitsILi256ELi64ELi64ELi8ES3_EELb0ELb1ELb0ELb0ELb0ELb1ELb0EEEvNS_16Flash_bwd_paramsE)
        .other          _ZN5flash44flash_bwd_dq_dk_dv_loop_seqk_parallel_kernelI23Flash_bwd_kernel_traitsILi256ELi64ELi64ELi8ELi4ELi2ELi2ELb0ELb1EN7cutlass10bfloat16_tE19Flash_kernel_traitsILi256ELi64ELi64ELi8ES3_EELb0ELb1ELb0ELb0ELb0ELb1ELb0EEEvNS_16Flash_bwd_paramsE,@"STO_CUDA_ENTRY STV_DEFAULT"
_ZN5flash44flash_bwd_dq_dk_dv_loop_seqk_parallel_kernelI23Flash_bwd_kernel_traitsILi256ELi64ELi64ELi8ELi4ELi2ELi2ELb0ELb1EN7cutlass10bfloat16_tE19Flash_kernel_traitsILi256ELi64ELi64ELi8ES3_EELb0ELb1ELb0ELb0ELb0ELb1ELb0EEEvNS_16Flash_bwd_paramsE:
.text._ZN5flash44flash_bwd_dq_dk_dv_loop_seqk_parallel_kernelI23Flash_bwd_kernel_traitsILi256ELi64ELi64ELi8ELi4ELi2ELi2ELb0ELb1EN7cutlass10bfloat16_tE19Flash_kernel_traitsILi256ELi64ELi64ELi8ES3_EELb0ELb1ELb0ELb0ELb0ELb1ELb0EEEvNS_16Flash_bwd_paramsE:
        /* <DEDUP_REMOVED lines=48> */
.L_x_363:
[----:B--2---:R-:W2:Y:S01]  /*0300*/  LDCU.64 UR8, c[0x0][0x478] ;  /* 0x00008f00ff0877ac */ /* 0x004ea20008000a00 */
[----:B------:R-:W-:Y:S02]  /*0310*/  PLOP3.LUT P1, PT, PT, PT, UP3, 0x80, 0x8 ;  /* 0x000000000008781c */ /* 0x000fe40003f2f038 */
[----:B------:R-:W-:Y:S01]  /*0320*/  PLOP3.LUT P4, PT, PT, PT, UP5, 0x80, 0x8 ;  /* 0x000000000008781c */ /* 0x000fe20003f8f058 */
[----:B------:R-:W-:Y:S01]  /*0330*/  @UP3 ULEA UR12, UP0, UR43, UR6, 0x2 ;  /* 0x000000062b0c3291 */ /* 0x000fe2000f8010ff */
[----:B------:R-:W-:Y:S01]  /*0340*/  PLOP3.LUT P2, PT, PT, PT, UP4, 0x80, 0x8 ;  /* 0x000000000008781c */ /* 0x000fe20003f4f048 */
[----:B------:R-:W-:Y:S02]  /*0350*/  UISETP.NE.AND UP2, UPT, UR29, URZ, UPT ;  /* 0x000000ff1d00728c */ /* 0x000fe4000bf45270 */
[----:B------:R-:W-:Y:S02]  /*0360*/  @UP3 ULEA.HI.X UR13, UR43, UR7, URZ, 0x2, UP0 ;  /* 0x000000072b0d3291 */ /* 0x000fe400080f14ff */
[----:B---3--:R-:W-:-:S02]  /*0370*/  IMAD.U32 R12, RZ, RZ, UR12 ;  /* 0x0000000cff0c7e24 */ /* 0x008fc4000f8e00ff */
[----:B------:R-:W-:Y:S02]  /*0380*/  PLOP3.LUT P3, PT, PT, PT, UP2, 0x80, 0x8 ;  /* 0x000000000008781c */ /* 0x000fe40003f6f028 */
[----:B------:R-:W-:Y:S01]  /*0390*/  IMAD.U32 R13, RZ, RZ, UR13 ;  /* 0x0000000dff0d7e24 */ /* 0x000fe2000f8e00ff */
[----:B-1----:R-:W-:Y:S02]  /*03a0*/  UIMAD.WIDE.U32 UR12, UR43, 0x4, UR30 ;  /* 0x000000042b0c78a5 */ /* 0x002fe4000f8e001e */
[----:B--2---:R-:W-:Y:S01]  /*03b0*/  UISETP.NE.U32.AND UP0, UPT, UR8, URZ, UPT ;  /* 0x000000ff0800728c */ /* 0x004fe2000bf05070 */
[----:B------:R-:W-:Y:S01]  /*03c0*/  IMAD.U32 R6, RZ, RZ, UR40 ;  /* 0x00000028ff067e24 */ /* 0x000fe2000f8e00ff */
[----:B------:R-:W2:Y:S02]  /*03d0*/  @P1 LDG.E R3, desc[UR36][R12.64] ;  /* 0x000000240c031981 */ /* 0x000ea4000c1e1900 */
        /* <DEDUP_REMOVED lines=40> */
.L_x_327:
        /* <DEDUP_REMOVED lines=34> */
.L_x_329:
[----:B------:R-:W1:Y:S01]  /*0880*/  LDCU.64 UR14, c[0x0][0x3b8] ;  /* 0x00007700ff0e77ac */ /* 0x000e620008000a00 */
[----:B------:R-:W-:-:S04]  /*0890*/  UIADD3 UR8, UPT, UPT, UR44, UR45, URZ ;  /* 0x0000002d2c087290 */ /* 0x000fc8000fffe0ff */
[----:B-1----:R-:W-:Y:S02]  /*08a0*/  UIMAD.WIDE.U32 UR50, UR8, UR14, URZ ;  /* 0x0000000e083272a5 */ /* 0x002fe4000f8e00ff */
[----:B------:R-:W-:-:S04]  /*08b0*/  UIMAD UR8, UR8, UR15, URZ ;  /* 0x0000000f080872a4 */ /* 0x000fc8000f8e02ff */
[----:B------:R-:W-:-:S06]  /*08c0*/  UIADD3 UR8, UPT, UPT, UR51, UR8, URZ ;  /* 0x0000000833087290 */ /* 0x000fcc000fffe0ff */
[----:B------:R-:W-:Y:S02]  /*08d0*/  MOV R7, UR8 ;  /* 0x0000000800077c02 */ /* 0x000fe40008000f00 */
.L_x_330:
        /* <DEDUP_REMOVED lines=41> */
.L_x_331:
[----:B------:R-:W1:Y:S01]  /*0b70*/  LDCU.64 UR12, c[0x0][0x3c0] ;  /* 0x00007800ff0c77ac */ /* 0x000e620008000a00 */
[----:B------:R-:W-:-:S04]  /*0b80*/  UIADD3 UR8, UPT, UPT, UR44, UR45, URZ ;  /* 0x0000002d2c087290 */ /* 0x000fc8000fffe0ff */
[----:B-1----:R-:W-:Y:S02]  /*0b90*/  UIMAD.WIDE.U32 UR52, UR8, UR12, URZ ;  /* 0x0000000c083472a5 */ /* 0x002fe4000f8e00ff */
[----:B------:R-:W-:-:S04]  /*0ba0*/  UIMAD UR8, UR8, UR13, URZ ;  /* 0x0000000d080872a4 */ /* 0x000fc8000f8e02ff */
[----:B------:R-:W-:-:S06]  /*0bb0*/  UIADD3 UR8, UPT, UPT, UR53, UR8, URZ ;  /* 0x0000000835087290 */ /* 0x000fcc000fffe0ff */
[----:B------:R-:W-:-:S07]  /*0bc0*/  MOV R6, UR8 ;  /* 0x0000000800067c02 */ /* 0x000fce0008000f00 */
.L_x_332:
        /* <DEDUP_REMOVED lines=27> */
.L_x_333:
[----:B------:R-:W-:Y:S02]  /*0d80*/  IMAD R18, R27, UR19, RZ ;  /* 0x000000131b127c24 */ /* 0x000fe4000f8e02ff */
[----:B------:R-:W-:-:S05]  /*0d90*/  IMAD.WIDE.U32 R16, R26, UR19, RZ ;  /* 0x000000131a107c25 */ /* 0x000fca000f8e00ff */
[----:B------:R-:W-:-:S07]  /*0da0*/  IADD3 R18, PT, PT, R17, R18, RZ ;  /* 0x0000001211127210 */ /* 0x000fce0007ffe0ff */
.L_x_334:
        /* <DEDUP_REMOVED lines=20> */
.L_x_335:
[----:B------:R-:W1:Y:S01]  /*0ef0*/  LDCU UR55, c[0x0][0x434] ;  /* 0x00008680ff3777ac */ /* 0x000e620008000800 */
[----:B------:R-:W-:-:S04]  /*0f00*/  UIMAD UR8, UR43, UR20, UR27 ;  /* 0x000000142b0872a4 */ /* 0x000fc8000f8e021b */
[----:B-1----:R-:W-:-:S12]  /*0f10*/  UIMAD UR55, UR8, UR55, URZ ;  /* 0x00000037083772a4 */ /* 0x002fd8000f8e02ff */
.L_x_336:
        /* <DEDUP_REMOVED lines=10> */
.L_x_337:
[----:B------:R-:W1:Y:S01]  /*0fc0*/  LDCU UR54, c[0x0][0x444] ;  /* 0x00008880ff3677ac */ /* 0x000e620008000800 */
[----:B------:R-:W-:-:S04]  /*0fd0*/  UIMAD UR8, UR43, UR20, UR27 ;  /* 0x000000142b0872a4 */ /* 0x000fc8000f8e021b */
[----:B-1----:R-:W-:-:S12]  /*0fe0*/  UIMAD UR54, UR8, UR54, URZ ;  /* 0x00000036083672a4 */ /* 0x002fd8000f8e02ff */
.L_x_338:
        /* <DEDUP_REMOVED lines=17> */
[----:B------:R-:W-:Y:S02]  /*1100*/  LOP3.LUT R15, R0, 0x1f, RZ, 0xc0, !PT ;  /* 0x0000001f000f7812 */ /* 0x000fe400078ec0ff */
[----:B------:R-:W-:-:S03]  /*1110*/  UISETP.LT.AND UP0, UPT, URZ, UR51, UPT ;  /* 0x00000033ff00728c */ /* 0x000fc6000bf01270 */
[----:B------:R-:W1:Y:S01]  /*1120*/  LDCU.128 UR8, c[0x0][0x590] ;  /* 0x0000b200ff0877ac */ /* 0x000e620008000c00 */
[----:B------:R-:W-:Y:S01]  /*1130*/  LOP3.LUT R14, R10, 0x38, RZ, 0xc0, !PT ;  /* 0x000000380a0e7812 */ /* 0x000fe200078ec0ff */
[----:B------:R-:W-:-:S03]  /*1140*/  USEL UR51, URZ, UR51, !UP0 ;  /* 0x00000033ff337287 */ /* 0x000fc6000c000000 */
[----:B------:R-:W-:Y:S01]  /*1150*/  IADD3 R24, P0, PT, R14, UR58, RZ ;  /* 0x0000003a0e187c10 */ /* 0x000fe2000ff1e0ff */
[----:B------:R-:W2:Y:S04]  /*1160*/  LDCU.64 UR58, c[0x0][0x420] ;  /* 0x00008400ff3a77ac */ /* 0x000ea80008000a00 */
[----:B------:R-:W-:Y:S01]  /*1170*/  IMAD.X R25, RZ, RZ, UR21, P0 ;  /* 0x00000015ff197e24 */ /* 0x000fe200080e06ff */
[----:B------:R-:W-:Y:S01]  /*1180*/  IADD3 R17, P1, P0, R26, R16, R20 ;  /* 0x000000101a117210 */ /* 0x000fe2000783e014 */
[----:B------:R-:W4:Y:S01]  /*1190*/  LDCU.64 UR20, c[0x0][0x3c8] ;  /* 0x00007900ff1477ac */ /* 0x000f220008000a00 */
[----:B------:R-:W-:Y:S02]  /*11a0*/  SHF.R.U32.HI R16, RZ, 0x5, R0 ;  /* 0x00000005ff107819 */ /* 0x000fe40000011600 */
        /* <DEDUP_REMOVED lines=8> */
[----:B------:R-:W-:Y:S01]  /*1230*/  MOV R15, RZ ;  /* 0x000000ff000f7202 */ /* 0x000fe20000000f00 */
[----:B--2---:R-:W-:Y:S02]  /*1240*/  UIMAD.WIDE UR58, UR55, 0x4, UR58 ;  /* 0x00000004373a78a5 */ /* 0x004fe4000f8e023a */
[----:B------:R-:W-:Y:S01]  /*1250*/  IMAD.U32 R13, RZ, RZ, UR10 ;  /* 0x0000000aff0d7e24 */ /* 0x000fe2000f8e00ff */
[----:B------:R-:W-:Y:S01]  /*1260*/  IADD3 R19, PT, PT, R23, UR19, RZ ;  /* 0x0000001317137c10 */ /* 0x000fe2000fffe0ff */
[----:B------:R-:W-:-:S02]  /*1270*/  IMAD.MOV.U32 R18, RZ, RZ, R22 ;  /* 0x000000ffff127224 */ /* 0x000fc400078e0016 */
[----:B---3--:R-:W-:-:S04]  /*1280*/  IMAD.WIDE.U32 R22, R2, UR49, R14 ;  /* 0x0000003102167c25 */ /* 0x008fc8000f8e000e */
[----:B------:R-:W-:Y:S01]  /*1290*/  IMAD.WIDE.U32 R24, R13, UR27, R18 ;  /* 0x0000001b0d187c25 */ /* 0x000fe2000f8e0012 */
[----:B------:R-:W-:-:S03]  /*12a0*/  IADD3 R22, P0, PT, R22, UR16, RZ ;  /* 0x0000001016167c10 */ /* 0x000fc6000ff1e0ff */
[----:B------:R-:W-:Y:S01]  /*12b0*/  IMAD R18, R2, UR17, RZ ;  /* 0x0000001102127c24 */ /* 0x000fe2000f8e02ff */
[----:B------:R-:W1:Y:S01]  /*12c0*/  LDCU.64 UR16, c[0x0][0x550] ;  /* 0x0000aa00ff1077ac */ /* 0x000e620008000a00 */
[----:B-----5:R-:W-:-:S04]  /*12d0*/  IMAD.WIDE.U32 R20, R8, UR25, RZ ;  /* 0x0000001908147c25 */ /* 0x020fc8000f8e00ff */
[----:B------:R-:W-:Y:S01]  /*12e0*/  IMAD R8, R3, UR49, R18 ;  /* 0x0000003103087c24 */ /* 0x000fe2000f8e0212 */
[----:B------:R-:W-:Y:S01]  /*12f0*/  SEL R13, R20, RZ, P5 ;  /* 0x000000ff140d7207 */ /* 0x000fe20002800000 */
[----:B------:R-:W-:Y:S01]  /*1300*/  IMAD.U32 R19, RZ, RZ, UR11 ;  /* 0x0000000bff137e24 */ /* 0x000fe2000f8e00ff */
[----:B------:R-:W2:Y:S01]  /*1310*/  LDCU.64 UR10, c[0x0][0x570] ;  /* 0x0000ae00ff0a77ac */ /* 0x000ea20008000a00 */
[----:B----4-:R-:W-:Y:S01]  /*1320*/  IMAD.U32 R20, RZ, RZ, UR20 ;  /* 0x00000014ff147e24 */ /* 0x010fe2000f8e00ff */
[----:B------:R-:W-:Y:S01]  /*1330*/  IADD3.X R23, PT, PT, R23, UR18, R8, P0, !PT ;  /* 0x0000001217177c10 */ /* 0x000fe200087fe408 */
[----:B------:R-:W-:Y:S01]  /*1340*/  IMAD R8, R9, UR25, R21 ;  /* 0x0000001909087c24 */ /* 0x000fe2000f8e0215 */
[----:B------:R-:W3:Y:S01]  /*1350*/  LDCU.64 UR18, c[0x0][0x380] ;  /* 0x00007000ff1277ac */ /* 0x000ee20008000a00 */
[----:B------:R-:W-:Y:S01]  /*1360*/  IADD3 R17, P1, P0, R16, R17, R13 ;  /* 0x0000001110117210 */ /* 0x000fe2000783e00d */
[----:B------:R-:W-:Y:S01]  /*1370*/  IMAD.SHL.U32 R12, R12, 0x40, RZ ;  /* 0x000000400c0c7824 */ /* 0x000fe200078e00ff */
[----:B------:R-:W-:Y:S01]  /*1380*/  SHF.R.U32.HI R13, RZ, 0x3, R0 ;  /* 0x00000003ff0d7819 */ /* 0x000fe20000011600 */
[----:B------:R-:W-:Y:S01]  /*1390*/  IMAD R19, R19, UR27, R25 ;  /* 0x0000001b13137c24 */ /* 0x000fe2000f8e0219 */
[----:B------:R-:W-:Y:S01]  /*13a0*/  SHF.R.S32.HI R16, RZ, 0x1f, R16 ;  /* 0x0000001fff107819 */ /* 0x000fe20000011410 */
[----:B------:R-:W-:Y:S01]  /*13b0*/  IMAD.MOV.U32 R18, RZ, RZ, R24 ;  /* 0x000000ffff127224 */ /* 0x000fe200078e0018 */
[----:B------:R-:W-:Y:S01]  /*13c0*/  SEL R8, R8, RZ, P5 ;  /* 0x000000ff08087207 */ /* 0x000fe20002800000 */
[----:B------:R-:W-:Y:S01]  /*13d0*/  IMAD.WIDE.U32 R20, R20, UR27, R22 ;  /* 0x0000001b14147c25 */ /* 0x000fe2000f8e0016 */
[----:B------:R-:W-:Y:S01]  /*13e0*/  MOV R9, UR21 ;  /* 0x0000001500097c02 */ /* 0x000fe20008000f00 */
[----:B------:R-:W-:Y:S01]  /*13f0*/  USHF.L.U64.HI UR20, UR8, 0x5, UR9 ;  /* 0x0000000508147899 */ /* 0x000fe20008010209 */
[----:B------:R-:W-:Y:S01]  /*1400*/  IADD3.X R11, PT, PT, R16, R11, R8, P1, P0 ;  /* 0x0000000b100b7210 */ /* 0x000fe20000fe0408 */
[----:B------:R-:W-:Y:S01]  /*1410*/  IMAD.WIDE.U32 R18, R13, UR8, R18 ;  /* 0x000000080d127c25 */ /* 0x000fe2000f8e0012 */
[----:B------:R-:W-:-:S03]  /*1420*/  IADD3 R8, P0, PT, R12, R17, RZ ;  /* 0x000000110c087210 */ /* 0x000fc60007f1e0ff */
[----:B------:R-:W-:Y:S01]  /*1430*/  IMAD R21, R9, UR27, R21 ;  /* 0x0000001b09157c24 */ /* 0x000fe2000f8e0215 */
[----:B------:R-:W-:Y:S01]  /*1440*/  LEA.HI.X.SX32 R11, R12, R11, 0x1, P0 ;  /* 0x0000000b0c0b7211 */ /* 0x000fe200000f0eff */
[C---:B------:R-:W-:Y:S01]  /*1450*/  IMAD R9, R13.reuse, UR9, R19 ;  /* 0x000000090d097c24 */ /* 0x040fe2000f8e0213 */
[----:B-1----:R-:W-:Y:S01]  /*1460*/  LEA R244, P2, R18, UR16, 0x1 ;  /* 0x0000001012f47c11 */ /* 0x002fe2000f8408ff */
[C---:B------:R-:W-:Y:S01]  /*1470*/  IMAD.WIDE.U32 R20, R13.reuse, R2, R20 ;  /* 0x000000020d147225 */ /* 0x040fe200078e0014 */
[----:B--2---:R-:W-:Y:S01]  /*1480*/  LEA R238, P0, R8, UR10, 0x2 ;  /* 0x0000000a08ee7c11 */ /* 0x004fe2000f8010ff */
[----:B------:R-:W-:Y:S01]  /*1490*/  USHF.L.U32 UR16, UR8, 0x5, URZ ;  /* 0x0000000508107899 */ /* 0x000fe200080006ff */
[----:B------:R-:W-:Y:S01]  /*14a0*/  LEA.HI.X R245, R18, UR17, R9, 0x1, P2 ;  /* 0x0000001112f57c11 */ /* 0x000fe200090f0c09 */
[C---:B------:R-:W-:Y:S01]  /*14b0*/  IMAD R9, R13.reuse, R3, R21 ;  /* 0x000000030d097224 */ /* 0x040fe200078e0215 */
[----:B------:R-:W-:Y:S01]  /*14c0*/  LEA.HI.X R239, R8, UR11, R11, 0x2, P0 ;  /* 0x0000000b08ef7c11 */ /* 0x000fe200080f140b */
[----:B------:R-:W-:Y:S01]  /*14d0*/  IMAD.SHL.U32 R11, R2, 0x20, RZ ;  /* 0x00000020020b7824 */ /* 0x000fe200078e00ff */
[----:B------:R-:W-:Y:S01]  /*14e0*/  IADD3 R18, P0, PT, R13, 0x20, RZ ;  /* 0x000000200d127810 */ /* 0x000fe20007f1e0ff */
[----:B------:R-:W-:Y:S01]  /*14f0*/  UMOV UR17, UR57 ;  /* 0x0000003900117c82 */ /* 0x000fe20008000000 */
[----:B---3--:R-:W-:Y:S01]  /*1500*/  LEA R246, P1, R20, UR18, 0x1 ;  /* 0x0000001214f67c11 */ /* 0x008fe2000f8208ff */
[----:B------:R-:W-:Y:S01]  /*1510*/  UMOV UR18, UR56 ;  /* 0x0000003800127c82 */ /* 0x000fe20008000000 */
[----:B------:R-:W-:Y:S01]  /*1520*/  SHF.L.U64.HI R3, R2, 0x5, R3 ;  /* 0x0000000502037819 */ /* 0x000fe20000010203 */
[----:B------:R-:W-:Y:S01]  /*1530*/  IMAD.X R2, RZ, RZ, RZ, P0 ;  /* 0x000000ffff027224 */ /* 0x000fe200000e06ff */
[----:B------:R-:W-:-:S02]  /*1540*/  LEA.HI.X R247, R20, UR19, R9, 0x1, P1 ;  /* 0x0000001314f77c11 */ /* 0x000fc400088f0c09 */
[----:B------:R-:W-:Y:S01]  /*1550*/  IADD3 R8, PT, PT, R13, 0x20, RZ ;  /* 0x000000200d087810 */ /* 0x000fe20007ffe0ff */
        /* <DEDUP_REMOVED lines=14> */
.L_x_340:
[----:B------:R-:W1:Y:S01]  /*1640*/  LDCU.64 UR12, c[0x0][0x5c0] ;  /* 0x0000b800ff0c77ac */ /* 0x000e620008000a00 */
[----:B------:R-:W-:-:S04]  /*1650*/  UIADD3 UR8, UPT, UPT, UR44, UR45, URZ ;  /* 0x0000002d2c087290 */ /* 0x000fc8000fffe0ff */
[----:B-1----:R-:W-:Y:S02]  /*1660*/  UIMAD.WIDE.U32 UR16, UR8, UR12, URZ ;  /* 0x0000000c081072a5 */ /* 0x002fe4000f8e00ff */
[----:B------:R-:W-:-:S04]  /*1670*/  UIMAD UR8, UR8, UR13, URZ ;  /* 0x0000000d080872a4 */ /* 0x000fc8000f8e02ff */
[----:B------:R-:W-:-:S06]  /*1680*/  UIADD3 UR8, UPT, UPT, UR17, UR8, URZ ;  /* 0x0000000811087290 */ /* 0x000fcc000fffe0ff */
[----:B------:R-:W-:Y:S02]  /*1690*/  MOV R0, UR8 ;  /* 0x0000000800007c02 */ /* 0x000fe40008000f00 */
.L_x_341:
        /* <DEDUP_REMOVED lines=13> */
.L_x_342:
[----:B------:R-:W1:Y:S01]  /*1770*/  LDCU.64 UR10, c[0x0][0x5c8] ;  /* 0x0000b900ff0a77ac */ /* 0x000e620008000a00 */
[----:B------:R-:W-:-:S04]  /*1780*/  UIADD3 UR44, UPT, UPT, UR44, UR45, URZ ;  /* 0x0000002d2c2c7290 */ /* 0x000fc8000fffe0ff */
[----:B-1----:R-:W-:Y:S02]  /*1790*/  UIMAD.WIDE.U32 UR14, UR44, UR10, URZ ;  /* 0x0000000a2c0e72a5 */ /* 0x002fe4000f8e00ff */
[----:B------:R-:W-:-:S04]  /*17a0*/  UIMAD UR44, UR44, UR11, URZ ;  /* 0x0000000b2c2c72a4 */ /* 0x000fc8000f8e02ff */
[----:B------:R-:W-:-:S06]  /*17b0*/  UIADD3 UR44, UPT, UPT, UR15, UR44, URZ ;  /* 0x0000002c0f2c7290 */ /* 0x000fcc000fffe0ff */
[----:B------:R-:W-:-:S07]  /*17c0*/  MOV R3, UR44 ;  /* 0x0000002c00037c02 */ /* 0x000fce0008000f00 */
.L_x_343:
        /* <DEDUP_REMOVED lines=16> */
[----:B------:R-:W1:Y:S01]  /*18d0*/  LDCU.64 UR8, c[0x0][0x560] ;  /* 0x0000ac00ff0877ac */ /* 0x000e620008000a00 */
[----:B------:R-:W-:-:S05]  /*18e0*/  MOV R4, R6 ;  /* 0x0000000600047202 */ /* 0x000fca0000000f00 */
[----:B------:R-:W-:-:S04]  /*18f0*/  IMAD.WIDE.U32 R8, R13, UR12, R4 ;  /* 0x0000000c0d087c25 */ /* 0x000fc8000f8e0004 */
[----:B------:R-:W-:Y:S01]  /*1900*/  IMAD R0, R13, UR13, R9 ;  /* 0x0000000d0d007c24 */ /* 0x000fe2000f8e0209 */
[----:B-1----:R-:W-:-:S04]  /*1910*/  LEA R10, P0, R8, UR8, 0x1 ;  /* 0x00000008080a7c11 */ /* 0x002fc8000f8008ff */
[----:B------:R-:W-:-:S05]  /*1920*/  LEA.HI.X R11, R8, UR9, R0, 0x1, P0 ;  /* 0x00000009080b7c11 */ /* 0x000fca00080f0c00 */
[----:B------:R1:W-:Y:S04]  /*1930*/  STG.E.128 desc[UR36][R10.64], RZ ;  /* 0x000000ff0a007986 */ /* 0x0003e8000c101d24 */
[----:B------:R1:W-:Y:S04]  /*1940*/  STG.E.128 desc[UR36][R10.64+0x80], RZ ;  /* 0x000080ff0a007986 */ /* 0x0003e8000c101d24 */
[----:B------:R1:W-:Y:S04]  /*1950*/  STG.E.128 desc[UR36][R10.64+0x100], RZ ;  /* 0x000100ff0a007986 */ /* 0x0003e8000c101d24 */
[----:B------:R1:W-:Y:S02]  /*1960*/  STG.E.128 desc[UR36][R10.64+0x180], RZ ;  /* 0x000180ff0a007986 */ /* 0x0003e4000c101d24 */
.L_x_345:
[----:B------:R-:W-:Y:S05]  /*1970*/  BSYNC.RECONVERGENT B0 ;  /* 0x0000000000007941 */ /* 0x000fea0003800200 */
.L_x_344:
[----:B------:R-:W-:Y:S04]  /*1980*/  BSSY.RECONVERGENT B0, `(.L_x_346) ;  /* 0x000000e000007945 */ /* 0x000fe80003800200 */
[----:B------:R-:W-:Y:S05]  /*1990*/  @P1 BRA `(.L_x_347) ;  /* 0x0000000000301947 */ /* 0x000fea0003800000 */
[----:B------:R-:W2:Y:S01]  /*19a0*/  LDCU.64 UR8, c[0x0][0x560] ;  /* 0x0000ac00ff0877ac */ /* 0x000ea20008000a00 */
[----:B------:R-:W-:Y:S01]  /*19b0*/  MOV R4, R6 ;  /* 0x0000000600047202 */ /* 0x000fe20000000f00 */
[----:B------:R-:W-:-:S04]  /*19c0*/  IMAD R7, R2, UR12, RZ ;  /* 0x0000000c02077c24 */ /* 0x000fc8000f8e02ff */
[----:B------:R-:W-:-:S04]  /*19d0*/  IMAD.WIDE.U32 R4, R18, UR12, R4 ;  /* 0x0000000c12047c25 */ /* 0x000fc8000f8e0004 */
[----:B------:R-:W-:-:S05]  /*19e0*/  IMAD R7, R18, UR13, R7 ;  /* 0x0000000d12077c24 */ /* 0x000fca000f8e0207 */
[----:B------:R-:W-:Y:S02]  /*19f0*/  IADD3 R7, PT, PT, R5, R7, RZ ;  /* 0x0000000705077210 */ /* 0x000fe40007ffe0ff */
[----:B--2---:R-:W-:-:S04]  /*1a00*/  LEA R6, P0, R4, UR8, 0x1 ;  /* 0x0000000804067c11 */ /* 0x004fc8000f8008ff */
[----:B------:R-:W-:-:S05]  /*1a10*/  LEA.HI.X R7, R4, UR9, R7, 0x1, P0 ;  /* 0x0000000904077c11 */ /* 0x000fca00080f0c07 */
[----:B------:R2:W-:Y:S04]  /*1a20*/  STG.E.128 desc[UR36][R6.64], RZ ;  /* 0x000000ff06007986 */ /* 0x0005e8000c101d24 */
[----:B------:R2:W-:Y:S04]  /*1a30*/  STG.E.128 desc[UR36][R6.64+0x80], RZ ;  /* 0x000080ff06007986 */ /* 0x0005e8000c101d24 */
[----:B------:R2:W-:Y:S04]  /*1a40*/  STG.E.128 desc[UR36][R6.64+0x100], RZ ;  /* 0x000100ff06007986 */ /* 0x0005e8000c101d24 */
[----:B------:R2:W-:Y:S02]  /*1a50*/  STG.E.128 desc[UR36][R6.64+0x180], RZ ;  /* 0x000180ff06007986 */ /* 0x0005e4000c101d24 */
.L_x_347:
[----:B------:R-:W-:Y:S05]  /*1a60*/  BSYNC.RECONVERGENT B0 ;  /* 0x0000000000007941 */ /* 0x000fea0003800200 */
.L_x_346:
[----:B------:R-:W3:Y:S01]  /*1a70*/  LDCU.64 UR8, c[0x0][0x5e0] ;  /* 0x0000bc00ff0877ac */ /* 0x000ee20008000a00 */
[----:B------:R-:W-:Y:S01]  /*1a80*/  MOV R5, UR10 ;  /* 0x0000000a00057c02 */ /* 0x000fe20008000f00 */
[----:B------:R-:W-:Y:S01]  /*1a90*/  BSSY.RECONVERGENT B0, `(.L_x_348) ;  /* 0x0000016000007945 */ /* 0x000fe20003800200 */
[----:B------:R-:W-:-:S03]  /*1aa0*/  UIMAD UR42, UR42, UR10, URZ ;  /* 0x0000000a2a2a72a4 */ /* 0x000fc6000f8e02ff */
[----:B------:R-:W-:Y:S01]  /*1ab0*/  IMAD.WIDE.U32 R14, R5, UR32, R14 ;  /* 0x00000020050e7c25 */ /* 0x000fe2000f8e000e */
[----:B------:R-:W-:Y:S02]  /*1ac0*/  UIMAD UR42, UR32, UR11, UR42 ;  /* 0x0000000b202a72a4 */ /* 0x000fe4000f8e022a */
[----:B--2---:R-:W-:-:S04]  /*1ad0*/  IADD3 R6, P0, PT, R14, UR14, RZ ;  /* 0x0000000e0e067c10 */ /* 0x004fc8000ff1e0ff */
[----:B------:R-:W-:Y:S02]  /*1ae0*/  IADD3.X R7, PT, PT, R3, UR42, R15, P0, !PT ;  /* 0x0000002a03077c10 */ /* 0x000fe400087fe40f */
[----:B---3--:R-:W-:Y:S02]  /*1af0*/  MOV R4, UR8 ;  /* 0x0000000800047c02 */ /* 0x008fe40008000f00 */
[----:B------:R-:W-:-:S03]  /*1b00*/  MOV R3, UR9 ;  /* 0x0000000900037c02 */ /* 0x000fc60008000f00 */
[----:B------:R-:W-:-:S04]  /*1b10*/  IMAD.WIDE.U32 R4, R4, UR27, R6 ;  /* 0x0000001b04047c25 */ /* 0x000fc8000f8e0006 */
[----:B------:R-:W-:Y:S01]  /*1b20*/  IMAD R3, R3, UR27, R5 ;  /* 0x0000001b03037c24 */ /* 0x000fe2000f8e0205 */
[----:B------:R-:W-:Y:S06]  /*1b30*/  @P2 BRA `(.L_x_349) ;  /* 0x00000000002c2947 */ /* 0x000fec0003800000 */
[----:B------:R-:W2:Y:S01]  /*1b40*/  LDCU.64 UR8, c[0x0][0x568] ;  /* 0x0000ad00ff0877ac */ /* 0x000ea20008000a00 */
[----:B------:R-:W-:Y:S02]  /*1b50*/  MOV R6, R4 ;  /* 0x0000000400067202 */ /* 0x000fe40000000f00 */
[----:B------:R-:W-:-:S03]  /*1b60*/  MOV R7, R3 ;  /* 0x0000000300077202 */ /* 0x000fc60000000f00 */
[----:B------:R-:W-:-:S04]  /*1b70*/  IMAD.WIDE.U32 R6, R13, UR10, R6 ;  /* 0x0000000a0d067c25 */ /* 0x000fc8000f8e0006 */
[----:B------:R-:W-:Y:S01]  /*1b80*/  IMAD R13, R13, UR11, R7 ;  /* 0x0000000b0d0d7c24 */ /* 0x000fe2000f8e0207 */
[----:B--2---:R-:W-:-:S04]  /*1b90*/  LEA R8, P0, R6, UR8, 0x1 ;  /* 0x0000000806087c11 */ /* 0x004fc8000f8008ff */
[----:B------:R-:W-:-:S05]  /*1ba0*/  LEA.HI.X R9, R6, UR9, R13, 0x1, P0 ;  /* 0x0000000906097c11 */ /* 0x000fca00080f0c0d */
[----:B------:R2:W-:Y:S04]  /*1bb0*/  STG.E.128 desc[UR36][R8.64], RZ ;  /* 0x000000ff08007986 */ /* 0x0005e8000c101d24 */
[----:B------:R2:W-:Y:S04]  /*1bc0*/  STG.E.128 desc[UR36][R8.64+0x80], RZ ;  /* 0x000080ff08007986 */ /* 0x0005e8000c101d24 */
[----:B------:R2:W-:Y:S04]  /*1bd0*/  STG.E.128 desc[UR36][R8.64+0x100], RZ ;  /* 0x000100ff08007986 */ /* 0x0005e8000c101d24 */
[----:B------:R2:W-:Y:S02]  /*1be0*/  STG.E.128 desc[UR36][R8.64+0x180], RZ ;  /* 0x000180ff08007986 */ /* 0x0005e4000c101d24 */
.L_x_349:
[----:B------:R-:W-:Y:S05]  /*1bf0*/  BSYNC.RECONVERGENT B0 ;  /* 0x0000000000007941 */ /* 0x000fea0003800200 */
.L_x_348:
[----:B------:R-:W-:Y:S05]  /*1c00*/  @P1 BRA `(.L_x_350) ;  /* 0x00000064000c1947 */ /* 0x000fea0003800000 */
[----:B------:R-:W3:Y:S01]  /*1c10*/  LDCU.64 UR8, c[0x0][0x568] ;  /* 0x0000ad00ff0877ac */ /* 0x000ee20008000a00 */
[----:B------:R-:W-:Y:S01]  /*1c20*/  IMAD R5, R2, UR10, RZ ;  /* 0x0000000a02057c24 */ /* 0x000fe2000f8e02ff */
[----:B------:R-:W-:-:S03]  /*1c30*/  MOV R2, R4 ;  /* 0x0000000400027202 */ /* 0x000fc60000000f00 */
[C---:B------:R-:W-:Y:S02]  /*1c40*/  IMAD R5, R18.reuse, UR11, R5 ;  /* 0x0000000b12057c24 */ /* 0x040fe4000f8e0205 */
[----:B------:R-:W-:-:S05]  /*1c50*/  IMAD.WIDE.U32 R2, R18, UR10, R2 ;  /* 0x0000000a12027c25 */ /* 0x000fca000f8e0002 */
[----:B------:R-:W-:Y:S02]  /*1c60*/  IADD3 R5, PT, PT, R3, R5, RZ ;  /* 0x0000000503057210 */ /* 0x000fe40007ffe0ff */
[----:B---3--:R-:W-:-:S04]  /*1c70*/  LEA R4, P0, R2, UR8, 0x1 ;  /* 0x0000000802047c11 */ /* 0x008fc8000f8008ff */
[----:B------:R-:W-:-:S05]  /*1c80*/  LEA.HI.X R5, R2, UR9, R5, 0x1, P0 ;  /* 0x0000000902057c11 */ /* 0x000fca00080f0c05 */
[----:B------:R3:W-:Y:S04]  /*1c90*/  STG.E.128 desc[UR36][R4.64], RZ ;  /* 0x000000ff04007986 */ /* 0x0007e8000c101d24 */
[----:B------:R3:W-:Y:S04]  /*1ca0*/  STG.E.128 desc[UR36][R4.64+0x80], RZ ;  /* 0x000080ff04007986 */ /* 0x0007e8000c101d24 */
[----:B------:R3:W-:Y:S04]  /*1cb0*/  STG.E.128 desc[UR36][R4.64+0x100], RZ ;  /* 0x000100ff04007986 */ /* 0x0007e8000c101d24 */
[----:B------:R3:W-:Y:S01]  /*1cc0*/  STG.E.128 desc[UR36][R4.64+0x180], RZ ;  /* 0x000180ff04007986 */ /* 0x0007e2000c101d24 */
[----:B------:R-:W-:Y:S05]  /*1cd0*/  BRA `(.L_x_350) ;  /* 0x0000006000d87947 */ /* 0x000fea0003800000 */
.L_x_339:
[----:B------:R-:W-:Y:S01]  /*1ce0*/  UIMAD UR8, UR42, UR14, URZ ;  /* 0x0000000e2a0872a4 */ /* 0x000fe2000f8e02ff */
[----:B------:R-:W-:Y:S01]  /*1cf0*/  IMAD.U32 R9, RZ, RZ, UR14 ;  /* 0x0000000eff097e24 */ /* 0x000fe2000f8e00ff */
[----:B------:R-:W1:Y:S01]  /*1d00*/  LDCU.64 UR10, c[0x0][0x3d0] ;  /* 0x00007a00ff0a77ac */ /* 0x000e620008000a00 */
[----:B------:R-:W-:Y:S01]  /*1d10*/  IMAD.U32 R27, RZ, RZ, UR16 ;  /* 0x00000010ff1b7e24 */ /* 0x000fe2000f8e00ff */
[----:B------:R-:W-:Y:S01]  /*1d20*/  UIADD3 UR49, UPT, UPT, -UR49, UR46, URZ ;  /* 0x0000002e31317290 */ /* 0x000fe2000fffe1ff */
[--C-:B------:R-:W-:Y:S01]  /*1d30*/  IMAD.WIDE.U32 R16, R9, UR32, R14.reuse ;  /* 0x0000002009107c25 */ /* 0x100fe2000f8e000e */
[----:B------:R-:W-:Y:S02]  /*1d40*/  UIMAD UR8, UR32, UR15, UR8 ;  /* 0x0000000f200872a4 */ /* 0x000fe4000f8e0208 */
[----:B------:R-:W-:Y:S01]  /*1d50*/  UIMAD UR21, UR42, UR12, URZ ;  /* 0x0000000c2a1572a4 */ /* 0x000fe2000f8e02ff */
[----:B------:R-:W-:Y:S01]  /*1d60*/  IMAD.U32 R9, RZ, RZ, UR12 ;  /* 0x0000000cff097e24 */ /* 0x000fe2000f8e00ff */
[----:B------:R-:W-:Y:S01]  /*1d70*/  IADD3 R22, P0, PT, R16, UR50, RZ ;  /* 0x0000003210167c10 */ /* 0x000fe2000ff1e0ff */
[----:B------:R-:W-:Y:S01]  /*1d80*/  UIADD3 UR19, UPT, UPT, -UR32, UR38, URZ ;  /* 0x0000002620137290 */ /* 0x000fe2000fffe1ff */
[----:B------:R-:W-:Y:S01]  /*1d90*/  ISETP.GE.AND P4, PT, R8, UR49, PT ;  /* 0x0000003108007c0c */ /* 0x000fe2000bf86270 */
[----:B------:R-:W-:Y:S01]  /*1da0*/  IMAD.WIDE.U32 R14, R9, UR32, R14 ;  /* 0x00000020090e7c25 */ /* 0x000fe2000f8e000e */
[----:B------:R-:W-:Y:S01]  /*1db0*/  IADD3.X R23, PT, PT, R7, UR8, R17, P0, !PT ;  /* 0x0000000807177c10 */ /* 0x000fe200087fe411 */
[----:B------:R-:W-:Y:S01]  /*1dc0*/  UIMAD UR21, UR32, UR13, UR21 ;  /* 0x0000000d201572a4 */ /* 0x000fe2000f8e0215 */
[----:B------:R-:W-:Y:S01]  /*1dd0*/  SHF.R.U32.HI R9, RZ, 0x1, R0 ;  /* 0x00000001ff097819 */ /* 0x000fe20000011600 */
[----:B------:R-:W2:Y:S01]  /*1de0*/  LDCU.64 UR8, c[0x0][0x3d8] ;  /* 0x00007b00ff0877ac */ /* 0x000ea20008000a00 */
[----:B------:R-:W-:Y:S01]  /*1df0*/  IADD3 R20, P0, PT, R14, UR52, RZ ;  /* 0x000000340e147c10 */ /* 0x000fe2000ff1e0ff */
[----:B-1----:R-:W-:Y:S01]  /*1e00*/  IMAD R7, R5, UR10, RZ ;  /* 0x0000000a05077c24 */ /* 0x002fe2000f8e02ff */
[----:B------:R-:W-:Y:S01]  /*1e10*/  ISETP.GE.AND P2, PT, R8, UR19, PT ;  /* 0x0000001308007c0c */ /* 0x000fe2000bf46270 */
[----:B------:R-:W-:Y:S01]  /*1e20*/  IMAD.WIDE.U32 R22, R4, UR10, R22 ;  /* 0x0000000a04167c25 */ /* 0x000fe2000f8e0016 */
[----:B------:R-:W-:Y:S01]  /*1e30*/  IADD3.X R21, PT, PT, R6, UR21, R15, P0, !PT ;  /* 0x0000001506157c10 */ /* 0x000fe200087fe40f */
[----:B------:R-:W1:Y:S01]  /*1e40*/  S2R R217, SR_TID.X ;  /* 0x0000000000d97919 */ /* 0x000e620000002100 */
[----:B------:R-:W-:Y:S01]  /*1e50*/  SHF.R.U32.HI R8, RZ, 0x2, R0 ;  /* 0x00000002ff087819 */ /* 0x000fe20000011600 */
[----:B------:R-:W-:Y:S01]  /*1e60*/  IMAD R16, R4, UR11, R7 ;  /* 0x0000000b04107c24 */ /* 0x000fe2000f8e0207 */
[----:B------:R-:W-:Y:S01]  /*1e70*/  LOP3.LUT R15, R9, 0x30, RZ, 0xc0, !PT ;  /* 0x00000030090f7812 */ /* 0x000fe200078ec0ff */
[----:B------:R-:W-:Y:S01]  /*1e80*/  IMAD.U32 R6, RZ, RZ, UR16 ;  /* 0x00000010ff067e24 */ /* 0x000fe2000f8e00ff */
[----:B------:R-:W-:Y:S01]  /*1e90*/  @!P4 LEA R24, P0, R11, R246, 0x1 ;  /* 0x000000f60b18c211 */ /* 0x000fe200078008ff */
[----:B------:R-:W-:Y:S01]  /*1ea0*/  IMAD.U32 R7, RZ, RZ, UR20 ;  /* 0x00000014ff077e24 */ /* 0x000fe2000f8e00ff */
[----:B------:R-:W-:Y:S01]  /*1eb0*/  LOP3.LUT R236, R15, 0x7, R8, 0xf8, !PT ;  /* 0x000000070fec7812 */ /* 0x000fe200078ef808 */
[----:B------:R-:W-:Y:S01]  /*1ec0*/  IMAD.IADD R17, R23, 0x1, R16 ;  /* 0x0000000117117824 */ /* 0x000fe200078e0210 */
[----:B------:R-:W-:Y:S01]  /*1ed0*/  @!P4 LEA R26, P1, R27, R244, 0x1 ;  /* 0x000000f41b1ac211 */ /* 0x000fe200078208ff */
[----:B------:R-:W-:Y:S01]  /*1ee0*/  IMAD.SHL.U32 R229, R0, 0x40, RZ ;  /* 0x0000004000e57824 */ /* 0x000fe200078e00ff */
[----:B------:R-:W-:Y:S01]  /*1ef0*/  @!P4 LEA.HI.X R25, R11, R247, R3, 0x1, P0 ;  /* 0x000000f70b19c211 */ /* 0x000fe200000f0c03 */
[----:B--2---:R-:W-:Y:S01]  /*1f00*/  IMAD R5, R5, UR8, RZ ;  /* 0x0000000805057c24 */ /* 0x004fe2000f8e02ff */
[C---:B------:R-:W-:Y:S01]  /*1f10*/  ISETP.GE.AND P3, PT, R13.reuse, UR19, PT ;  /* 0x000000130d007c0c */ /* 0x040fe2000bf66270 */
[----:B------:R-:W-:Y:S01]  /*1f20*/  VIADD R3, R236, 0x8 ;  /* 0x00000008ec037836 */ /* 0x000fe20000000000 */
[----:B------:R-:W-:Y:S01]  /*1f30*/  @!P4 LEA.HI.X R27, R6, R245, R7, 0x1, P1 ;  /* 0x000000f5061bc211 */ /* 0x000fe200008f0c07 */
[C---:B------:R-:W-:Y:S01]  /*1f40*/  IMAD R5, R4.reuse, UR9, R5 ;  /* 0x0000000904057c24 */ /* 0x040fe2000f8e0205 */
[----:B------:R-:W-:Y:S01]  /*1f50*/  ISETP.GE.AND P1, PT, R13, UR49, PT ;  /* 0x000000310d007c0c */ /* 0x000fe2000bf26270 */
[----:B------:R-:W-:Y:S01]  /*1f60*/  IMAD.WIDE.U32 R6, R4, UR8, R20 ;  /* 0x0000000804067c25 */ /* 0x000fe2000f8e0014 */
[----:B------:R-:W-:Y:S01]  /*1f70*/  ISETP.GE.AND P0, PT, R3, UR49, PT ;  /* 0x0000003103007c0c */ /* 0x000fe2000bf06270 */
[----:B------:R-:W2:Y:S01]  /*1f80*/  LDC R241, c[0x0][0x44c] ;  /* 0x00011300fff17b82 */ /* 0x000ea20000000800 */
[----:B------:R-:W-:Y:S01]  /*1f90*/  LOP3.LUT R3, R10, 0x1f8, RZ, 0xc0, !PT ;  /* 0x000001f80a037812 */ /* 0x000fe200078ec0ff */
[----:B------:R-:W-:Y:S01]  /*1fa0*/  IMAD.IADD R23, R7, 0x1, R5 ;  /* 0x0000000107177824 */ /* 0x000fe200078e0205 */
[----:B------:R-:W3:Y:S01]  /*1fb0*/  LDCU UR10, c[0x0][0x590] ;  /* 0x0000b200ff0a77ac */ /* 0x000ee20008000800 */
[----:B------:R-:W-:Y:S01]  /*1fc0*/  @!P2 IMAD.MOV.U32 R20, RZ, RZ, R22 ;  /* 0x000000ffff14a224 */ /* 0x000fe200078e0016 */
[----:B------:R-:W-:Y:S01]  /*1fd0*/  LOP3.LUT R11, R3, 0x38, R0, 0x78, !PT ;  /* 0x00000038030b7812 */ /* 0x000fe200078e7800 */
[----:B------:R-:W-:-:S02]  /*1fe0*/  @!P2 IMAD.MOV.U32 R21, RZ, RZ, R17 ;  /* 0x000000ffff15a224 */ /* 0x000fc400078e0011 */
[----:B------:R-:W-:Y:S01]  /*1ff0*/  IMAD.MOV.U32 R235, RZ, RZ, 0x7f800000 ;  /* 0x7f800000ffeb7424 */ /* 0x000fe200078e00ff */
[----:B------:R-:W-:Y:S01]  /*2000*/  LOP3.LUT R11, R11, 0x1e00, R10, 0xf8, !PT ;  /* 0x00001e000b0b7812 */ /* 0x000fe200078ef80a */
[----:B------:R-:W-:Y:S02]  /*2010*/  @!P2 IMAD R5, R2, UR14, RZ ;  /* 0x0000000e0205ac24 */ /* 0x000fe4000f8e02ff */
[----:B------:R-:W-:Y:S01]  /*2020*/  IMAD.SHL.U32 R227, R0, 0x10, RZ ;  /* 0x0000001000e37824 */ /* 0x000fe200078e00ff */
[----:B------:R-:W-:Y:S01]  /*2030*/  LEA R11, R11, UR35, 0x1 ;  /* 0x000000230b0b7c11 */ /* 0x000fe2000f8e08ff */
[----:B------:R-:W-:Y:S01]  /*2040*/  @P5 BAR.SYNC.DEFER_BLOCKING 0x0 ;  /* 0x0000000000005b1d */ /* 0x000fe20000010000 */
[----:B------:R-:W-:Y:S02]  /*2050*/  @!P2 IMAD R3, R2, UR12, RZ ;  /* 0x0000000c0203ac24 */ /* 0x000fe4000f8e02ff */
[----:B------:R-:W-:Y:S02]  /*2060*/  @!P2 IMAD.MOV.U32 R7, RZ, RZ, R23 ;  /* 0x000000ffff07a224 */ /* 0x000fe400078e0017 */
[----:B------:R-:W-:-:S02]  /*2070*/  @!P3 IMAD.MOV.U32 R16, RZ, RZ, R22 ;  /* 0x000000ffff10b224 */ /* 0x000fc400078e0016 */
[----:B------:R-:W-:Y:S02]  /*2080*/  IMAD.SHL.U32 R233, R0, 0x2, RZ ;  /* 0x0000000200e97824 */ /* 0x000fe400078e00ff */
[----:B------:R-:W-:Y:S02]  /*2090*/  IMAD.MOV.U32 R234, RZ, RZ, 0x7f800000 ;  /* 0x7f800000ffea7424 */ /* 0x000fe400078e00ff */
[----:B------:R-:W-:Y:S02]  /*20a0*/  IMAD.MOV.U32 R222, RZ, RZ, 0x20 ;  /* 0x00000020ffde7424 */ /* 0x000fe400078e00ff */
[----:B------:R-:W-:Y:S02]  /*20b0*/  IMAD.MOV.U32 R216, RZ, RZ, 0x40 ;  /* 0x00000040ffd87424 */ /* 0x000fe400078e00ff */
[----:B------:R-:W-:Y:S01]  /*20c0*/  IMAD.MOV.U32 R248, RZ, RZ, 0x10 ;  /* 0x00000010fff87424 */ /* 0x000fe200078e00ff */
[----:B------:R-:W-:Y:S01]  /*20d0*/  CS2R R190, SRZ ;  /* 0x0000000000be7805 */ /* 0x000fe2000001ff00 */
[C---:B------:R-:W-:Y:S01]  /*20e0*/  @!P2 IMAD R14, R18.reuse, UR15, R5 ;  /* 0x0000000f120eac24 */ /* 0x040fe2000f8e0205 */
[----:B------:R-:W-:Y:S01]  /*20f0*/  CS2R R188, SRZ ;  /* 0x0000000000bc7805 */ /* 0x000fe2000001ff00 */
[C---:B------:R-:W-:Y:S01]  /*2100*/  @!P2 IMAD R12, R18.reuse, UR13, R3 ;  /* 0x0000000d120cac24 */ /* 0x040fe2000f8e0203 */
[----:B------:R-:W4:Y:S01]  /*2110*/  @!P3 LDC.64 R4, c[0x0][0x390] ;  /* 0x0000e400ff04bb82 */ /* 0x000f220000000a00 */
[----:B------:R-:W-:Y:S01]  /*2120*/  @!P2 IMAD.WIDE.U32 R20, R18, UR14, R20 ;  /* 0x0000000e1214ac25 */ /* 0x000fe2000f8e0014 */
[----:B------:R-:W-:-:S02]  /*2130*/  CS2R R194, SRZ ;  /* 0x0000000000c27805 */ /* 0x000fc4000001ff00 */
[----:B------:R-:W-:Y:S01]  /*2140*/  CS2R R192, SRZ ;  /* 0x0000000000c07805 */ /* 0x000fe2000001ff00 */
[----:B------:R-:W-:Y:S01]  /*2150*/  @!PT LDS RZ, [RZ] ;  /* 0x00000000fffff984 */ /* 0x000fe20000000800 */
[----:B------:R-:W-:Y:S01]  /*2160*/  @!PT LDS RZ, [RZ] ;  /* 0x00000000fffff984 */ /* 0x000fe20000000800 */
[----:B------:R-:W-:Y:S01]  /*2170*/  @!PT LDS RZ, [RZ] ;  /* 0x00000000fffff984 */ /* 0x000fe20000000800 */
[----:B------:R-:W-:Y:S01]  /*2180*/  @!P1 LDGSTS.E.BYPASS.LTC128B.128 [R11+0x8000], desc[UR36][R244.64] ;  /* 0x08000000f40b9fae */ /* 0x000fe2000b981a24 */
[--C-:B------:R-:W-:Y:S01]  /*2190*/  @!P3 IMAD.MOV.U32 R22, RZ, RZ, R6.reuse ;  /* 0x000000ffff16b224 */ /* 0x100fe200078e0006 */
[----:B------:R-:W-:Y:S01]  /*21a0*/  CS2R R186, SRZ ;  /* 0x0000000000ba7805 */ /* 0x000fe2000001ff00 */
[----:B------:R-:W-:Y:S01]  /*21b0*/  @!P2 IMAD.WIDE.U32 R18, R18, UR12, R6 ;  /* 0x0000000c1212ac25 */ /* 0x000fe2000f8e0006 */
[----:B------:R-:W-:Y:S01]  /*21c0*/  @!P1 LDGSTS.E.BYPASS.LTC128B.128 [R11+0xa000], desc[UR36][R244.64+0x80] ;  /* 0x0a000080f40b9fae */ /* 0x000fe2000b981a24 */
[----:B------:R-:W3:Y:S01]  /*21d0*/  @!P3 LDC.64 R6, c[0x0][0x388] ;  /* 0x0000e200ff06bb82 */ /* 0x000ee20000000a00 */
[----:B------:R-:W-:Y:S01]  /*21e0*/  CS2R R184, SRZ ;  /* 0x0000000000b87805 */ /* 0x000fe2000001ff00 */
[----:B------:R-:W-:Y:S01]  /*21f0*/  @!P3 IMAD.WIDE.U32 R28, R13, UR14, R16 ;  /* 0x0000000e0d1cbc25 */ /* 0x000fe2000f8e0010 */
[----:B------:R-:W-:Y:S01]  /*2200*/  @!P1 LDGSTS.E.BYPASS.LTC128B.128 [R11+0xc000], desc[UR36][R244.64+0x100] ;  /* 0x0c000100f40b9fae */ /* 0x000fe2000b981a24 */
[----:B------:R-:W-:-:S02]  /*2210*/  CS2R R182, SRZ ;  /* 0x0000000000b67805 */ /* 0x000fc4000001ff00 */
[----:B------:R-:W-:Y:S01]  /*2220*/  CS2R R180, SRZ ;  /* 0x0000000000b47805 */ /* 0x000fe2000001ff00 */
[----:B------:R-:W-:Y:S01]  /*2230*/  @!P3 IMAD R16, R13, UR15, R29 ;  /* 0x0000000f0d10bc24 */ /* 0x000fe2000f8e021d */
[----:B------:R-:W-:Y:S01]  /*2240*/  @!P1 LDGSTS.E.BYPASS.LTC128B.128 [R11+0xe000], desc[UR36][R244.64+0x180] ;  /* 0x0e000180f40b9fae */ /* 0x000fe2000b981a24 */
[----:B------:R-:W2:Y:S01]  /*2250*/  @!P2 LDC.64 R2, c[0x0][0x388] ;  /* 0x0000e200ff02ab82 */ /* 0x000ea20000000a00 */
[----:B------:R-:W-:Y:S01]  /*2260*/  @!P2 IMAD.IADD R14, R21, 0x1, R14 ;  /* 0x00000001150ea824 */ /* 0x000fe200078e020e */
[----:B------:R-:W-:Y:S01]  /*2270*/  CS2R R174, SRZ ;  /* 0x0000000000ae7805 */ /* 0x000fe2000001ff00 */
[----:B------:R-:W-:Y:S01]  /*2280*/  @P1 STS.128 [R11+0x8000], RZ ;  /* 0x008000ff0b001388 */ /* 0x000fe20000000c00 */
[C---:B------:R-:W-:Y:S01]  /*2290*/  @!P3 IMAD.WIDE.U32 R22, R13.reuse, UR12, R22 ;  /* 0x0000000c0d16bc25 */ /* 0x040fe2000f8e0016 */
[----:B------:R-:W-:Y:S02]  /*22a0*/  CS2R R172, SRZ ;  /* 0x0000000000ac7805 */ /* 0x000fe4000001ff00 */
[----:B------:R-:W-:Y:S01]  /*22b0*/  CS2R R178, SRZ ;  /* 0x0000000000b27805 */ /* 0x000fe2000001ff00 */
[----:B------:R-:W-:Y:S01]  /*22c0*/  @P1 STS.128 [R11+0xa000], RZ ;  /* 0x00a000ff0b001388 */ /* 0x000fe20000000c00 */
[----:B------:R-:W-:Y:S01]  /*22d0*/  @!P3 IMAD R13, R13, UR13, R23 ;  /* 0x0000000d0d0dbc24 */ /* 0x000fe2000f8e0217 */
[----:B------:R-:W-:Y:S01]  /*22e0*/  CS2R R176, SRZ ;  /* 0x0000000000b07805 */ /* 0x000fe2000001ff00 */
[----:B------:R-:W-:Y:S01]  /*22f0*/  @!P2 IMAD.IADD R12, R19, 0x1, R12 ;  /* 0x00000001130ca824 */ /* 0x000fe200078e020c */
[----:B------:R-:W-:Y:S01]  /*2300*/  @P1 STS.128 [R11+0xc000], RZ ;  /* 0x00c000ff0b001388 */ /* 0x000fe20000000c00 */
[C---:B-1----:R-:W-:Y:S01]  /*2310*/  IMAD.SHL.U32 R218, R217.reuse, 0x40, RZ ;  /* 0x00000040d9da7824 */ /* 0x042fe200078e00ff */
[----:B------:R-:W-:Y:S01]  /*2320*/  CS2R R170, SRZ ;  /* 0x0000000000aa7805 */ /* 0x000fe2000001ff00 */
[C---:B------:R-:W-:Y:S01]  /*2330*/  IMAD.SHL.U32 R243, R217.reuse, 0x10, RZ ;  /* 0x00000010d9f37824 */ /* 0x040fe200078e00ff */
[----:B------:R-:W-:Y:S01]  /*2340*/  @P1 STS.128 [R11+0xe000], RZ ;  /* 0x00e000ff0b001388 */ /* 0x000fe20000000c00 */
[----:B------:R-:W-:Y:S01]  /*2350*/  IMAD.SHL.U32 R232, R217, 0x8, RZ ;  /* 0x00000008d9e87824 */ /* 0x000fe200078e00ff */
[----:B------:R-:W-:Y:S01]  /*2360*/  CS2R R168, SRZ ;  /* 0x0000000000a87805 */ /* 0x000fe2000001ff00 */
[----:B------:R-:W-:Y:S01]  /*2370*/  IMAD.MOV.U32 R240, RZ, RZ, 0x3f ;  /* 0x0000003ffff07424 */ /* 0x000fe200078e00ff */
[----:B------:R-:W-:Y:S01]  /*2380*/  @P4 STS.128 [R11+0x9000], RZ ;  /* 0x009000ff0b004388 */ /* 0x000fe20000000c00 */
[----:B------:R-:W-:Y:S01]  /*2390*/  IMAD.MOV.U32 R237, RZ, RZ, 0x37 ;  /* 0x00000037ffed7424 */ /* 0x000fe200078e00ff */
[----:B------:R-:W-:-:S02]  /*23a0*/  CS2R R166, SRZ ;  /* 0x0000000000a67805 */ /* 0x000fc4000001ff00 */
[----:B------:R-:W-:Y:S01]  /*23b0*/  CS2R R164, SRZ ;  /* 0x0000000000a47805 */ /* 0x000fe2000001ff00 */
[----:B------:R-:W-:Y:S01]  /*23c0*/  @P4 STS.128 [R11+0xb000], RZ ;  /* 0x00b000ff0b004388 */ /* 0x000fe20000000c00 */
[----:B------:R-:W-:Y:S02]  /*23d0*/  CS2R R158, SRZ ;  /* 0x00000000009e7805 */ /* 0x000fe4000001ff00 */
[----:B------:R-:W-:Y:S02]  /*23e0*/  CS2R R156, SRZ ;  /* 0x00000000009c7805 */ /* 0x000fe4000001ff00 */
[----:B------:R-:W-:Y:S01]  /*23f0*/  CS2R R162, SRZ ;  /* 0x0000000000a27805 */ /* 0x000fe2000001ff00 */
[----:B------:R-:W-:Y:S01]  /*2400*/  @P4 STS.128 [R11+0xd000], RZ ;  /* 0x00d000ff0b004388 */ /* 0x000fe20000000c00 */
[----:B------:R-:W-:Y:S02]  /*2410*/  CS2R R160, SRZ ;  /* 0x0000000000a07805 */ /* 0x000fe4000001ff00 */
[----:B------:R-:W-:-:S02]  /*2420*/  CS2R R154, SRZ ;  /* 0x00000000009a7805 */ /* 0x000fc4000001ff00 */
[----:B------:R-:W-:Y:S01]  /*2430*/  CS2R R152, SRZ ;  /* 0x0000000000987805 */ /* 0x000fe2000001ff00 */
[----:B------:R-:W-:Y:S01]  /*2440*/  @P4 STS.128 [R11+0xf000], RZ ;  /* 0x00f000ff0b004388 */ /* 0x000fe20000000c00 */
[----:B------:R-:W-:Y:S02]  /*2450*/  CS2R R150, SRZ ;  /* 0x0000000000967805 */ /* 0x000fe4000001ff00 */
[----:B------:R-:W-:Y:S02]  /*2460*/  CS2R R148, SRZ ;  /* 0x0000000000947805 */ /* 0x000fe4000001ff00 */
[----:B------:R-:W-:Y:S01]  /*2470*/  CS2R R142, SRZ ;  /* 0x00000000008e7805 */ /* 0x000fe2000001ff00 */
[----:B------:R-:W-:Y:S01]  /*2480*/  @!PT LDS RZ, [RZ] ;  /* 0x00000000fffff984 */ /* 0x000fe20000000800 */
[----:B------:R-:W-:Y:S01]  /*2490*/  @!PT LDS RZ, [RZ] ;  /* 0x00000000fffff984 */ /* 0x000fe20000000800 */
[----:B------:R-:W-:Y:S01]  /*24a0*/  @!PT LDS RZ, [RZ] ;  /* 0x00000000fffff984 */ /* 0x000fe20000000800 */
[----:B------:R-:W-:Y:S01]  /*24b0*/  @!P4 LDGSTS.E.BYPASS.LTC128B.128 [R11+0x9000], desc[UR36][R26.64] ;  /* 0x090000001a0bcfae */ /* 0x000fe2000b981a24 */
[----:B------:R-:W-:Y:S02]  /*24c0*/  CS2R R140, SRZ ;  /* 0x00000000008c7805 */ /* 0x000fe4000001ff00 */
[----:B------:R-:W-:-:S02]  /*24d0*/  CS2R R146, SRZ ;  /* 0x0000000000927805 */ /* 0x000fc4000001ff00 */
[----:B------:R-:W-:Y:S01]  /*24e0*/  CS2R R144, SRZ ;  /* 0x0000000000907805 */ /* 0x000fe2000001ff00 */
[----:B------:R-:W-:Y:S01]  /*24f0*/  @!P4 LDGSTS.E.BYPASS.LTC128B.128 [R11+0xb000], desc[UR36][R26.64+0x80] ;  /* 0x0b0000801a0bcfae */ /* 0x000fe2000b981a24 */
[----:B------:R-:W-:Y:S02]  /*2500*/  CS2R R138, SRZ ;  /* 0x00000000008a7805 */ /* 0x000fe4000001ff00 */
[----:B------:R-:W-:Y:S02]  /*2510*/  CS2R R136, SRZ ;  /* 0x0000000000887805 */ /* 0x000fe4000001ff00 */
[----:B------:R-:W-:Y:S01]  /*2520*/  CS2R R134, SRZ ;  /* 0x0000000000867805 */ /* 0x000fe2000001ff00 */
[----:B------:R-:W-:Y:S01]  /*2530*/  @!P4 LDGSTS.E.BYPASS.LTC128B.128 [R11+0xd000], desc[UR36][R26.64+0x100] ;  /* 0x0d0001001a0bcfae */ /* 0x000fe2000b981a24 */
[----:B------:R-:W-:Y:S02]  /*2540*/  CS2R R132, SRZ ;  /* 0x0000000000847805 */ /* 0x000fe4000001ff00 */
[----:B------:R-:W-:-:S02]  /*2550*/  CS2R R78, SRZ ;  /* 0x00000000004e7805 */ /* 0x000fc4000001ff00 */
[----:B------:R-:W-:Y:S01]  /*2560*/  CS2R R76, SRZ ;  /* 0x00000000004c7805 */ /* 0x000fe2000001ff00 */
[----:B------:R3:W-:Y:S01]  /*2570*/  @!P4 LDGSTS.E.BYPASS.LTC128B.128 [R11+0xf000], desc[UR36][R26.64+0x180] ;  /* 0x0f0001801a0bcfae */ /* 0x0007e2000b981a24 */
[----:B------:R-:W-:Y:S02]  /*2580*/  CS2R R82, SRZ ;  /* 0x0000000000527805 */ /* 0x000fe4000001ff00 */
[----:B------:R-:W-:Y:S02]  /*2590*/  CS2R R80, SRZ ;  /* 0x0000000000507805 */ /* 0x000fe4000001ff00 */
[----:B------:R-:W-:Y:S01]  /*25a0*/  CS2R R74, SRZ ;  /* 0x00000000004a7805 */ /* 0x000fe2000001ff00 */
[----:B------:R-:W-:Y:S01]  /*25b0*/  @!P1 LDGSTS.E.BYPASS.LTC128B.128 [R11], desc[UR36][R246.64] ;  /* 0x00000000f60b9fae */ /* 0x000fe2000b981a24 */
        /* <DEDUP_REMOVED lines=15> */
[----:B------:R-:W-:Y:S01]  /*26b0*/  @P1 STS.128 [R11], RZ ;  /* 0x000000ff0b001388 */ /* 0x000fe20000000c00 */
[----:B------:R-:W-:Y:S02]  /*26c0*/  CS2R R44, SRZ ;  /* 0x00000000002c7805 */ /* 0x000fe4000001ff00 */
        /* <DEDUP_REMOVED lines=11> */
[C---:B--2---:R-:W-:Y:S02]  /*2780*/  @!P2 LEA R2, P1, R20.reuse, R2, 0x1 ;  /* 0x000000021402a211 */ /* 0x044fe400078208ff */
[----:B------:R-:W-:Y:S01]  /*2790*/  CS2R R32, SRZ ;  /* 0x0000000000207805 */ /* 0x000fe2000001ff00 */
[----:B------:R-:W-:Y:S01]  /*27a0*/  UIADD3 UR53, UPT, UPT, UR53, 0x40, -UR38 ;  /* 0x0000004035357890 */ /* 0x000fe2000fffe826 */
[----:B------:R-:W-:Y:S01]  /*27b0*/  @P4 STS.128 [R11+0x1000], RZ ;  /* 0x001000ff0b004388 */ /* 0x000fe20000000c00 */
[----:B------:R-:W-:Y:S01]  /*27c0*/  @!P2 LEA.HI.X R3, R20, R3, R14, 0x1, P1 ;  /* 0x000000031403a211 */ /* 0x000fe200008f0c0e */
[----:B------:R-:W-:Y:S01]  /*27d0*/  UIADD3 UR32, UPT, UPT, UR32, 0x40, URZ ;  /* 0x0000004020207890 */ /* 0x000fe2000fffe0ff */
[C---:B----4-:R-:W-:Y:S01]  /*27e0*/  @!P3 LEA R4, P1, R22.reuse, R4, 0x1 ;  /* 0x000000041604b211 */ /* 0x050fe200078208ff */
[----:B------:R-:W-:Y:S01]  /*27f0*/  @P4 STS.128 [R11+0x3000], RZ ;  /* 0x003000ff0b004388 */ /* 0x000fe20000000c00 */
[----:B------:R-:W1:Y:S02]  /*2800*/  LDCU UR8, c[0x0][0x3e0] ;  /* 0x00007c00ff0877ac */ /* 0x000e640008000800 */
[----:B------:R-:W-:Y:S01]  /*2810*/  @!P3 LEA.HI.X R5, R22, R5, R13, 0x1, P1 ;  /* 0x000000051605b211 */ /* 0x000fe200008f0c0d */
[----:B------:R-:W-:Y:S01]  /*2820*/  @P4 STS.128 [R11+0x5000], RZ ;  /* 0x005000ff0b004388 */ /* 0x000fe20000000c00 */
[----:B------:R-:W-:Y:S01]  /*2830*/  IMAD.MOV.U32 R13, RZ, RZ, 0x4 ;  /* 0x00000004ff0d7424 */ /* 0x000fe200078e00ff */
[----:B------:R-:W2:Y:S02]  /*2840*/  LDCU UR9, c[0x0][0x45c] ;  /* 0x00008b80ff0977ac */ /* 0x000ea40008000800 */
[----:B------:R-:W-:Y:S04]  /*2850*/  @P4 STS.128 [R11+0x7000], RZ ;  /* 0x007000ff0b004388 */ /* 0x000fe80000000c00 */
[----:B------:R-:W-:Y:S01]  /*2860*/  @!PT LDS RZ, [RZ] ;  /* 0x00000000fffff984 */ /* 0x000fe20000000800 */
[----:B------:R-:W-:Y:S01]  /*2870*/  @!PT LDS RZ, [RZ] ;  /* 0x00000000fffff984 */ /* 0x000fe20000000800 */
[----:B------:R-:W-:Y:S01]  /*2880*/  @!PT LDS RZ, [RZ] ;  /* 0x00000000fffff984 */ /* 0x000fe20000000800 */
[----:B------:R-:W-:Y:S04]  /*2890*/  @!P4 LDGSTS.E.BYPASS.LTC128B.128 [R11+0x1000], desc[UR36][R24.64] ;  /* 0x01000000180bcfae */ /* 0x000fe8000b981a24 */
[----:B------:R-:W-:Y:S04]  /*28a0*/  @!P4 LDGSTS.E.BYPASS.LTC128B.128 [R11+0x3000], desc[UR36][R24.64+0x80] ;  /* 0x03000080180bcfae */ /* 0x000fe8000b981a24 */
[----:B------:R-:W-:Y:S04]  /*28b0*/  @!P4 LDGSTS.E.BYPASS.LTC128B.128 [R11+0x5000], desc[UR36][R24.64+0x100] ;  /* 0x05000100180bcfae */ /* 0x000fe8000b981a24 */
[----:B------:R-:W-:Y:S01]  /*28c0*/  @!P4 LDGSTS.E.BYPASS.LTC128B.128 [R11+0x7000], desc[UR36][R24.64+0x180] ;  /* 0x07000180180bcfae */ /* 0x000fe2000b981a24 */
[----:B---3--:R-:W-:-:S04]  /*28d0*/  @!P3 LEA R26, P4, R28, R6, 0x1 ;  /* 0x000000061c1ab211 */ /* 0x008fc800078808ff */
[----:B------:R-:W-:Y:S02]  /*28e0*/  @!P3 LEA.HI.X R27, R28, R7, R16, 0x1, P4 ;  /* 0x000000071c1bb211 */ /* 0x000fe400020f0c10 */
[----:B------:R-:W3:Y:S03]  /*28f0*/  @!P2 LDC.64 R6, c[0x0][0x390] ;  /* 0x0000e400ff06ab82 */ /* 0x000ee60000000a00 */
[----:B------:R-:W-:Y:S04]  /*2900*/  @!P3 LDGSTS.E.BYPASS.LTC128B.128 [R11+0x10000], desc[UR36][R26.64] ;  /* 0x100000001a0bbfae */ /* 0x000fe8000b981a24 */
[----:B------:R-:W-:Y:S04]  /*2910*/  @!P3 LDGSTS.E.BYPASS.LTC128B.128 [R11+0x12000], desc[UR36][R26.64+0x80] ;  /* 0x120000801a0bbfae */ /* 0x000fe8000b981a24 */
[----:B------:R-:W-:Y:S04]  /*2920*/  @!P3 LDGSTS.E.BYPASS.LTC128B.128 [R11+0x14000], desc[UR36][R26.64+0x100] ;  /* 0x140001001a0bbfae */ /* 0x000fe8000b981a24 */
[----:B------:R-:W-:Y:S04]  /*2930*/  @!P3 LDGSTS.E.BYPASS.LTC128B.128 [R11+0x16000], desc[UR36][R26.64+0x180] ;  /* 0x160001801a0bbfae */ /* 0x000fe8000b981a24 */
[----:B------:R-:W-:Y:S04]  /*2940*/  @P3 STS.128 [R11+0x10000], RZ ;  /* 0x010000ff0b003388 */ /* 0x000fe80000000c00 */
[----:B------:R-:W-:Y:S01]  /*2950*/  @P3 STS.128 [R11+0x12000], RZ ;  /* 0x012000ff0b003388 */ /* 0x000fe20000000c00 */
[----:B---3--:R-:W-:-:S03]  /*2960*/  @!P2 LEA R6, P1, R18, R6, 0x1 ;  /* 0x000000061206a211 */ /* 0x008fc600078208ff */
[----:B------:R-:W-:Y:S01]  /*2970*/  @P3 STS.128 [R11+0x14000], RZ ;  /* 0x014000ff0b003388 */ /* 0x000fe20000000c00 */
[----:B------:R-:W-:Y:S01]  /*2980*/  @!P2 LEA.HI.X R7, R18, R7, R12, 0x1, P1 ;  /* 0x000000071207a211 */ /* 0x000fe200008f0c0c */
[C---:B------:R-:W-:Y:S01]  /*2990*/  IMAD.WIDE.U32 R12, R236.reuse, R13, UR58 ;  /* 0x0000003aec0c7e25 */ /* 0x040fe2000f8e000d */
[----:B------:R-:W-:Y:S01]  /*29a0*/  ISETP.GE.AND P1, PT, R236, UR49, PT ;  /* 0x00000031ec007c0c */ /* 0x000fe2000bf26270 */
[----:B------:R-:W-:Y:S04]  /*29b0*/  @P3 STS.128 [R11+0x16000], RZ ;  /* 0x016000ff0b003388 */ /* 0x000fe80000000c00 */
[----:B------:R-:W-:Y:S04]  /*29c0*/  @P2 STS.128 [R11+0x11000], RZ ;  /* 0x011000ff0b002388 */ /* 0x000fe80000000c00 */
[----:B------:R-:W-:Y:S04]  /*29d0*/  @P2 STS.128 [R11+0x13000], RZ ;  /* 0x013000ff0b002388 */ /* 0x000fe80000000c00 */
[----:B------:R-:W-:Y:S04]  /*29e0*/  @P2 STS.128 [R11+0x15000], RZ ;  /* 0x015000ff0b002388 */ /* 0x000fe80000000c00 */
[----:B------:R-:W-:Y:S04]  /*29f0*/  @P2 STS.128 [R11+0x17000], RZ ;  /* 0x017000ff0b002388 */ /* 0x000fe80000000c00 */
[----:B------:R-:W-:Y:S01]  /*2a00*/  @!PT LDS RZ, [RZ] ;  /* 0x00000000fffff984 */ /* 0x000fe20000000800 */
[----:B------:R-:W-:Y:S01]  /*2a10*/  @!PT LDS RZ, [RZ] ;  /* 0x00000000fffff984 */ /* 0x000fe20000000800 */
[----:B------:R-:W-:Y:S01]  /*2a20*/  @!PT LDS RZ, [RZ] ;  /* 0x00000000fffff984 */ /* 0x000fe20000000800 */
[----:B------:R-:W-:Y:S04]  /*2a30*/  @!P2 LDGSTS.E.BYPASS.LTC128B.128 [R11+0x11000], desc[UR36][R2.64] ;  /* 0x11000000020bafae */ /* 0x000fe8000b981a24 */
[----:B------:R-:W-:Y:S04]  /*2a40*/  @!P2 LDGSTS.E.BYPASS.LTC128B.128 [R11+0x13000], desc[UR36][R2.64+0x80] ;  /* 0x13000080020bafae */ /* 0x000fe8000b981a24 */
[----:B------:R-:W-:Y:S04]  /*2a50*/  @!P2 LDGSTS.E.BYPASS.LTC128B.128 [R11+0x15000], desc[UR36][R2.64+0x100] ;  /* 0x15000100020bafae */ /* 0x000fe8000b981a24 */
[----:B------:R3:W-:Y:S04]  /*2a60*/  @!P2 LDGSTS.E.BYPASS.LTC128B.128 [R11+0x17000], desc[UR36][R2.64+0x180] ;  /* 0x17000180020bafae */ /* 0x0007e8000b981a24 */
[----:B------:R-:W-:Y:S04]  /*2a70*/  @!P3 LDGSTS.E.BYPASS.LTC128B.128 [R11+0x18000], desc[UR36][R4.64] ;  /* 0x18000000040bbfae */ /* 0x000fe8000b981a24 */
[----:B------:R-:W-:Y:S04]  /*2a80*/  @!P3 LDGSTS.E.BYPASS.LTC128B.128 [R11+0x1a000], desc[UR36][R4.64+0x80] ;  /* 0x1a000080040bbfae */ /* 0x000fe8000b981a24 */
[----:B------:R-:W-:Y:S04]  /*2a90*/  @!P3 LDGSTS.E.BYPASS.LTC128B.128 [R11+0x1c000], desc[UR36][R4.64+0x100] ;  /* 0x1c000100040bbfae */ /* 0x000fe8000b981a24 */
[----:B------:R4:W-:Y:S04]  /*2aa0*/  @!P3 LDGSTS.E.BYPASS.LTC128B.128 [R11+0x1e000], desc[UR36][R4.64+0x180] ;  /* 0x1e000180040bbfae */ /* 0x0009e8000b981a24 */
[----:B------:R-:W-:Y:S04]  /*2ab0*/  @P3 STS.128 [R11+0x18000], RZ ;  /* 0x018000ff0b003388 */ /* 0x000fe80000000c00 */
[----:B------:R-:W-:Y:S01]  /*2ac0*/  @P3 STS.128 [R11+0x1a000], RZ ;  /* 0x01a000ff0b003388 */ /* 0x000fe20000000c00 */
[----:B---3--:R-:W-:-:S03]  /*2ad0*/  IMAD.SHL.U32 R2, R0, 0x20, RZ ;  /* 0x0000002000027824 */ /* 0x008fc600078e00ff */
[----:B------:R-:W-:Y:S01]  /*2ae0*/  @P3 STS.128 [R11+0x1c000], RZ ;  /* 0x01c000ff0b003388 */ /* 0x000fe20000000c00 */
[----:B------:R-:W-:-:S03]  /*2af0*/  LOP3.LUT R3, R229, 0x1c0, RZ, 0xc0, !PT ;  /* 0x000001c0e5037812 */ /* 0x000fc600078ec0ff */
[----:B------:R-:W-:Y:S04]  /*2b00*/  @P3 STS.128 [R11+0x1e000], RZ ;  /* 0x01e000ff0b003388 */ /* 0x000fe80000000c00 */
[----:B------:R-:W-:Y:S04]  /*2b10*/  @P2 STS.128 [R11+0x19000], RZ ;  /* 0x019000ff0b002388 */ /* 0x000fe80000000c00 */
[----:B------:R-:W-:Y:S04]  /*2b20*/  @P2 STS.128 [R11+0x1b000], RZ ;  /* 0x01b000ff0b002388 */ /* 0x000fe80000000c00 */
[----:B------:R-:W-:Y:S04]  /*2b30*/  @P2 STS.128 [R11+0x1d000], RZ ;  /* 0x01d000ff0b002388 */ /* 0x000fe80000000c00 */
[----:B------:R3:W-:Y:S04]  /*2b40*/  @P2 STS.128 [R11+0x1f000], RZ ;  /* 0x01f000ff0b002388 */ /* 0x0007e80000000c00 */
[----:B------:R-:W-:Y:S01]  /*2b50*/  @!PT LDS RZ, [RZ] ;  /* 0x00000000fffff984 */ /* 0x000fe20000000800 */
[----:B------:R-:W-:Y:S01]  /*2b60*/  @!PT LDS RZ, [RZ] ;  /* 0x00000000fffff984 */ /* 0x000fe20000000800 */
[----:B------:R-:W-:Y:S01]  /*2b70*/  @!PT LDS RZ, [RZ] ;  /* 0x00000000fffff984 */ /* 0x000fe20000000800 */
[----:B------:R-:W-:Y:S01]  /*2b80*/  @!P2 LDGSTS.E.BYPASS.LTC128B.128 [R11+0x19000], desc[UR36][R6.64] ;  /* 0x19000000060bafae */ /* 0x000fe2000b981a24 */
[----:B----4-:R-:W-:-:S03]  /*2b90*/  LOP3.LUT R4, R2, 0x200, RZ, 0xc0, !PT ;  /* 0x0000020002047812 */ /* 0x010fc600078ec0ff */
[----:B------:R-:W-:Y:S04]  /*2ba0*/  @!P2 LDGSTS.E.BYPASS.LTC128B.128 [R11+0x1b000], desc[UR36][R6.64+0x80] ;  /* 0x1b000080060bafae */ /* 0x000fe8000b981a24 */
[----:B------:R-:W-:Y:S01]  /*2bb0*/  @!P2 LDGSTS.E.BYPASS.LTC128B.128 [R11+0x1d000], desc[UR36][R6.64+0x100] ;  /* 0x1d000100060bafae */ /* 0x000fe2000b981a24 */
[----:B------:R-:W-:-:S03]  /*2bc0*/  LOP3.LUT R10, R3, 0x38, R10, 0xf8, !PT ;  /* 0x00000038030a7812 */ /* 0x000fc600078ef80a */
[----:B------:R4:W-:Y:S01]  /*2bd0*/  @!P2 LDGSTS.E.BYPASS.LTC128B.128 [R11+0x1f000], desc[UR36][R6.64+0x180] ;  /* 0x1f000180060bafae */ /* 0x0009e2000b981a24 */
[----:B------:R-:W-:Y:S02]  /*2be0*/  LOP3.LUT R229, R229, 0x200, RZ, 0xc0, !PT ;  /* 0x00000200e5e57812 */ /* 0x000fe400078ec0ff */
[----:B------:R-:W-:Y:S01]  /*2bf0*/  LOP3.LUT R227, R4, 0x3800, R227, 0xf8, !PT ;  /* 0x0000380004e37812 */ /* 0x000fe200078ef8e3 */
[----:B------:R-:W-:Y:S01]  /*2c00*/  IMAD.SHL.U32 R3, R217, 0x20, RZ ;  /* 0x00000020d9037824 */ /* 0x000fe200078e00ff */
[----:B------:R-:W-:Y:S01]  /*2c10*/  SHF.R.U32.HI R4, RZ, 0x2, R217 ;  /* 0x00000002ff047819 */ /* 0x000fe200000116d9 */
[----:B------:R-:W0:Y:S01]  /*2c20*/  LDGDEPBAR ;  /* 0x00000000000079af */ /* 0x000e220000000000 */
[----:B------:R-:W-:-:S03]  /*2c30*/  LOP3.LUT R229, R229, 0xc00, R2, 0xf8, !PT ;  /* 0x00000c00e5e57812 */ /* 0x000fc600078ef802 */
[----:B------:R1:W5:Y:S01]  /*2c40*/  @!P1 LDG.E R235, desc[UR36][R12.64] ;  /* 0x000000240ceb9981 */ /* 0x000362000c1e1900 */
[----:B------:R-:W-:Y:S02]  /*2c50*/  R2P PR, R0, 0x6 ;  /* 0x0000000600007804 */ /* 0x000fe40000000000 */
[----:B------:R-:W-:Y:S01]  /*2c60*/  LOP3.LUT R233, R233, 0x6, RZ, 0xc0, !PT ;  /* 0x00000006e9e97812 */ /* 0x000fe200078ec0ff */
[----:B------:R1:W5:Y:S01]  /*2c70*/  @!P0 LDG.E R234, desc[UR36][R12.64+0x20] ;  /* 0x000020240cea8981 */ /* 0x000362000c1e1900 */
[----:B------:R-:W-:Y:S02]  /*2c80*/  LOP3.LUT R2, R3, 0xc00, RZ, 0xc0, !PT ;  /* 0x00000c0003027812 */ /* 0x000fe400078ec0ff */
[----:B------:R-:W-:Y:S02]  /*2c90*/  CS2R R28, SRZ ;  /* 0x00000000001c7805 */ /* 0x000fe4000001ff00 */
[----:B------:R-:W-:Y:S02]  /*2ca0*/  LOP3.LUT R233, R233, 0xe0, R8, 0xf8, !PT ;  /* 0x000000e0e9e97812 */ /* 0x000fe400078ef808 */
[----:B------:R-:W-:-:S02]  /*2cb0*/  CS2R R26, SRZ ;  /* 0x00000000001a7805 */ /* 0x000fc4000001ff00 */
[----:B------:R-:W-:Y:S02]  /*2cc0*/  SEL R222, R222, 0xffffffe0, !P1 ;  /* 0xffffffe0dede7807 */ /* 0x000fe40004800000 */
[----:B------:R-:W-:Y:S02]  /*2cd0*/  CS2R R24, SRZ ;  /* 0x0000000000187805 */ /* 0x000fe4000001ff00 */
[C---:B------:R-:W-:Y:S02]  /*2ce0*/  LOP3.LUT P1, RZ, R217.reuse, 0x4, RZ, 0xc0, !PT ;  /* 0x00000004d9ff7812 */ /* 0x040fe4000782c0ff */
[----:B------:R-:W-:Y:S02]  /*2cf0*/  CS2R R22, SRZ ;  /* 0x0000000000167805 */ /* 0x000fe4000001ff00 */
[----:B------:R-:W-:Y:S02]  /*2d00*/  LOP3.LUT P0, RZ, R217, 0x2, RZ, 0xc0, !PT ;  /* 0x00000002d9ff7812 */ /* 0x000fe4000780c0ff */
[----:B------:R-:W-:-:S02]  /*2d10*/  CS2R R20, SRZ ;  /* 0x0000000000147805 */ /* 0x000fc4000001ff00 */
[----:B------:R-:W-:Y:S01]  /*2d20*/  SEL R216, R216, 0xffffffc0, !P1 ;  /* 0xffffffc0d8d87807 */ /* 0x000fe20004800000 */
[----:B------:R-:W-:Y:S01]  /*2d30*/  USHF.L.U32 UR10, UR10, 0x6, URZ ;  /* 0x000000060a0a7899 */ /* 0x000fe200080006ff */
[----:B----4-:R-:W-:Y:S01]  /*2d40*/  IMAD.SHL.U32 R7, R217, 0x2, RZ ;  /* 0x00000002d9077824 */ /* 0x010fe200078e00ff */
[C---:B------:R-:W-:Y:S02]  /*2d50*/  LOP3.LUT R6, R10.reuse, 0x8, R0, 0x78, !PT ;  /* 0x000000080a067812 */ /* 0x040fe400078e7800 */
[----:B------:R-:W-:Y:S01]  /*2d60*/  LOP3.LUT R0, R10, 0x8, R9, 0x78, !PT ;  /* 0x000000080a007812 */ /* 0x000fe200078e7809 */
[----:B------:R-:W-:Y:S01]  /*2d70*/  IMAD.U32 R10, RZ, RZ, UR39 ;  /* 0x00000027ff0a7e24 */ /* 0x000fe2000f8e00ff */
[----:B------:R-:W-:Y:S02]  /*2d80*/  LOP3.LUT R5, R7, 0x38, RZ, 0xc0, !PT ;  /* 0x0000003807057812 */ /* 0x000fe400078ec0ff */
[----:B------:R-:W-:Y:S01]  /*2d90*/  LOP3.LUT R229, R229, R0, RZ, 0xfc, !PT ;  /* 0x00000000e5e57212 */ /* 0x000fe200078efcff */
[----:B------:R-:W-:Y:S01]  /*2da0*/  IMAD.U32 R233, R10, 0x40, R233 ;  /* 0x000000400ae97824 */ /* 0x000fe200078e00e9 */
[----:B------:R-:W-:-:S02]  /*2db0*/  LOP3.LUT R4, R5, 0x20, R4, 0x78, !PT ;  /* 0x0000002005047812 */ /* 0x000fc400078e7804 */
[----:B------:R-:W-:Y:S02]  /*2dc0*/  SHF.R.U32.HI R5, RZ, 0x1, R217 ;  /* 0x00000001ff057819 */ /* 0x000fe400000116d9 */
[----:B------:R-:W-:Y:S02]  /*2dd0*/  LOP3.LUT R0, R3, 0x200, RZ, 0xc0, !PT ;  /* 0x0000020003007812 */ /* 0x000fe400078ec0ff */
[----:B------:R-:W-:Y:S02]  /*2de0*/  LOP3.LUT R227, R227, R6, RZ, 0xfc, !PT ;  /* 0x00000006e3e37212 */ /* 0x000fe400078efcff */
[----:B---3--:R-:W-:Y:S02]  /*2df0*/  LOP3.LUT R11, R218, 0x1c0, RZ, 0xc0, !PT ;  /* 0x000001c0da0b7812 */ /* 0x008fe400078ec0ff */
[----:B------:R-:W-:Y:S02]  /*2e00*/  LOP3.LUT R6, R5, 0x10, RZ, 0xc0, !PT ;  /* 0x0000001005067812 */ /* 0x000fe400078ec0ff */
[----:B------:R-:W-:-:S02]  /*2e10*/  LOP3.LUT R8, R7, 0x20, RZ, 0xc0, !PT ;  /* 0x0000002007087812 */ /* 0x000fc400078ec0ff */
[----:B------:R-:W-:Y:S02]  /*2e20*/  LOP3.LUT R2, R2, 0x6, R7, 0xf8, !PT ;  /* 0x0000000602027812 */ /* 0x000fe400078ef807 */
[----:B------:R-:W-:Y:S02]  /*2e30*/  SHF.R.U32.HI R9, RZ, 0x3, R217 ;  /* 0x00000003ff097819 */ /* 0x000fe400000116d9 */
[----:B------:R-:W-:Y:S02]  /*2e40*/  LOP3.LUT R7, R0, 0x3800, R243, 0xf8, !PT ;  /* 0x0000380000077812 */ /* 0x000fe400078ef8f3 */
[----:B------:R-:W-:Y:S02]  /*2e50*/  LOP3.LUT R0, R11, 0x38, R232, 0xf8, !PT ;  /* 0x000000380b007812 */ /* 0x000fe400078ef8e8 */
[----:B------:R-:W-:Y:S01]  /*2e60*/  LOP3.LUT R11, R6, 0x8, R217, 0xf8, !PT ;  /* 0x00000008060b7812 */ /* 0x000fe200078ef8d9 */
[----:B------:R-:W-:Y:S01]  /*2e70*/  IMAD.MOV.U32 R6, RZ, RZ, 0x40 ;  /* 0x00000040ff067424 */ /* 0x000fe200078e00ff */
[----:B------:R-:W-:-:S02]  /*2e80*/  LOP3.LUT R9, R8, 0x18, R9, 0xf8, !PT ;  /* 0x0000001808097812 */ /* 0x000fc400078ef809 */
[----:B------:R-:W-:Y:S02]  /*2e90*/  LOP3.LUT R243, R4, 0x1c0, R243, 0xf8, !PT ;  /* 0x000001c004f37812 */ /* 0x000fe400078ef8f3 */
[C---:B------:R-:W-:Y:S02]  /*2ea0*/  LOP3.LUT R242, R0.reuse, 0x8, R217, 0x78, !PT ;  /* 0x0000000800f27812 */ /* 0x040fe400078e78d9 */
[----:B------:R-:W-:Y:S02]  /*2eb0*/  LOP3.LUT R4, R11, R0, RZ, 0x3c, !PT ;  /* 0x000000000b047212 */ /* 0x000fe400078e3cff */
[----:B------:R-:W-:Y:S02]  /*2ec0*/  LOP3.LUT R0, R0, 0x8, R5, 0x78, !PT ;  /* 0x0000000800007812 */ /* 0x000fe400078e7805 */
[----:B------:R-:W-:Y:S02]  /*2ed0*/  LOP3.LUT R5, R9, 0x1c0, R218, 0xf8, !PT ;  /* 0x000001c009057812 */ /* 0x000fe400078ef8da */
[----:B------:R-:W-:Y:S01]  /*2ee0*/  LOP3.LUT R242, R7, R242, RZ, 0xfc, !PT ;  /* 0x000000f207f27212 */ /* 0x000fe200078efcff */
[----:B------:R-:W-:Y:S01]  /*2ef0*/  IMAD.U32 R7, RZ, RZ, UR48 ;  /* 0x00000030ff077e24 */ /* 0x000fe2000f8e00ff */
[----:B------:R-:W-:-:S02]  /*2f00*/  LOP3.LUT R5, R5, 0x38, R232, 0x78, !PT ;  /* 0x0000003805057812 */ /* 0x000fc400078e78e8 */
[----:B------:R-:W-:Y:S02]  /*2f10*/  SEL R6, R6, 0xffffffc0, !P2 ;  /* 0xffffffc006067807 */ /* 0x000fe40005000000 */
[----:B------:R-:W-:Y:S02]  /*2f20*/  LEA R227, R227, UR35, 0x1 ;  /* 0x00000023e3e37c11 */ /* 0x000fe4000f8e08ff */
[----:B------:R-:W-:Y:S02]  /*2f30*/  LOP3.LUT R220, R5, 0x200, R218, 0xf8, !PT ;  /* 0x0000020005dc7812 */ /* 0x000fe400078ef8da */
[----:B------:R-:W-:Y:S01]  /*2f40*/  LEA R229, R229, UR35, 0x1 ;  /* 0x00000023e5e57c11 */ /* 0x000fe2000f8e08ff */
[--C-:B------:R-:W-:Y:S01]  /*2f50*/  IMAD.IADD R223, R6, 0x1, R227.reuse ;  /* 0x0000000106df7824 */ /* 0x100fe200078e02e3 */
[----:B------:R-:W-:Y:S01]  /*2f60*/  LOP3.LUT R218, R218, 0x200, RZ, 0xc0, !PT ;  /* 0x00000200dada7812 */ /* 0x000fe200078ec0ff */
[----:B------:R-:W-:Y:S01]  /*2f70*/  IMAD.IADD R224, R222, 0x1, R227 ;  /* 0x00000001dee07824 */ /* 0x000fe200078e02e3 */
[----:B------:R-:W-:Y:S01]  /*2f80*/  LOP3.LUT R243, R2, R243, RZ, 0xfc, !PT ;  /* 0x000000f302f37212 */ /* 0x000fe200078efcff */
[----:B------:R-:W-:Y:S01]  /*2f90*/  IMAD.MOV.U32 R2, RZ, RZ, 0x20 ;  /* 0x00000020ff027424 */ /* 0x000fe200078e00ff */
[----:B------:R-:W-:Y:S01]  /*2fa0*/  IADD3 R7, PT, PT, R7, UR38, R236 ;  /* 0x0000002607077c10 */ /* 0x000fe2000fffe0ec */
[----:B------:R-:W-:Y:S01]  /*2fb0*/  IMAD.IADD R225, R6, 0x1, R229 ;  /* 0x0000000106e17824 */ /* 0x000fe200078e02e5 */
[----:B------:R-:W-:Y:S01]  /*2fc0*/  LOP3.LUT R5, R218, 0xc00, R3, 0xf8, !PT ;  /* 0x00000c00da057812 */ /* 0x000fe200078ef803 */
[C---:B------:R-:W-:Y:S01]  /*2fd0*/  IMAD.IADD R226, R222.reuse, 0x1, R229 ;  /* 0x00000001dee27824 */ /* 0x040fe200078e02e5 */
[----:B------:R-:W-:Y:S01]  /*2fe0*/  LOP3.LUT P2, RZ, R217, 0x8, RZ, 0xc0, !PT ;  /* 0x00000008d9ff7812 */ /* 0x000fe2000784c0ff */
[----:B------:R-:W-:Y:S01]  /*2ff0*/  IMAD.IADD R221, R222, 0x1, R223 ;  /* 0x00000001dedd7824 */ /* 0x000fe200078e02df */
[----:B------:R-:W-:Y:S01]  /*3000*/  SEL R2, R2, 0xffffffe0, !P0 ;  /* 0xffffffe002027807 */ /* 0x000fe20004000000 */
[----:B------:R-:W-:Y:S01]  /*3010*/  VIADD R249, R7, -UR46 ;  /* 0x8000002e07f97c36 */ /* 0x000fe20008000000 */
[----:B------:R-:W-:Y:S01]  /*3020*/  SEL R248, R248, 0xfffffff0, !P1 ;  /* 0xfffffff0f8f87807 */ /* 0x000fe20004800000 */
[----:B------:R-:W-:Y:S01]  /*3030*/  IMAD.IADD R222, R222, 0x1, R225 ;  /* 0x00000001dede7824 */ /* 0x000fe200078e02e1 */
[----:B------:R-:W-:-:S02]  /*3040*/  LOP3.LUT R219, R4, 0x200, R3, 0xf8, !PT ;  /* 0x0000020004db7812 */ /* 0x000fc400078ef803 */
[----:B-12---:R-:W-:-:S07]  /*3050*/  LOP3.LUT R250, R5, R0, RZ, 0xfc, !PT ;  /* 0x0000000005fa7212 */ /* 0x006fce00078efcff */
.L_x_353:
        /* <DEDUP_REMOVED lines=10> */
[----:B------:R-:W-:Y:S01]  /*3100*/  IADD3 R200, PT, PT, R203, R248, RZ ;  /* 0x000000f8cbc87210 */ /* 0x000fe20007ffe0ff */
[----:B------:R-:W-:Y:S01]  /*3110*/  UIADD3 UR47, UPT, UPT, UR47, -0x1, URZ ;  /* 0xffffffff2f2f7890 */ /* 0x000fe2000fffe0ff */
[----:B------:R-:W-:Y:S01]  /*3120*/  FSEL R131, R131, RZ, P3 ;  /* 0x000000ff83837208 */ /* 0x000fe20001800000 */
[----:B------:R-:W-:Y:S01]  /*3130*/  UISETP.GE.AND UP0, UPT, UR48, UR53, UPT ;  /* 0x000000353000728c */ /* 0x000fe2000bf06270 */
[----:B------:R-:W-:Y:S03]  /*3140*/  LOP3.LUT R231, R218, 0x400, R3, 0xf8, !PT ;  /* 0x00000400dae77812 */ /* 0x000fe600078ef803 */
[----:B------:R-:W-:Y:S01]  /*3150*/  UISETP.LT.AND UP0, UPT, UR32, UR38, UP0 ;  /* 0x000000262000728c */ /* 0x000fe20008701270 */
[----:B------:R-:W-:Y:S04]  /*3160*/  LOP3.LUT R231, R231, R0, RZ, 0xfc, !PT ;  /* 0x00000000e7e77212 */ /* 0x000fe800078efcff */
[----:B------:R-:W-:Y:S01]  /*3170*/  LEA R231, R231, UR4, 0x1 ;  /* 0x00000004e7e77c11 */ /* 0x000fe2000f8e08ff */
[----:B------:R-:W-:Y:S04]  /*3180*/  DEPBAR.LE SB0, 0x0 ;  /* 0x000080000000791a */ /* 0x000fe80000000000 */
[----:B------:R-:W-:Y:S01]  /*3190*/  BAR.SYNC.DEFER_BLOCKING 0x0 ;  /* 0x0000000000007b1d */ /* 0x000fe20000010000 */
[----:B------:R-:W-:Y:S01]  /*31a0*/  PLOP3.LUT P0, PT, PT, PT, UP0, 0x80, 0x8 ;  /* 0x000000000008781c */ /* 0x000fe20003f0f008 */
[----:B------:R-:W-:Y:S11]  /*31b0*/  UISETP.GT.AND UP0, UPT, UR47, UR51, UPT ;  /* 0x000000332f00728c */ /* 0x000ff6000bf04270 */
[----:B------:R-:W-:Y:S01]  /*31c0*/  @UP0 UIADD3 UR12, UP1, UPT, UR58, -0x100, URZ ;  /* 0xffffff003a0c0890 */ /* 0x000fe2000ff3e0ff */
[----:B------:R-:W-:Y:S01]  /*31d0*/  @!P0 VIADD R121, R233, 0x1 ;  /* 0x00000001e9798836 */ /* 0x000fe20000000000 */
[----:B------:R-:W-:Y:S01]  /*31e0*/  @!P0 VIADDMNMX R130, R249, -R240, UR38, PT ;  /* 0x00000026f9828e46 */ /* 0x000fe2000b8009f0 */
[----:B------:R-:W-:Y:S01]  /*31f0*/  @!P0 VIADD R123, R233, 0x8 ;  /* 0x00000008e97b8836 */ /* 0x000fe20000000000 */
[----:B------:R-:W-:Y:S01]  /*3200*/  @!P0 VIADDMNMX R196, R249, -R237, UR38, PT ;  /* 0x00000026f9c48e46 */ /* 0x000fe2000b8009ed */
[----:B------:R-:W-:Y:S01]  /*3210*/  @!P0 VIADD R125, R233, 0x9 ;  /* 0x00000009e97d8836 */ /* 0x000fe20000000000 */
[-C--:B------:R-:W-:Y:S01]  /*3220*/  @!P0 ISETP.GE.AND P3, PT, R121, R130.reuse, PT ;  /* 0x000000827900820c */ /* 0x080fe20003f66270 */
[C---:B------:R-:W-:Y:S01]  /*3230*/  @!P0 VIADD R127, R233.reuse, 0x10 ;  /* 0x00000010e97f8836 */ /* 0x040fe20000000000 */
[C---:B------:R-:W-:Y:S01]  /*3240*/  @!P0 IADD3 R129, PT, PT, R233.reuse, 0x11, RZ ;  /* 0x00000011e9818810 */ /* 0x040fe20007ffe0ff */
[C---:B------:R-:W-:Y:S01]  /*3250*/  @!P0 VIADD R197, R233.reuse, 0x18 ;  /* 0x00000018e9c58836 */ /* 0x040fe20000000000 */
[C---:B------:R-:W-:Y:S01]  /*3260*/  @!P0 ISETP.GE.AND P4, PT, R233.reuse, R130, PT ;  /* 0x00000082e900820c */ /* 0x040fe20003f86270 */
[----:B------:R-:W-:Y:S01]  /*3270*/  LDSM.16.M88.4 R84, [R229] ;  /* 0x00000000e554783b */ /* 0x000fe20000000200 */
[----:B------:R-:W-:Y:S01]  /*3280*/  @!P0 VIADD R199, R233, 0x19 ;  /* 0x00000019e9c78836 */ /* 0x000fe20000000000 */
[----:B------:R-:W-:Y:S02]  /*3290*/  @UP0 UIADD3.X UR11, UPT, UPT, UR59, -0x1, URZ, UP1, !UPT ;  /* 0xffffffff3b0b0890 */ /* 0x000fe40008ffe4ff */
[----:B------:R-:W-:Y:S01]  /*32a0*/  @UP0 UIADD3 UR18, UP1, UPT, UR18, -0x100, URZ ;  /* 0xffffff0012120890 */ /* 0x000fe2000ff3e0ff */
[----:B-1----:R-:W1:Y:S03]  /*32b0*/  LDSM.16.M88.4 R88, [R227+0x10000] ;  /* 0x01000000e358783b */ /* 0x002e660000000200 */
[----:B------:R-:W-:Y:S02]  /*32c0*/  @UP0 UIADD3.X UR17, UPT, UPT, UR17, -0x1, URZ, UP1, !UPT ;  /* 0xffffffff11110890 */ /* 0x000fe40008ffe4ff */
[----:B------:R-:W2:Y:S05]  /*32d0*/  LDSM.16.M88.4 R92, [R227+0x10800] ;  /* 0x01080000e35c783b */ /* 0x000eaa0000000200 */
[----:B------:R-:W-:Y:S05]  /*32e0*/  LDSM.16.M88.4 R96, [R226] ;  /* 0x00000000e260783b */ /* 0x000fea0000000200 */
[----:B------:R-:W3:Y:S05]  /*32f0*/  LDSM.16.M88.4 R100, [R224+0x10000] ;  /* 0x01000000e064783b */ /* 0x000eea0000000200 */
[----:B------:R-:W4:Y:S05]  /*3300*/  LDSM.16.M88.4 R104, [R224+0x10800] ;  /* 0x01080000e068783b */ /* 0x000f2a0000000200 */
[----:B------:R-:W-:Y:S05]  /*3310*/  LDSM.16.M88.4 R108, [R225] ;  /* 0x00000000e16c783b */ /* 0x000fea0000000200 */
[----:B------:R-:W4:Y:S01]  /*3320*/  LDSM.16.M88.4 R112, [R223+0x10000] ;  /* 0x01000000df70783b */ /* 0x000f220000000200 */
[C---:B-1----:R-:W-:Y:S08]  /*3330*/  HMMA.16816.F32.BF16 R4, R84.reuse, R88, RZ ;  /* 0x000000585404723c */ /* 0x042ff000000418ff */
[C---:B------:R-:W-:Y:S01]  /*3340*/  HMMA.16816.F32.BF16 R8, R84.reuse, R90, RZ ;  /* 0x0000005a5408723c */ /* 0x040fe200000418ff */
[----:B------:R-:W-:Y:S07]  /*3350*/  LDSM.16.M88.4 R88, [R222] ;  /* 0x00000000de58783b */ /* 0x000fee0000000200 */
[C---:B--2---:R-:W-:Y:S08]  /*3360*/  HMMA.16816.F32.BF16 R12, R84.reuse, R92, RZ ;  /* 0x0000005c540c723c */ /* 0x044ff000000418ff */
[----:B------:R-:W-:Y:S01]  /*3370*/  HMMA.16816.F32.BF16 R16, R84, R94, RZ ;  /* 0x0000005e5410723c */ /* 0x000fe200000418ff */
[----:B------:R-:W1:Y:S05]  /*3380*/  LDSM.16.M88.4 R84, [R223+0x10800] ;  /* 0x01080000df54783b */ /* 0x000e6a0000000200 */
[----:B------:R-:W2:Y:S02]  /*3390*/  LDSM.16.M88.4 R92, [R221+0x10000] ;  /* 0x01000000dd5c783b */ /* 0x000ea40000000200 */
[C---:B---3--:R-:W-:Y:S08]  /*33a0*/  HMMA.16816.F32.BF16 R4, R96.reuse, R100, R4 ;  /* 0x000000646004723c */ /* 0x048ff00000041804 */
[C---:B------:R-:W-:Y:S01]  /*33b0*/  HMMA.16816.F32.BF16 R8, R96.reuse, R102, R8 ;  /* 0x000000666008723c */ /* 0x040fe20000041808 */
[----:B------:R-:W-:Y:S07]  /*33c0*/  LDSM.16.M88.4 R100, [R229+0x2000] ;  /* 0x00200000e564783b */ /* 0x000fee0000000200 */
[C---:B----4-:R-:W-:Y:S08]  /*33d0*/  HMMA.16816.F32.BF16 R12, R96.reuse, R104, R12 ;  /* 0x00000068600c723c */ /* 0x050ff0000004180c */
[----:B------:R-:W-:Y:S01]  /*33e0*/  HMMA.16816.F32.BF16 R16, R96, R106, R16 ;  /* 0x0000006a6010723c */ /* 0x000fe20000041810 */
[----:B------:R-:W3:Y:S05]  /*33f0*/  LDSM.16.M88.4 R96, [R221+0x10800] ;  /* 0x01080000dd60783b */ /* 0x000eea0000000200 */
        /* <DEDUP_REMOVED lines=8> */
[C---:B--2---:R-:W-:Y:S08]  /*3480*/  HMMA.16816.F32.BF16 R4, R88.reuse, R92, R4 ;  /* 0x0000005c5804723c */ /* 0x044ff00000041804 */
[C---:B------:R-:W-:Y:S01]  /*3490*/  HMMA.16816.F32.BF16 R8, R88.reuse, R94, R8 ;  /* 0x0000005e5808723c */ /* 0x040fe20000041808 */
[----:B------:R-:W-:Y:S07]  /*34a0*/  LDSM.16.M88.4 R92, [R225+0x2000] ;  /* 0x00200000e15c783b */ /* 0x000fee0000000200 */
[C---:B---3--:R-:W-:Y:S08]  /*34b0*/  HMMA.16816.F32.BF16 R12, R88.reuse, R96, R12 ;  /* 0x00000060580c723c */ /* 0x048ff0000004180c */
        /* <DEDUP_REMOVED lines=44> */
[----:B------:R3:W2:Y:S02]  /*3780*/  LDSM.16.M88.4 R92, [R229+0x6000] ;  /* 0x00600000e55c783b */ /* 0x0006a40000000200 */
[C---:B----4-:R-:W-:Y:S08]  /*3790*/  HMMA.16816.F32.BF16 R4, R100.reuse, R104, R4 ;  /* 0x000000686404723c */ /* 0x050ff00000041804 */
[C---:B------:R-:W-:Y:S01]  /*37a0*/  HMMA.16816.F32.BF16 R8, R100.reuse, R106, R8 ;  /* 0x0000006a6408723c */ /* 0x040fe20000041808 */
[----:B------:R-:W-:Y:S07]  /*37b0*/  LDSM.16.M88.4 R104, [R224+0x16000] ;  /* 0x01600000e068783b */ /* 0x000fee0000000200 */
[C---:B-1----:R-:W-:Y:S03]  /*37c0*/  HMMA.16816.F32.BF16 R12, R100.reuse, R84, R12 ;  /* 0x00000054640c723c */ /* 0x042fe6000004180c */
[----:B---3--:R-:W-:Y:S05]  /*37d0*/  LEA R229, R250, UR4, 0x1 ;  /* 0x00000004fae57c11 */ /* 0x008fea000f8e08ff */
[----:B------:R-:W-:Y:S01]  /*37e0*/  HMMA.16816.F32.BF16 R16, R100, R86, R16 ;  /* 0x000000566410723c */ /* 0x000fe20000041810 */
[----:B------:R1:W3:Y:S05]  /*37f0*/  LDSM.16.M88.4 R84, [R227+0x16800] ;  /* 0x01680000e354783b */ /* 0x0002ea0000000200 */
[----:B------:R4:W3:Y:S02]  /*3800*/  LDSM.16.M88.4 R100, [R226+0x6000] ;  /* 0x00600000e264783b */ /* 0x0008e40000000200 */
[C---:B------:R-:W-:Y:S08]  /*3810*/  HMMA.16816.F32.BF16 R4, R108.reuse, R112, R4 ;  /* 0x000000706c04723c */ /* 0x040ff00000041804 */
[C---:B------:R-:W-:Y:S01]  /*3820*/  HMMA.16816.F32.BF16 R8, R108.reuse, R114, R8 ;  /* 0x000000726c08723c */ /* 0x040fe20000041808 */
[----:B------:R-:W-:Y:S07]  /*3830*/  LDSM.16.M88.4 R112, [R223+0x16000] ;  /* 0x01600000df70783b */ /* 0x000fee0000000200 */
[C---:B--2---:R-:W-:Y:S03]  /*3840*/  HMMA.16816.F32.BF16 R12, R108.reuse, R88, R12 ;  /* 0x000000586c0c723c */ /* 0x044fe6000004180c */
[----:B-1----:R-:W-:Y:S01]  /*3850*/  LEA R227, R242, UR4, 0x1 ;  /* 0x00000004f2e37c11 */ /* 0x002fe2000f8e08ff */
        /* <DEDUP_REMOVED lines=85> */
[----:B------:R-:W-:Y:S01]  /*3db0*/  @!P0 ISETP.GE.AND P3, PT, R199, R196, PT ;  /* 0x000000c4c700820c */ /* 0x000fe20003f66270 */
[----:B------:R-:W-:Y:S02]  /*3dc0*/  VIADD R199, R203, 0x20 ;  /* 0x00000020cbc77836 */ /* 0x000fe40000000000 */
[--C-:B------:R-:W-:Y:S01]  /*3dd0*/  FFMA.FTZ R196, R18, UR9, -R198.reuse ;  /* 0x0000000912c47c23 */ /* 0x100fe200080108c6 */
[----:B------:R-:W-:Y:S02]  /*3de0*/  @!P0 FSEL R19, R19, -INF , !P3 ;  /* 0xff80000013138808 */ /* 0x000fe40005800000 */
[----:B------:R-:W-:Y:S01]  /*3df0*/  MUFU.EX2 R128, R128 ;  /* 0x0000008000807308 */ /* 0x000fe20000000800 */
[----:B------:R-:W-:Y:S01]  /*3e00*/  @P2 VIADD R199, R203, 0xffffffe0 ;  /* 0xffffffe0cbc72836 */ /* 0x000fe20000000000 */
[----:B--2---:R-:W-:Y:S01]  /*3e10*/  F2FP.BF16.F32.PACK_AB R203, R125, R124 ;  /* 0x0000007c7dcb723e */ /* 0x004fe200000010ff */
[----:B------:R-:W-:Y:S07]  /*3e20*/  FFMA.FTZ R198, R19, UR9, -R198 ;  /* 0x0000000913c67c23 */ /* 0x000fee00080108c6 */
[----:B------:R1:W-:Y:S10]  /*3e30*/  MUFU.EX2 R201, R198 ;  /* 0x000000c600c97308 */ /* 0x0003f40000000800 */
[----:B------:R-:W2:Y:S10]  /*3e40*/  MUFU.EX2 R129, R129 ;  /* 0x0000008100817308 */ /* 0x000eb40000000800 */
[----:B------:R-:W3:Y:S01]  /*3e50*/  MUFU.EX2 R127, R127 ;  /* 0x0000007f007f7308 */ /* 0x000ee20000000800 */
[----:B-1----:R-:W-:Y:S05]  /*3e60*/  LEA R198, R243, UR4, 0x1 ;  /* 0x00000004f3c67c11 */ /* 0x002fea000f8e08ff */
[----:B------:R-:W-:Y:S04]  /*3e70*/  STS [R198+0x22000], R209 ;  /* 0x022000d1c6007388 */ /* 0x000fe80000000800 */
[----:B------:R-:W-:Y:S01]  /*3e80*/  MUFU.EX2 R130, R130 ;  /* 0x0000008200827308 */ /* 0x000fe20000000800 */
[----:B--2---:R-:W-:Y:S01]  /*3e90*/  F2FP.BF16.F32.PACK_AB R206, R129, R128 ;  /* 0x0000008081ce723e */ /* 0x004fe200000010ff */
[----:B------:R-:W-:Y:S05]  /*3ea0*/  STS [R198+0x22400], R207 ;  /* 0x022400cfc6007388 */ /* 0x000fea0000000800 */
[----:B------:R-:W-:Y:S03]  /*3eb0*/  STS [R200], R205 ;  /* 0x000000cdc8007388 */ /* 0x000fe60000000800 */
[----:B------:R1:W2:Y:S01]  /*3ec0*/  MUFU.EX2 R197, R131 ;  /* 0x0000008300c57308 */ /* 0x0002a20000000800 */
[----:B---3--:R-:W-:Y:S01]  /*3ed0*/  F2FP.BF16.F32.PACK_AB R208, R127, R126 ;  /* 0x0000007e7fd0723e */ /* 0x008fe200000010ff */
[----:B------:R-:W-:Y:S05]  /*3ee0*/  STS [R200+0x400], R203 ;  /* 0x000400cbc8007388 */ /* 0x000fea0000000800 */
[----:B------:R-:W-:Y:S03]  /*3ef0*/  STS [R199], R208 ;  /* 0x000000d0c7007388 */ /* 0x000fe60000000800 */
[----:B------:R-:W3:Y:S02]  /*3f00*/  MUFU.EX2 R196, R196 ;  /* 0x000000c400c47308 */ /* 0x000ee40000000800 */
[----:B------:R-:W-:Y:S01]  /*3f10*/  STS [R199+0x400], R206 ;  /* 0x000400cec7007388 */ /* 0x000fe20000000800 */
[----:B-1----:R-:W-:Y:S01]  /*3f20*/  IMAD.IADD R131, R248, 0x1, R199 ;  /* 0x00000001f8837824 */ /* 0x002fe200078e02c7 */
[----:B--2---:R-:W-:Y:S05]  /*3f30*/  F2FP.BF16.F32.PACK_AB R204, R197, R130 ;  /* 0x00000082c5cc723e */ /* 0x004fea00000010ff */
[----:B------:R-:W-:Y:S01]  /*3f40*/  STS [R131], R204 ;  /* 0x000000cc83007388 */ /* 0x000fe20000000800 */
[----:B---3--:R-:W-:Y:S05]  /*3f50*/  F2FP.BF16.F32.PACK_AB R202, R201, R196 ;  /* 0x000000c4c9ca723e */ /* 0x008fea00000010ff */
[----:B------:R1:W-:Y:S05]  /*3f60*/  STS [R131+0x400], R202 ;  /* 0x000400ca83007388 */ /* 0x0003ea0000000800 */
[----:B------:R-:W-:Y:S05]  /*3f70*/  LDSM.16.M88.4 R84, [R229+0x8000] ;  /* 0x00800000e554783b */ /* 0x000fea0000000200 */
[----:B------:R-:W2:Y:S05]  /*3f80*/  LDSM.16.M88.4 R88, [R227+0x18000] ;  /* 0x01800000e358783b */ /* 0x000eaa0000000200 */
[----:B------:R-:W3:Y:S05]  /*3f90*/  LDSM.16.M88.4 R92, [R227+0x18800] ;  /* 0x01880000e35c783b */ /* 0x000eea0000000200 */
[----:B------:R-:W-:Y:S05]  /*3fa0*/  LDSM.16.M88.4 R96, [R226+0x8000] ;  /* 0x00800000e260783b */ /* 0x000fea0000000200 */
[----:B------:R-:W4:Y:S01]  /*3fb0*/  LDSM.16.M88.4 R100, [R224+0x18000] ;  /* 0x01800000e064783b */ /* 0x000f220000000200 */
[C---:B-1----:R-:W-:Y:S04]  /*3fc0*/  LEA R202, P0, R236.reuse, R116, 0x2 ;  /* 0x00000074ecca7211 */ /* 0x042fe800078010ff */
[----:B------:R-:W1:Y:S01]  /*3fd0*/  LDSM.16.M88.4 R104, [R224+0x18800] ;  /* 0x01880000e068783b */ /* 0x000e620000000200 */
[----:B------:R-:W-:Y:S04]  /*3fe0*/  LEA.HI.X R203, R236, R117, RZ, 0x2, P0 ;  /* 0x00000075eccb7211 */ /* 0x000fe800000f14ff */
[----:B------:R-:W-:Y:S05]  /*3ff0*/  LDSM.16.M88.4 R108, [R223+0x18000] ;  /* 0x01800000df6c783b */ /* 0x000fea0000000200 */
[----:B------:R-:W4:Y:S05]  /*4000*/  LDG.E R116, desc[UR36][R202.64] ;  /* 0x00000024ca747981 */ /* 0x000f2a000c1e1900 */
[----:B------:R-:W-:Y:S05]  /*4010*/  LDSM.16.M88.4 R112, [R227+0x1a000] ;  /* 0x01a00000e370783b */ /* 0x000fea0000000200 */
[----:B------:R1:W4:Y:S01]  /*4020*/  LDG.E R117, desc[UR36][R202.64+0x20] ;  /* 0x00002024ca757981 */ /* 0x000322000c1e1900 */
[C---:B--2---:R-:W-:Y:S08]  /*4030*/  HMMA.16816.F32.BF16 R4, R84.reuse, R88, RZ ;  /* 0x000000585404723c */ /* 0x044ff000000418ff */
[C---:B------:R-:W-:Y:S01]  /*4040*/  HMMA.16816.F32.BF16 R8, R84.reuse, R90, RZ ;  /* 0x0000005a5408723c */ /* 0x040fe200000418ff */
[----:B------:R-:W2:Y:S07]  /*4050*/  LDSM.16.M88.4 R88, [R225+0x8000] ;  /* 0x00800000e158783b */ /* 0x000eae0000000200 */
[C---:B---3--:R-:W-:Y:S08]  /*4060*/  HMMA.16816.F32.BF16 R12, R84.reuse, R92, RZ ;  /* 0x0000005c540c723c */ /* 0x048ff000000418ff */
[----:B------:R-:W-:Y:S01]  /*4070*/  HMMA.16816.F32.BF16 R16, R84, R94, RZ ;  /* 0x0000005e5410723c */ /* 0x000fe200000418ff */
[----:B------:R-:W3:Y:S05]  /*4080*/  LDSM.16.M88.4 R84, [R223+0x18800] ;  /* 0x01880000df54783b */ /* 0x000eea0000000200 */
[----:B------:R-:W-:Y:S02]  /*4090*/  LDSM.16.M88.4 R92, [R222+0x8000] ;  /* 0x00800000de5c783b */ /* 0x000fe40000000200 */
[C---:B----4-:R-:W-:Y:S08]  /*40a0*/  HMMA.16816.F32.BF16 R4, R96.reuse, R100, R4 ;  /* 0x000000646004723c */ /* 0x050ff00000041804 */
[C---:B------:R-:W-:Y:S01]  /*40b0*/  HMMA.16816.F32.BF16 R8, R96.reuse, R102, R8 ;  /* 0x000000666008723c */ /* 0x040fe20000041808 */
[----:B------:R-:W4:Y:S07]  /*40c0*/  LDSM.16.M88.4 R100, [R221+0x18000] ;  /* 0x01800000dd64783b */ /* 0x000f2e0000000200 */
        /* <DEDUP_REMOVED lines=82> */
[C---:B------:R-:W-:Y:S08]  /*45f0*/  HMMA.16816.F32.BF16 R8, R104.reuse, R114, R8 ;  /* 0x000000726808723c */ /* 0x040ff00000041808 */
[C---:B-1----:R-:W-:Y:S08]  /*4600*/  HMMA.16816.F32.BF16 R12, R104.reuse, R88, R12 ;  /* 0x00000058680c723c */ /* 0x042ff0000004180c */
[----:B------:R-:W-:Y:S01]  /*4610*/  HMMA.16816.F32.BF16 R16, R104, R90, R16 ;  /* 0x0000005a6810723c */ /* 0x000fe20000041810 */
[----:B------:R-:W1:Y:S07]  /*4620*/  LDSM.16.M88.4 R88, [R221+0x1e800] ;  /* 0x01e80000dd58783b */ /* 0x000e6e0000000200 */
[C---:B---3--:R-:W-:Y:S08]  /*4630*/  HMMA.16816.F32.BF16 R4, R92.reuse, R108, R4 ;  /* 0x0000006c5c04723c */ /* 0x048ff00000041804 */
[C---:B------:R-:W-:Y:S08]  /*4640*/  HMMA.16816.F32.BF16 R8, R92.reuse, R110, R8 ;  /* 0x0000006e5c08723c */ /* 0x040ff00000041808 */
[C---:B--2---:R-:W-:Y:S08]  /*4650*/  HMMA.16816.F32.BF16 R12, R92.reuse, R84, R12 ;  /* 0x000000545c0c723c */ /* 0x044ff0000004180c */
[----:B------:R-:W-:Y:S03]  /*4660*/  HMMA.16816.F32.BF16 R16, R92, R86, R16 ;  /* 0x000000565c10723c */ /* 0x000fe60000041810 */
[----:B------:R-:W-:Y:S05]  /*4670*/  LEA R93, R219, UR5, 0x1 ;  /* 0x00000005db5d7c11 */ /* 0x000fea000f8e08ff */
[C---:B----4-:R-:W-:Y:S08]  /*4680*/  HMMA.16816.F32.BF16 R4, R96.reuse, R100, R4 ;  /* 0x000000646004723c */ /* 0x050ff00000041804 */
[C---:B------:R-:W-:Y:S08]  /*4690*/  HMMA.16816.F32.BF16 R8, R96.reuse, R102, R8 ;  /* 0x000000666008723c */ /* 0x040ff00000041808 */
[C---:B-1----:R-:W-:Y:S03]  /*46a0*/  HMMA.16816.F32.BF16 R12, R96.reuse, R88, R12 ;  /* 0x00000058600c723c */ /* 0x042fe6000004180c */
        /* <DEDUP_REMOVED lines=11> */
[----:B------:R-:W-:Y:S02]  /*4760*/  FADD.FTZ R123, -R116, R12 ;  /* 0x0000000c747b7221 */ /* 0x000fe40000010100 */
[----:B------:R-:W-:Y:S01]  /*4770*/  F2FP.BF16.F32.PACK_AB R119, R118, R119 ;  /* 0x000000777677723e */ /* 0x000fe200000010ff */
[----:B------:R-:W-:Y:S01]  /*4780*/  FMUL.FTZ R122, R127, R122 ;  /* 0x0000007a7f7a7220 */ /* 0x000fe20000410000 */
[C---:B------:R-:W-:Y:S01]  /*4790*/  FADD.FTZ R127, -R117.reuse, R6 ;  /* 0x00000006757f7221 */ /* 0x040fe20000010100 */
[----:B------:R-:W-:Y:S01]  /*47a0*/  FADD.FTZ R118, -R117, R7 ;  /* 0x0000000775767221 */ /* 0x000fe20000010100 */
[----:B------:R-:W-:Y:S01]  /*47b0*/  FMUL.FTZ R123, R126, R123 ;  /* 0x0000007b7e7b7220 */ /* 0x000fe20000410000 */
[----:B------:R-:W-:Y:S01]  /*47c0*/  FADD.FTZ R205, -R116, R16 ;  /* 0x0000001074cd7221 */ /* 0x000fe20000010100 */
[----:B------:R-:W-:Y:S01]  /*47d0*/  FMUL.FTZ R127, R120, R127 ;  /* 0x0000007f787f7220 */ /* 0x000fe20000410000 */
[----:B------:R-:W-:Y:S01]  /*47e0*/  FMUL.FTZ R118, R121, R118 ;  /* 0x0000007679767220 */ /* 0x000fe20000410000 */
[C---:B------:R-:W-:Y:S01]  /*47f0*/  FADD.FTZ R121, -R117.reuse, R10 ;  /* 0x0000000a75797221 */ /* 0x040fe20000010100 */
[C---:B------:R-:W-:Y:S01]  /*4800*/  FADD.FTZ R120, -R117.reuse, R11 ;  /* 0x0000000b75787221 */ /* 0x040fe20000010100 */
[----:B------:R-:W-:Y:S01]  /*4810*/  F2FP.BF16.F32.PACK_AB R122, R122, R123 ;  /* 0x0000007b7a7a723e */ /* 0x000fe200000010ff */
[C---:B------:R-:W-:Y:S01]  /*4820*/  FADD.FTZ R123, -R117.reuse, R14 ;  /* 0x0000000e757b7221 */ /* 0x040fe20000010100 */
[----:B------:R-:W-:Y:S01]  /*4830*/  F2FP.BF16.F32.PACK_AB R127, R118, R127 ;  /* 0x0000007f767f723e */ /* 0x000fe200000010ff */
[----:B------:R-:W-:Y:S01]  /*4840*/  FADD.FTZ R118, -R117, R15 ;  /* 0x0000000f75767221 */ /* 0x000fe20000010100 */
[----:B------:R-:W-:Y:S01]  /*4850*/  FMUL.FTZ R121, R124, R121 ;  /* 0x000000797c797220 */ /* 0x000fe20000410000 */
[----:B------:R-:W-:Y:S01]  /*4860*/  FMUL.FTZ R120, R125, R120 ;  /* 0x000000787d787220 */ /* 0x000fe20000410000 */
        /* <DEDUP_REMOVED lines=16> */
[----:B------:R1:W-:Y:S05]  /*4970*/  STS [R200+-0x1c00], R121 ;  /* 0xffe40079c8007388 */ /* 0x0003ea0000000800 */
[----:B------:R-:W-:Y:S05]  /*4980*/  STS [R199+-0x2000], R122 ;  /* 0xffe0007ac7007388 */ /* 0x000fea0000000800 */
[----:B------:R-:W-:Y:S05]  /*4990*/  STS [R199+-0x1c00], R120 ;  /* 0xffe40078c7007388 */ /* 0x000fea0000000800 */
[----:B------:R-:W-:Y:S05]  /*49a0*/  STS [R131+-0x2000], R116 ;  /* 0xffe0007483007388 */ /* 0x000fea0000000800 */
[----:B------:R-:W-:Y:S01]  /*49b0*/  STS [R131+-0x1c00], R124 ;  /* 0xffe4007c83007388 */ /* 0x000fe20000000800 */
[----:B------:R-:W-:Y:S01]  /*49c0*/  BAR.SYNC.DEFER_BLOCKING 0x0 ;  /* 0x0000000000007b1d */ /* 0x000fe20000010000 */
[----:B-1----:R-:W-:Y:S05]  /*49d0*/  IMAD.IADD R200, R216, 0x1, R93 ;  /* 0x00000001d8c87824 */ /* 0x002fea00078e025d */
        /* <DEDUP_REMOVED lines=117> */
.L_x_351:
[----:B------:R-:W-:Y:S01]  /*5130*/  LDSM.16.M88.4 R196, [R231+0x20000] ;  /* 0x02000000e7c4783b */ /* 0x000fe20000000200 */
[--C-:B------:R-:W-:Y:S01]  /*5140*/  IMAD.IADD R104, R2, 0x1, R231.reuse ;  /* 0x0000000102687824 */ /* 0x100fe200078e02e7 */
[----:B------:R-:W-:Y:S01]  /*5150*/  PLOP3.LUT P3, PT, PT, PT, UP0, 0x80, 0x8 ;  /* 0x000000000008781c */ /* 0x000fe20003f6f008 */
[----:B------:R-:W-:Y:S01]  /*5160*/  IMAD R251, R241, UR8, RZ ;  /* 0x00000008f1fb7c24 */ /* 0x000fe2000f8e02ff */
[----:B------:R-:W2:Y:S01]  /*5170*/  LDSM.16.MT88.4 R16, [R228+0x10000] ;  /* 0x01000000e410783b */ /* 0x000ea20000004200 */
[----:B------:R-:W-:Y:S02]  /*5180*/  UISETP.GT.AND UP1, UPT, UR47, UR51, UPT ;  /* 0x000000332f00728c */ /* 0x000fe4000bf24270 */
[C---:B------:R-:W-:Y:S01]  /*5190*/  IMAD.SHL.U32 R252, R251.reuse, 0x8, RZ ;  /* 0x00000008fbfc7824 */ /* 0x040fe200078e00ff */
[----:B------:R3:W1:Y:S04]  /*51a0*/  LDSM.16.M88.4 R124, [R231+0x21000] ;  /* 0x02100000e77c783b */ /* 0x0006680000000200 */
[----:B------:R-:W4:Y:S04]  /*51b0*/  LDSM.16.MT88.4 R96, [R228+0x12000] ;  /* 0x01200000e460783b */ /* 0x000f280000004200 */
[----:B------:R-:W4:Y:S04]  /*51c0*/  LDSM.16.MT88.4 R112, [R228+0x14000] ;  /* 0x01400000e470783b */ /* 0x000f280000004200 */
[----:B------:R-:W-:Y:S04]  /*51d0*/  LDSM.16.M88.4 R200, [R104+0x20000] ;  /* 0x0200000068c8783b */ /* 0x000fe80000000200 */
[----:B------:R4:W-:Y:S04]  /*51e0*/  LDSM.16.M88.4 R208, [R104+0x21000] ;  /* 0x0210000068d0783b */ /* 0x0009e80000000200 */
[----:B------:R-:W4:Y:S01]  /*51f0*/  LDSM.16.MT88.4 R128, [R228+0x16000] ;  /* 0x01600000e480783b */ /* 0x000f220000004200 */
[----:B---3--:R-:W-:Y:S03]  /*5200*/  IMAD.IADD R231, R216, 0x1, R231 ;  /* 0x00000001d8e77824 */ /* 0x008fe600078e02e7 */
[----:B------:R-:W3:Y:S04]  /*5210*/  LDSM.16.MT88.4 R204, [R228+0x10800] ;  /* 0x01080000e4cc783b */ /* 0x000ee80000004200 */
[----:B------:R-:W3:Y:S01]  /*5220*/  LDSM.16.MT88.4 R212, [R228+0x12800] ;  /* 0x01280000e4d4783b */ /* 0x000ee20000004200 */
[-C--:B--2---:R-:W-:Y:S08]  /*5230*/  HMMA.16816.F32.BF16 R4, R196, R16.reuse, RZ ;  /* 0x00000010c404723c */ /* 0x084ff000000418ff */
[C---:B-1----:R-:W-:Y:S08]  /*5240*/  HMMA.16816.F32.BF16 R8, R124.reuse, R16, RZ ;  /* 0x000000107c08723c */ /* 0x042ff000000418ff */
        /* <DEDUP_REMOVED lines=15> */
[-C--:B---3--:R-:W-:Y:S08]  /*5340*/  HMMA.16816.F32.BF16 R4, R200, R204.reuse, R4 ;  /* 0x000000ccc804723c */ /* 0x088ff00000041804 */
        /* <DEDUP_REMOVED lines=74> */
[----:B------:R-:W-:Y:S04]  /*57f0*/  HMMA.16816.F32.BF16 R128, R200, R206, R128 ;  /* 0x000000cec880723c */ /* 0x000fe80000041880 */
[--C-:B------:R-:W-:Y:S02]  /*5800*/  SHF.R.U32.HI R200, RZ, 0x1, R217.reuse ;  /* 0x00000001ffc87819 */ /* 0x100fe400000116d9 */
[----:B------:R-:W-:Y:S02]  /*5810*/  SHF.R.U32.HI R201, RZ, 0x2, R217 ;  /* 0x00000002ffc97819 */ /* 0x000fe400000116d9 */
[----:B------:R-:W-:Y:S02]  /*5820*/  @P3 LOP3.LUT R200, R200, 0x30, RZ, 0xc0, !PT ;  /* 0x00000030c8c83812 */ /* 0x000fe400078ec0ff */
[C---:B------:R-:W-:Y:S02]  /*5830*/  LEA.HI.X.SX32 R213, R251.reuse, R205, 0x5, P0 ;  /* 0x000000cdfbd57211 */ /* 0x040fe400000f2eff */
[----:B------:R-:W-:Y:S01]  /*5840*/  @P3 LOP3.LUT R236, R200, 0x7, R201, 0xf8, !PT ;  /* 0x00000007c8ec3812 */ /* 0x000fe200078ef8c9 */
[----:B------:R-:W-:Y:S01]  /*5850*/  IMAD.MOV.U32 R201, RZ, RZ, 0x4 ;  /* 0x00000004ffc97424 */ /* 0x000fe200078e00ff */
[C---:B------:R-:W-:Y:S03]  /*5860*/  LEA R202, P0, R251.reuse, R212, 0x5 ;  /* 0x000000d4fbca7211 */ /* 0x040fe600078028ff */
[----:B------:R-:W-:Y:S01]  /*5870*/  @P3 IMAD.WIDE.U32 R214, R236, R201, UR58 ;  /* 0x0000003aecd63e25 */ /* 0x000fe2000f8e00c9 */
[C---:B------:R-:W-:Y:S01]  /*5880*/  LEA.HI.X.SX32 R203, R251.reuse, R213, 0x5, P0 ;  /* 0x000000d5fbcb7211 */ /* 0x040fe200000f2eff */
[----:B------:R-:W-:Y:S01]  /*5890*/  @UP0 UMOV UR58, UR12 ;  /* 0x0000000c003a0c82 */ /* 0x000fe20008000000 */
[----:B------:R-:W-:Y:S02]  /*58a0*/  @UP0 UMOV UR59, UR11 ;  /* 0x0000000b003b0c82 */ /* 0x000fe40008000000 */
[----:B------:R-:W5:Y:S01]  /*58b0*/  @P3 LDG.E R235, desc[UR36][R214.64+-0x100] ;  /* 0xffff0024d6eb3981 */ /* 0x000f62000c1e1900 */
[C---:B------:R-:W-:Y:S03]  /*58c0*/  IMAD.WIDE R206, R251.reuse, -0xc0, R202 ;  /* 0xffffff40fbce7825 */ /* 0x040fe600078e02ca */
[----:B------:R1:W5:Y:S01]  /*58d0*/  @P3 LDG.E R234, desc[UR36][R214.64+-0xe0] ;  /* 0xffff2024d6ea3981 */ /* 0x000362000c1e1900 */
[C---:B------:R-:W-:Y:S03]  /*58e0*/  LEA R200, P0, R251.reuse, R206, 0x5 ;  /* 0x000000cefbc87211 */ /* 0x040fe600078028ff */
[----:B------:R-:W-:Y:S01]  /*58f0*/  REDG.E.ADD.F32.FTZ.RN.STRONG.GPU desc[UR36][R238.64], R4 ;  /* 0x00000004ee0079a6 */ /* 0x000fe2000c12f324 */
[C---:B------:R-:W-:Y:S03]  /*5900*/  LEA.HI.X.SX32 R201, R251.reuse, R207, 0x5, P0 ;  /* 0x000000cffbc97211 */ /* 0x040fe600000f2eff */
[----:B------:R2:W-:Y:S04]  /*5910*/  REDG.E.ADD.F32.FTZ.RN.STRONG.GPU desc[UR36][R198.64], R5 ;  /* 0x00000005c60079a6 */ /* 0x0005e8000c12f324 */
[----:B------:R3:W-:Y:S04]  /*5920*/  REDG.E.ADD.F32.FTZ.RN.STRONG.GPU desc[UR36][R208.64], R6 ;  /* 0x00000006d00079a6 */ /* 0x0007e8000c12f324 */
[----:B------:R4:W-:Y:S04]  /*5930*/  REDG.E.ADD.F32.FTZ.RN.STRONG.GPU desc[UR36][R210.64], R7 ;  /* 0x00000007d20079a6 */ /* 0x0009e8000c12f324 */
[----:B------:R4:W-:Y:S04]  /*5940*/  REDG.E.ADD.F32.FTZ.RN.STRONG.GPU desc[UR36][R196.64], R8 ;  /* 0x00000008c40079a6 */ /* 0x0009e8000c12f324 */
[----:B------:R4:W-:Y:S01]  /*5950*/  REDG.E.ADD.F32.FTZ.RN.STRONG.GPU desc[UR36][R204.64], R9 ;  /* 0x00000009cc0079a6 */ /* 0x0009e2000c12f324 */
[C---:B-1----:R-:W-:Y:S03]  /*5960*/  LEA R214, P0, R251.reuse, R200, 0x5 ;  /* 0x000000c8fbd67211 */ /* 0x042fe600078028ff */
[----:B------:R1:W-:Y:S01]  /*5970*/  REDG.E.ADD.F32.FTZ.RN.STRONG.GPU desc[UR36][R212.64], R10 ;  /* 0x0000000ad40079a6 */ /* 0x0003e2000c12f324 */
[C---:B------:R-:W-:Y:S03]  /*5980*/  LEA.HI.X.SX32 R215, R251.reuse, R201, 0x5, P0 ;  /* 0x000000c9fbd77211 */ /* 0x040fe600000f2eff */
[----:B------:R1:W-:Y:S01]  /*5990*/  REDG.E.ADD.F32.FTZ.RN.STRONG.GPU desc[UR36][R202.64], R11 ;  /* 0x0000000bca0079a6 */ /* 0x0003e2000c12f324 */
[C---:B--2---:R-:W-:Y:S03]  /*59a0*/  LEA R198, P0, R251.reuse, R214, 0x5 ;  /* 0x000000d6fbc67211 */ /* 0x044fe600078028ff */
[----:B------:R-:W-:Y:S01]  /*59b0*/  REDG.E.ADD.F32.FTZ.RN.STRONG.GPU desc[UR36][R238.64+0x80], R16 ;  /* 0x00008010ee0079a6 */ /* 0x000fe2000c12f324 */
[C---:B------:R-:W-:Y:S03]  /*59c0*/  LEA.HI.X.SX32 R199, R251.reuse, R215, 0x5, P0 ;  /* 0x000000d7fbc77211 */ /* 0x040fe600000f2eff */
[----:B------:R2:W-:Y:S01]  /*59d0*/  REDG.E.ADD.F32.FTZ.RN.STRONG.GPU desc[UR36][R206.64+0x80], R17 ;  /* 0x00008011ce0079a6 */ /* 0x0005e2000c12f324 */
[C---:B------:R-:W-:Y:S03]  /*59e0*/  LEA R4, P0, R251.reuse, R198, 0x5 ;  /* 0x000000c6fb047211 */ /* 0x040fe600078028ff */
[----:B------:R2:W-:Y:S01]  /*59f0*/  REDG.E.ADD.F32.FTZ.RN.STRONG.GPU desc[UR36][R200.64+0x80], R18 ;  /* 0x00008012c80079a6 */ /* 0x0005e2000c12f324 */
[C---:B------:R-:W-:Y:S02]  /*5a00*/  LEA.HI.X.SX32 R5, R251.reuse, R199, 0x5, P0 ;  /* 0x000000c7fb057211 */ /* 0x040fe400000f2eff */
[C---:B---3--:R-:W-:Y:S01]  /*5a10*/  LEA R208, P0, R251.reuse, R4, 0x5 ;  /* 0x00000004fbd07211 */ /* 0x048fe200078028ff */
[----:B------:R3:W-:Y:S03]  /*5a20*/  REDG.E.ADD.F32.FTZ.RN.STRONG.GPU desc[UR36][R214.64+0x80], R19 ;  /* 0x00008013d60079a6 */ /* 0x0007e6000c12f324 */
[C---:B------:R-:W-:Y:S01]  /*5a30*/  LEA.HI.X.SX32 R209, R251.reuse, R5, 0x5, P0 ;  /* 0x00000005fbd17211 */ /* 0x040fe200000f2eff */
[----:B------:R3:W-:Y:S01]  /*5a40*/  REDG.E.ADD.F32.FTZ.RN.STRONG.GPU desc[UR36][R198.64+0x80], R12 ;  /* 0x0000800cc60079a6 */ /* 0x0007e2000c12f324 */
[C---:B----4-:R-:W-:Y:S03]  /*5a50*/  LEA R210, P0, R251.reuse, R208, 0x5 ;  /* 0x000000d0fbd27211 */ /* 0x050fe600078028ff */
[----:B------:R4:W-:Y:S01]  /*5a60*/  REDG.E.ADD.F32.FTZ.RN.STRONG.GPU desc[UR36][R4.64+0x80], R13 ;  /* 0x0000800d040079a6 */ /* 0x0009e2000c12f324 */
[C---:B------:R-:W-:Y:S03]  /*5a70*/  LEA.HI.X.SX32 R211, R251.reuse, R209, 0x5, P0 ;  /* 0x000000d1fbd37211 */ /* 0x040fe600000f2eff */
[----:B------:R4:W-:Y:S01]  /*5a80*/  REDG.E.ADD.F32.FTZ.RN.STRONG.GPU desc[UR36][R208.64+0x80], R14 ;  /* 0x0000800ed00079a6 */ /* 0x0009e2000c12f324 */
[C---:B------:R-:W-:Y:S03]  /*5a90*/  IMAD.WIDE R196, R251.reuse, -0xc0, R210 ;  /* 0xffffff40fbc47825 */ /* 0x040fe600078e02d2 */
        /* <DEDUP_REMOVED lines=19> */
[C---:B------:R-:W-:Y:S03]  /*5bd0*/  LEA.HI.X.SX32 R203, R251.reuse, R11, 0x5, P0 ;  /* 0x0000000bfbcb7211 */ /* 0x040fe600000f2eff */
[C---:B--2---:R-:W-:Y:S02]  /*5be0*/  IMAD.WIDE R16, R251.reuse, -0xc0, R202 ;  /* 0xffffff40fb107825 */ /* 0x044fe400078e02ca */
[----:B------:R2:W-:Y:S01]  /*5bf0*/  REDG.E.ADD.F32.FTZ.RN.STRONG.GPU desc[UR36][R202.64+0x100], R91 ;  /* 0x0001005bca0079a6 */ /* 0x0005e2000c12f324 */
[C---:B------:R-:W-:Y:S03]  /*5c00*/  LEA R206, P0, R251.reuse, R16, 0x5 ;  /* 0x00000010fbce7211 */ /* 0x040fe600078028ff */
[----:B------:R2:W-:Y:S01]  /*5c10*/  REDG.E.ADD.F32.FTZ.RN.STRONG.GPU desc[UR36][R238.64+0x180], R96 ;  /* 0x00018060ee0079a6 */ /* 0x0005e2000c12f324 */
[C---:B------:R-:W-:Y:S03]  /*5c20*/  LEA.HI.X.SX32 R207, R251.reuse, R17, 0x5, P0 ;  /* 0x00000011fbcf7211 */ /* 0x040fe600000f2eff */
[----:B------:R2:W-:Y:S01]  /*5c30*/  REDG.E.ADD.F32.FTZ.RN.STRONG.GPU desc[UR36][R16.64+0x180], R97 ;  /* 0x00018061100079a6 */ /* 0x0005e2000c12f324 */
[C---:B------:R-:W-:Y:S03]  /*5c40*/  LEA R200, P0, R251.reuse, R206, 0x5 ;  /* 0x000000cefbc87211 */ /* 0x040fe600078028ff */
        /* <DEDUP_REMOVED lines=57> */
[C---:B------:R-:W-:Y:S03]  /*5fe0*/  LEA.HI.X.SX32 R203, R251.reuse, R11, 0x5, P0 ;  /* 0x0000000bfbcb7211 */ /* 0x040fe600000f2eff */
[----:B------:R-:W1:Y:S01]  /*5ff0*/  LDSM.16.MT88.4 R8, [R228] ;  /* 0x00000000e408783b */ /* 0x000e620000004200 */
        /* <DEDUP_REMOVED lines=20> */
[C---:B---3--:R-:W-:Y:S01]  /*6140*/  LEA R18, P0, R251.reuse, R200, 0x5 ;  /* 0x000000c8fb127211 */ /* 0x048fe200078028ff */
[-C--:B-1----:R-:W-:Y:S02]  /*6150*/  HMMA.16816.F32.BF16 R132, R4, R8.reuse, R132 ;  /* 0x000000080484723c */ /* 0x082fe40000041884 */
[----:B------:R-:W-:Y:S03]  /*6160*/  REDG.E.ADD.F32.FTZ.RN.STRONG.GPU desc[UR36][R200.64+0x300], R122 ;  /* 0x0003007ac80079a6 */ /* 0x000fe6000c12f324 */
[C---:B------:R-:W-:Y:S01]  /*6170*/  LEA.HI.X.SX32 R19, R251.reuse, R201, 0x5, P0 ;  /* 0x000000c9fb137211 */ /* 0x040fe200000f2eff */
[----:B------:R-:W-:Y:S02]  /*6180*/  LDSM.16.MT88.4 R96, [R228+0x800] ;  /* 0x00080000e460783b */ /* 0x000fe40000004200 */
[C---:B------:R-:W-:Y:S02]  /*6190*/  IMAD.WIDE R92, R251.reuse, -0xc0, R18 ;  /* 0xffffff40fb5c7825 */ /* 0x040fe400078e0212 */
[----:B------:R-:W-:Y:S02]  /*61a0*/  REDG.E.ADD.F32.FTZ.RN.STRONG.GPU desc[UR36][R18.64+0x300], R123 ;  /* 0x0003007b120079a6 */ /* 0x000fe4000c12f324 */
[C---:B--2---:R-:W-:Y:S02]  /*61b0*/  VIADD R120, R230.reuse, 0x40 ;  /* 0x00000040e6787836 */ /* 0x044fe40000000000 */
[----:B------:R-:W-:Y:S01]  /*61c0*/  LDSM.16.MT88.4 R16, [R228+0x2000] ;  /* 0x00200000e410783b */ /* 0x000fe20000004200 */
[----:B------:R-:W-:Y:S01]  /*61d0*/  @P1 VIADD R120, R230, 0xffffffc0 ;  /* 0xffffffc0e6781836 */ /* 0x000fe20000000000 */
[C---:B------:R-:W-:Y:S02]  /*61e0*/  LEA R214, P0, R251.reuse, R92, 0x5 ;  /* 0x0000005cfbd67211 */ /* 0x040fe400078028ff */
[----:B------:R-:W-:Y:S02]  /*61f0*/  LDSM.16.MT88.4 R108, [R228+0x4800] ;  /* 0x00480000e46c783b */ /* 0x000fe40000004200 */
[C---:B------:R-:W-:Y:S02]  /*6200*/  LEA.HI.X.SX32 R215, R251.reuse, R93, 0x5, P0 ;  /* 0x0000005dfbd77211 */ /* 0x040fe400000f2eff */
[----:B------:R-:W1:Y:S01]  /*6210*/  LDSM.16.MT88.4 R12, [R120+0x20000] ;  /* 0x02000000780c783b */ /* 0x000e620000004200 */
[C---:B------:R-:W-:Y:S03]  /*6220*/  LEA R198, P0, R251.reuse, R214, 0x5 ;  /* 0x000000d6fbc67211 */ /* 0x040fe600078028ff */
[----:B------:R-:W-:Y:S01]  /*6230*/  LDSM.16.MT88.4 R112, [R120+0x21800] ;  /* 0x021800007870783b */ /* 0x000fe20000004200 */
        /* <DEDUP_REMOVED lines=9> */
[----:B------:R-:W-:Y:S03]  /*62d0*/  REDG.E.ADD.F32.FTZ.RN.STRONG.GPU desc[UR36][R214.64+0x380], R130 ;  /* 0x00038082d60079a6 */ /* 0x000fe6000c12f324 */
[C---:B------:R-:W-:Y:S01]  /*62e0*/  LEA.HI.X.SX32 R101, R251.reuse, R95, 0x5, P0 ;  /* 0x0000005ffb657211 */ /* 0x040fe200000f2eff */
[----:B------:R-:W-:Y:S01]  /*62f0*/  REDG.E.ADD.F32.FTZ.RN.STRONG.GPU desc[UR36][R198.64+0x380], R131 ;  /* 0x00038083c60079a6 */ /* 0x000fe2000c12f324 */
[C---:B------:R-:W-:Y:S03]  /*6300*/  LEA R102, P0, R251.reuse, R100, 0x5 ;  /* 0x00000064fb667211 */ /* 0x040fe600078028ff */
[----:B------:R-:W-:Y:S01]  /*6310*/  REDG.E.ADD.F32.FTZ.RN.STRONG.GPU desc[UR36][R208.64+0x380], R124 ;  /* 0x0003807cd00079a6 */ /* 0x000fe2000c12f324 */
[----:B------:R-:W-:Y:S03]  /*6320*/  LEA.HI.X.SX32 R103, R251, R101, 0x5, P0 ;  /* 0x00000065fb677211 */ /* 0x000fe600000f2eff */
        /* <DEDUP_REMOVED lines=8> */
[----:B------:R-:W3:Y:S07]  /*63b0*/  LDSM.16.MT88.4 R8, [R228+0x6800] ;  /* 0x00680000e408783b */ /* 0x000eee0000004200 */
        /* <DEDUP_REMOVED lines=15> */
[----:B------:R-:W4:Y:S04]  /*64b0*/  LDSM.16.MT88.4 R4, [R230+0x21000] ;  /* 0x02100000e604783b */ /* 0x000f280000004200 */
[----:B------:R-:W4:Y:S03]  /*64c0*/  LDSM.16.MT88.4 R88, [R228+0x5000] ;  /* 0x00500000e458783b */ /* 0x000f260000004200 */
        /* <DEDUP_REMOVED lines=20> */
[----:B------:R-:W3:Y:S07]  /*6610*/  LDSM.16.MT88.4 R8, [R228+0x7800] ;  /* 0x00780000e408783b */ /* 0x000eee0000004200 */
        /* <DEDUP_REMOVED lines=17> */
[-C--:B--2---:R-:W-:Y:S05]  /*6730*/  HMMA.16816.F32.BF16 R132, R104, R108.reuse, R132 ;  /* 0x0000006c6884723c */ /* 0x084fea0000041884 */
[----:B------:R-:W-:Y:S03]  /*6740*/  LOP3.LUT R5, R4, 0x38, R217, 0x78, !PT ;  /* 0x0000003804057812 */ /* 0x000fe600078e78d9 */
[C---:B------:R-:W-:Y:S04]  /*6750*/  HMMA.16816.F32.BF16 R136, R112.reuse, R108, R136 ;  /* 0x0000006c7088723c */ /* 0x040fe80000041888 */
[----:B------:R-:W-:Y:S04]  /*6760*/  LOP3.LUT R5, R5, 0x1e00, R232, 0xf8, !PT ;  /* 0x00001e0005057812 */ /* 0x000fe800078ef8e8 */
[-C--:B------:R-:W-:Y:S03]  /*6770*/  HMMA.16816.F32.BF16 R140, R112, R110.reuse, R140 ;  /* 0x0000006e708c723c */ /* 0x080fe6000004188c */
[----:B------:R-:W-:Y:S05]  /*6780*/  LEA R7, R5, UR4, 0x1 ;  /* 0x0000000405077c11 */ /* 0x000fea000f8e08ff */
[C---:B------:R-:W-:Y:S08]  /*6790*/  HMMA.16816.F32.BF16 R144, R104.reuse, R110, R144 ;  /* 0x0000006e6890723c */ /* 0x040ff00000041890 */
        /* <DEDUP_REMOVED lines=37> */
.L_x_352:
        /* <DEDUP_REMOVED lines=35> */
[----:B------:R-:W-:Y:S01]  /*6c20*/  LOP3.LUT R2, R2, 0x18, R5, 0xf8, !PT ;  /* 0x0000001802027812 */ /* 0x000fe200078ef805 */
        /* <DEDUP_REMOVED lines=18> */
[----:B-1----:R-:W-:Y:S02]  /*6d50*/  VIADD R9, R3, 0x10040 ;  /* 0x0001004003097836 */ /* 0x002fe40000000000 */
        /* <DEDUP_REMOVED lines=176> */
.L_x_354:
        /* <DEDUP_REMOVED lines=10> */
[----:B------:R-:W-:Y:S01]  /*7900*/  MOV R4, UR13 ;  /* 0x0000000d00047c02 */ /* 0x000fe20008000f00 */
[----:B------:R-:W-:Y:S06]  /*7910*/  BRA `(.L_x_356) ;  /* 0x0000000000187947 */ /* 0x000fec0003800000 */
.L_x_355:
[----:B------:R-:W2:Y:S01]  /*7920*/  LDCU.64 UR8, c[0x0][0x5c8] ;  /* 0x0000b900ff0877ac */ /* 0x000ea20008000a00 */
[----:B------:R-:W-:-:S04]  /*7930*/  UIADD3 UR12, UPT, UPT, UR44, UR45, URZ ;  /* 0x0000002d2c0c7290 */ /* 0x000fc8000fffe0ff */
[----:B--2---:R-:W-:Y:S02]  /*7940*/  UIMAD.WIDE.U32 UR20, UR12, UR8, URZ ;  /* 0x000000080c1472a5 */ /* 0x004fe4000f8e00ff */
[----:B------:R-:W-:-:S04]  /*7950*/  UIMAD UR12, UR12, UR9, URZ ;  /* 0x000000090c0c72a4 */ /* 0x000fc8000f8e02ff */
[----:B------:R-:W-:-:S06]  /*7960*/  UIADD3 UR12, UPT, UPT, UR21, UR12, URZ ;  /* 0x0000000c150c7290 */ /* 0x000fcc000fffe0ff */
[----:B------:R-:W-:-:S07]  /*7970*/  MOV R4, UR12 ;  /* 0x0000000c00047c02 */ /* 0x000fce0008000f00 */
.L_x_356:
[----:B------:R-:W-:Y:S01]  /*7980*/  BAR.SYNC.DEFER_BLOCKING 0x0 ;  /* 0x0000000000007b1d */ /* 0x000fe20000010000 */
[----:B------:R-:W-:Y:S02]  /*7990*/  USHF.L.U32 UR14, UR39, 0x6, URZ ;  /* 0x00000006270e7899 */ /* 0x000fe400080006ff */
[----:B------:R-:W-:Y:S02]  /*79a0*/  USHF.L.U32 UR13, UR39, 0x6, URZ ;  /* 0x00000006270d7899 */ /* 0x000fe400080006ff */
[----:B------:R-:W-:-:S03]  /*79b0*/  UIMAD.WIDE.U32 UR44, UR14, UR10, URZ ;  /* 0x0000000a0e2c72a5 */ /* 0x000fc6000f8e00ff */
[----:B-1----:R-:W1:Y:S01]  /*79c0*/  LDC.64 R2, c[0x0][0x5d8] ;  /* 0x00017600ff027b82 */ /* 0x002e620000000a00 */
        /* <DEDUP_REMOVED lines=10> */
[C---:B------:R-:W-:Y:S01]  /*7a70*/  ISETP.GE.AND P1, PT, R5.reuse, UR38, PT ;  /* 0x0000002605007c0c */ /* 0x040fe2000bf26270 */
[----:B------:R-:W2:Y:S01]  /*7a80*/  LDC.64 R8, c[0x0][0x5e0] ;  /* 0x00017800ff087b82 */ /* 0x000ea20000000a00 */
[----:B------:R-:W-:Y:S01]  /*7a90*/  IADD3 R72, P0, PT, R232, UR18, RZ ;  /* 0x00000012e8487c10 */ /* 0x000fe2000ff1e0ff */
[----:B------:R-:W-:-:S02]  /*7aa0*/  VIADD R10, R5, 0x20 ;  /* 0x00000020050a7836 */ /* 0x000fc40000000000 */
[----:B------:R-:W-:Y:S01]  /*7ab0*/  IMAD.U32 R6, RZ, RZ, UR12 ;  /* 0x0000000cff067e24 */ /* 0x000fe2000f8e00ff */
[----:B------:R3:W4:Y:S02]  /*7ac0*/  LDS.128 R52, [R7+0x11000] ;  /* 0x0110000007347984 */ /* 0x0007240000000c00 */
[----:B------:R-:W-:Y:S02]  /*7ad0*/  ISETP.GE.AND P2, PT, R10, UR38, PT ;  /* 0x000000260a007c0c */ /* 0x000fe4000bf46270 */
[----:B------:R3:W2:Y:S01]  /*7ae0*/  LDS.128 R48, [R7+0x13000] ;  /* 0x0130000007307984 */ /* 0x0006a20000000c00 */
[----:B------:R-:W-:Y:S02]  /*7af0*/  IADD3.X R73, PT, PT, R11, UR16, R6, P0, !PT ;  /* 0x000000100b497c10 */ /* 0x000fe400087fe406 */
[----:B------:R-:W-:Y:S01]  /*7b00*/  SHF.L.U32 R6, R0, 0x3, RZ ;  /* 0x0000000300067819 */ /* 0x000fe200000006ff */
[----:B------:R3:W2:Y:S01]  /*7b10*/  LDS.128 R44, [R7+0x15000] ;  /* 0x01500000072c7984 */ /* 0x0006a20000000c00 */
[----:B------:R-:W-:Y:S01]  /*7b20*/  IADD3 R0, P0, PT, R5, 0x20, RZ ;  /* 0x0000002005007810 */ /* 0x000fe20007f1e0ff */
[----:B-1----:R-:W-:Y:S01]  /*7b30*/  IMAD.WIDE.U32 R72, R2, UR24, R72 ;  /* 0x0000001802487c25 */ /* 0x002fe2000f8e0048 */
[----:B------:R-:W-:Y:S01]  /*7b40*/  LOP3.LUT R6, R6, 0x38, RZ, 0xc0, !PT ;  /* 0x0000003806067812 */ /* 0x000fe200078ec0ff */
[----:B------:R3:W1:Y:S01]  /*7b50*/  LDS.128 R40, [R7+0x18000] ;  /* 0x0180000007287984 */ /* 0x0006620000000c00 */
[----:B------:R-:W-:Y:S01]  /*7b60*/  IADD3.X R10, PT, PT, RZ, RZ, RZ, P0, !PT ;  /* 0x000000ffff0a7210 */ /* 0x000fe200007fe4ff */
[----:B------:R-:W-:-:S02]  /*7b70*/  IMAD.U32 R2, RZ, RZ, UR8 ;  /* 0x00000008ff027e24 */ /* 0x000fc4000f8e00ff */
        /* <DEDUP_REMOVED lines=9> */
[----:B------:R-:W2:Y:S01]  /*7c10*/  LDS.128 R64, [R7+0x14000] ;  /* 0x0140000007407984 */ /* 0x000ea20000000c00 */
[----:B------:R-:W4:Y:S01]  /*7c20*/  LDCU.64 UR12, c[0x0][0x560] ;  /* 0x0000ac00ff0c77ac */ /* 0x000f220008000a00 */
[----:B------:R-:W-:Y:S02]  /*7c30*/  MOV R74, R72 ;  /* 0x00000048004a7202 */ /* 0x000fe40000000f00 */
[----:B------:R-:W3:Y:S01]  /*7c40*/  LDS.128 R60, [R7+0x12000] ;  /* 0x01200000073c7984 */ /* 0x000ee20000000c00 */
[----:B------:R-:W-:-:S03]  /*7c50*/  MOV R75, R3 ;  /* 0x00000003004b7202 */ /* 0x000fc60000000f00 */
[----:B------:R-:W1:Y:S01]  /*7c60*/  LDS.128 R56, [R7+0x10000] ;  /* 0x0100000007387984 */ /* 0x000e620000000c00 */
[----:B------:R-:W-:-:S03]  /*7c70*/  IMAD.WIDE.U32 R74, R5, UR10, R74 ;  /* 0x0000000a054a7c25 */ /* 0x000fc6000f8e004a */
[----:B------:R-:W1:Y:S01]  /*7c80*/  LDS.128 R68, [R7+0x16000] ;  /* 0x0160000007447984 */ /* 0x000e620000000c00 */
[----:B------:R-:W-:Y:S01]  /*7c90*/  IMAD R11, R5, UR11, R75 ;  /* 0x0000000b050b7c24 */ /* 0x000fe2000f8e024b */
[----:B----4-:R-:W-:-:S04]  /*7ca0*/  LEA R76, P0, R74, UR12, 0x1 ;  /* 0x0000000c4a4c7c11 */ /* 0x010fc8000f8008ff */
[----:B------:R-:W-:-:S05]  /*7cb0*/  LEA.HI.X R77, R74, UR13, R11, 0x1, P0 ;  /* 0x0000000d4a4d7c11 */ /* 0x000fca00080f0c0b */
[----:B--2---:R2:W-:Y:S04]  /*7cc0*/  STG.E.128 desc[UR36][R76.64+0x100], R64 ;  /* 0x000100404c007986 */ /* 0x0045e8000c101d24 */
[----:B---3--:R2:W-:Y:S04]  /*7cd0*/  STG.E.128 desc[UR36][R76.64+0x80], R60 ;  /* 0x0000803c4c007986 */ /* 0x0085e8000c101d24 */
[----:B-1----:R2:W-:Y:S04]  /*7ce0*/  STG.E.128 desc[UR36][R76.64], R56 ;  /* 0x000000384c007986 */ /* 0x0025e8000c101d24 */
[----:B------:R2:W-:Y:S02]  /*7cf0*/  STG.E.128 desc[UR36][R76.64+0x180], R68 ;  /* 0x000180444c007986 */ /* 0x0005e4000c101d24 */
.L_x_358:
[----:B------:R-:W-:Y:S05]  /*7d00*/  BSYNC.RECONVERGENT B0 ;  /* 0x0000000000007941 */ /* 0x000fea0003800200 */
.L_x_357:
[----:B--2---:R2:W4:Y:S01]  /*7d10*/  LDS.128 R56, [R7+0x17000] ;  /* 0x0170000007387984 */ /* 0x0045220000000c00 */
[----:B------:R-:W-:Y:S04]  /*7d20*/  BSSY.RECONVERGENT B0, `(.L_x_359) ;  /* 0x000000f000007945 */ /* 0x000fe80003800200 */
[----:B------:R-:W-:Y:S05]  /*7d30*/  @P2 BRA `(.L_x_360) ;  /* 0x0000000000342947 */ /* 0x000fea0003800000 */
[----:B------:R-:W1:Y:S01]  /*7d40*/  LDCU.64 UR12, c[0x0][0x560] ;  /* 0x0000ac00ff0c77ac */ /* 0x000e620008000a00 */
[----:B------:R-:W-:Y:S01]  /*7d50*/  MOV R60, R72 ;  /* 0x00000048003c7202 */ /* 0x000fe20000000f00 */
[----:B--23--:R-:W-:Y:S01]  /*7d60*/  IMAD R7, R10, UR10, RZ ;  /* 0x0000000a0a077c24 */ /* 0x00cfe2000f8e02ff */
[----:B------:R-:W-:-:S03]  /*7d70*/  MOV R61, R3 ;  /* 0x00000003003d7202 */ /* 0x000fc60000000f00 */
[C---:B------:R-:W-:Y:S02]  /*7d80*/  IMAD R7, R0.reuse, UR11, R7 ;  /* 0x0000000b00077c24 */ /* 0x040fe4000f8e0207 */
[----:B------:R-:W-:-:S05]  /*7d90*/  IMAD.WIDE.U32 R60, R0, UR10, R60 ;  /* 0x0000000a003c7c25 */ /* 0x000fca000f8e003c */
[----:B------:R-:W-:Y:S02]  /*7da0*/  IADD3 R7, PT, PT, R7, R61, RZ ;  /* 0x0000003d07077210 */ /* 0x000fe40007ffe0ff */
[----:B-1----:R-:W-:-:S04]  /*7db0*/  LEA R62, P0, R60, UR12, 0x1 ;  /* 0x0000000c3c3e7c11 */ /* 0x002fc8000f8008ff */
[----:B------:R-:W-:-:S05]  /*7dc0*/  LEA.HI.X R63, R60, UR13, R7, 0x1, P0 ;  /* 0x0000000d3c3f7c11 */ /* 0x000fca00080f0c07 */
[----:B------:R1:W-:Y:S04]  /*7dd0*/  STG.E.128 desc[UR36][R62.64], R52 ;  /* 0x000000343e007986 */ /* 0x0003e8000c101d24 */
[----:B------:R1:W-:Y:S04]  /*7de0*/  STG.E.128 desc[UR36][R62.64+0x80], R48 ;  /* 0x000080303e007986 */ /* 0x0003e8000c101d24 */
[----:B------:R1:W-:Y:S04]  /*7df0*/  STG.E.128 desc[UR36][R62.64+0x100], R44 ;  /* 0x0001002c3e007986 */ /* 0x0003e8000c101d24 */
[----:B----4-:R1:W-:Y:S02]  /*7e00*/  STG.E.128 desc[UR36][R62.64+0x180], R56 ;  /* 0x000180383e007986 */ /* 0x0103e4000c101d24 */
.L_x_360:
[----:B------:R-:W-:Y:S05]  /*7e10*/  BSYNC.RECONVERGENT B0 ;  /* 0x0000000000007941 */ /* 0x000fea0003800200 */
.L_x_359:
[----:B--23--:R-:W-:Y:S01]  /*7e20*/  MOV R7, RZ ;  /* 0x000000ff00077202 */ /* 0x00cfe20000000f00 */
        /* <DEDUP_REMOVED lines=9> */
[----:B------:R-:W2:Y:S01]  /*7ec0*/  LDCU.64 UR10, c[0x0][0x568] ;  /* 0x0000ad00ff0a77ac */ /* 0x000ea20008000a00 */
[----:B------:R-:W-:-:S05]  /*7ed0*/  MOV R8, R2 ;  /* 0x0000000200087202 */ /* 0x000fca0000000f00 */
[----:B------:R-:W-:-:S04]  /*7ee0*/  IMAD.WIDE.U32 R6, R5, UR8, R8 ;  /* 0x0000000805067c25 */ /* 0x000fc8000f8e0008 */
[----:B------:R-:W-:Y:S01]  /*7ef0*/  IMAD R5, R5, UR9, R7 ;  /* 0x0000000905057c24 */ /* 0x000fe2000f8e0207 */
[----:B--2---:R-:W-:-:S04]  /*7f00*/  LEA R4, P0, R6, UR10, 0x1 ;  /* 0x0000000a06047c11 */ /* 0x004fc8000f8008ff */
[----:B------:R-:W-:-:S05]  /*7f10*/  LEA.HI.X R5, R6, UR11, R5, 0x1, P0 ;  /* 0x0000000b06057c11 */ /* 0x000fca00080f0c05 */
[----:B-1----:R2:W-:Y:S04]  /*7f20*/  STG.E.128 desc[UR36][R4.64], R40 ;  /* 0x0000002804007986 */ /* 0x0025e8000c101d24 */
[----:B------:R2:W-:Y:S04]  /*7f30*/  STG.E.128 desc[UR36][R4.64+0x80], R32 ;  /* 0x0000802004007986 */ /* 0x0005e8000c101d24 */
[----:B------:R2:W-:Y:S04]  /*7f40*/  STG.E.128 desc[UR36][R4.64+0x100], R24 ;  /* 0x0001001804007986 */ /* 0x0005e8000c101d24 */
[----:B------:R2:W-:Y:S02]  /*7f50*/  STG.E.128 desc[UR36][R4.64+0x180], R16 ;  /* 0x0001801004007986 */ /* 0x0005e4000c101d24 */
.L_x_362:
[----:B------:R-:W-:Y:S05]  /*7f60*/  BSYNC.RECONVERGENT B0 ;  /* 0x0000000000007941 */ /* 0x000fea0003800200 */
.L_x_361:
[----:B------:R-:W-:Y:S05]  /*7f70*/  @P2 BRA `(.L_x_350) ;  /* 0x0000000000302947 */ /* 0x000fea0003800000 */
[----:B------:R-:W3:Y:S01]  /*7f80*/  LDCU.64 UR10, c[0x0][0x568] ;  /* 0x0000ad00ff0a77ac */ /* 0x000ee20008000a00 */
[----:B------:R-:W-:Y:S01]  /*7f90*/  MOV R8, R2 ;  /* 0x0000000200087202 */ /* 0x000fe20000000f00 */
[----:B------:R-:W-:-:S04]  /*7fa0*/  IMAD R3, R10, UR8, RZ ;  /* 0x000000080a037c24 */ /* 0x000fc8000f8e02ff */
[----:B--2---:R-:W-:-:S04]  /*7fb0*/  IMAD.WIDE.U32 R4, R0, UR8, R8 ;  /* 0x0000000800047c25 */ /* 0x004fc8000f8e0008 */
[----:B------:R-:W-:-:S05]  /*7fc0*/  IMAD R3, R0, UR9, R3 ;  /* 0x0000000900037c24 */ /* 0x000fca000f8e0203 */
[----:B------:R-:W-:Y:S02]  /*7fd0*/  IADD3 R3, PT, PT, R3, R5, RZ ;  /* 0x0000000503037210 */ /* 0x000fe40007ffe0ff */
[----:B---3--:R-:W-:-:S04]  /*7fe0*/  LEA R2, P0, R4, UR10, 0x1 ;  /* 0x0000000a04027c11 */ /* 0x008fc8000f8008ff */
[----:B------:R-:W-:-:S05]  /*7ff0*/  LEA.HI.X R3, R4, UR11, R3, 0x1, P0 ;  /* 0x0000000b04037c11 */ /* 0x000fca00080f0c03 */
[----:B-1----:R3:W-:Y:S04]  /*8000*/  STG.E.128 desc[UR36][R2.64], R36 ;  /* 0x0000002402007986 */ /* 0x0027e8000c101d24 */
[----:B------:R3:W-:Y:S04]  /*8010*/  STG.E.128 desc[UR36][R2.64+0x80], R28 ;  /* 0x0000801c02007986 */ /* 0x0007e8000c101d24 */
[----:B------:R3:W-:Y:S04]  /*8020*/  STG.E.128 desc[UR36][R2.64+0x100], R20 ;  /* 0x0001001402007986 */ /* 0x0007e8000c101d24 */
[----:B------:R3:W-:Y:S02]  /*8030*/  STG.E.128 desc[UR36][R2.64+0x180], R12 ;  /* 0x0001800c02007986 */ /* 0x0007e4000c101d24 */
.L_x_350:
[----:B------:R-:W-:Y:S05]  /*8040*/  BSYNC.RECONVERGENT B1 ;  /* 0x0000000000017941 */ /* 0x000fea0003800200 */
.L_x_328:
[----:B------:R-:W1:Y:S01]  /*8050*/  LDCU UR9, c[0x0][0x438] ;  /* 0x00008700ff0977ac */ /* 0x000e620008000800 */
[----:B------:R-:W4:Y:S01]  /*8060*/  LDCU UR10, c[0x0][0x370] ;  /* 0x00006e00ff0a77ac */ /* 0x000f220008000800 */
[----:B-1----:R-:W-:-:S04]  /*8070*/  UIADD3 UR9, UPT, UPT, UR9, 0x3f, URZ ;  /* 0x0000003f09097890 */ /* 0x002fc8000fffe0ff */
[----:B------:R-:W-:Y:S02]  /*8080*/  USHF.R.S32.HI UR8, URZ, 0x1f, UR9 ;  /* 0x0000001fff087899 */ /* 0x000fe40008011409 */
[----:B----4-:R-:W-:Y:S02]  /*8090*/  UIADD3 UR39, UPT, UPT, UR10, UR39, URZ ;  /* 0x000000270a277290 */ /* 0x010fe4000fffe0ff */
[----:B------:R-:W-:Y:S01]  /*80a0*/  ULEA.HI UR8, UR8, UR9, URZ, 0x6 ;  /* 0x0000000908087291 */ /* 0x000fe2000f8f30ff */
[----:B------:R-:W-:-:S03]  /*80b0*/  UMOV UR10, UR23 ;  /* 0x00000017000a7c82 */ /* 0x000fc60008000000 */
[----:B------:R-:W-:-:S04]  /*80c0*/  USHF.R.S32.HI UR8, URZ, 0x6, UR8 ;  /* 0x00000006ff087899 */ /* 0x000fc80008011408 */
[----:B------:R-:W-:-:S09]  /*80d0*/  UISETP.GE.AND UP0, UPT, UR39, UR8, UPT ;  /* 0x000000082700728c */ /* 0x000fd2000bf06270 */
[----:B------:R-:W-:Y:S05]  /*80e0*/  BRA.U !UP0, `(.L_x_363) ;  /* 0xffffff8108847547 */ /* 0x000fea000b83ffff */
[----:B------:R-:W-:Y:S05]  /*80f0*/  EXIT ;  /* 0x000000000000794d */ /* 0x000fea0003800000 */
.L_x_364:
        /* <DEDUP_REMOVED lines=16> */
.L_x_1265:


//--------------------- .text._ZN5flash44flash_bwd_dq_dk_dv_loop_seqk_parallel_kernelI23Flash_bwd_kernel_traitsILi256ELi64ELi64ELi8ELi4ELi2ELi2ELb0ELb1EN7cutlass10bfloat16_tE19Flash_kernel_traitsILi256ELi64ELi64ELi8ES3_EELb0ELb1ELb0ELb1ELb0ELb0ELb0EEEvNS_16Flash_bwd_paramsE --------------------------
	.section	.text._ZN5flash44flash_bwd_dq_dk_dv_loop_seqk_parallel_kernelI23Flash_bwd_kernel_traitsILi256ELi64ELi64ELi8ELi4ELi2ELi2ELb0ELb1EN7cutlass10bfloat16_tE19Flash_kernel_traitsILi256ELi64ELi64ELi8ES3_EELb0ELb1ELb0ELb1ELb0ELb0ELb0EEEvNS_16Flash_bwd_paramsE,"ax",@progbits
	.align	128
        .global         _ZN5flash44flash_bwd_dq_dk_dv_loop_seqk_parallel_kernelI23Flash_bwd_kernel_traitsILi256ELi64ELi64ELi8ELi4ELi2ELi2ELb0ELb1EN7cutlass10bfloat16_tE19Flash_kernel_traitsILi256ELi64ELi64ELi8ES3_EELb0ELb1ELb0ELb1ELb0ELb0ELb0EEEvNS_16Flash_bwd_paramsE
        .type           _ZN5flash44flash_bwd_dq_dk_dv_loop_seqk_parallel_kernelI23Flash_bwd_kernel_traitsILi256ELi64ELi64ELi8ELi4ELi2ELi2ELb0ELb1EN7cutlass10bfloat16_tE19Flash_kernel_traitsILi256ELi64ELi64ELi8ES3_EELb0ELb1ELb0ELb1ELb0ELb0ELb0EEEvNS_16Flash_bwd_paramsE,@function
        .size           _ZN5flash44flash_bwd_dq_dk_dv_loop_seqk_parallel_kernelI23Flash_bwd_kernel_traitsILi256ELi64ELi64ELi8ELi4ELi2ELi2ELb0ELb1EN7cutlass10bfloat16_tE19Flash_kernel_traitsILi256ELi64ELi64ELi8ES3_EELb0ELb1ELb0ELb1ELb0ELb0ELb0EEEvNS_16Flash_bwd_paramsE,(.L_x_1266 - _ZN5flash44flash_bwd_dq_dk_dv_loop_seqk_parallel_kernelI23Flash_bwd_kernel_traitsILi256ELi64ELi64ELi8ELi4ELi2ELi2ELb0ELb1EN7cutlass10bfloat16_tE19Flash_kernel_traitsILi256ELi64ELi64ELi8ES3_EELb0ELb1ELb0ELb1ELb0ELb0ELb0EEEvNS_16Flash_bwd_paramsE)
        .other          _ZN5flash44flash_bwd_dq_dk_dv_loop_seqk_parallel_kernelI23Flash_bwd_kernel_traitsILi256ELi64ELi64ELi8ELi4ELi2ELi2ELb0ELb1EN7cutlass10bfloat16_tE19Flash_kernel_traitsILi256ELi64ELi64ELi8ES3_EELb0ELb1ELb0ELb1ELb0ELb0ELb0EEEvNS_16Flash_bwd_paramsE,@"STO_CUDA_ENTRY STV_DEFAULT"
_ZN5flash44flash_bwd_dq_dk_dv_loop_seqk_parallel_kernelI23Flash_bwd_kernel_traitsILi256ELi64ELi64ELi8ELi4ELi2ELi2ELb0ELb1EN7cutlass10bfloat16_tE19Flash_kernel_traitsILi256ELi64ELi64ELi8ES3_EELb0ELb1ELb0ELb1ELb0ELb0ELb0EEEvNS_16Flash_bwd_paramsE:
.text._ZN5flash44flash_bwd_dq_dk_dv_loop_seqk_parallel_kernelI23Flash_bwd_kernel_traitsILi256ELi64ELi64ELi8ELi4ELi2ELi2ELb0ELb1EN7cutlass10bfloat16_tE19Flash_kernel_traitsILi256ELi64ELi64ELi8ES3_EELb0ELb1ELb0ELb1ELb0ELb0ELb0EEEvNS_16Flash_bwd_paramsE:
        /* <DEDUP_REMOVED lines=19> */
[----:B------:R-:W-:Y:S01]  /*0130*/  S2UR UR23, SR_CTAID.Y ;  /* 0x00000000001779c3 */ /* 0x000fe20000002600 */
        /* <DEDUP_REMOVED lines=9> */
[----:B------:R-:W2:Y:S01]  /*01d0*/  S2UR UR26, SR_CTAID.X ;  /* 0x00000000001a79c3 */ /* 0x000ea20000002500 */
[----:B------:R-:W3:Y:S01]  /*01e0*/  LDCU.64 UR6, c[0x0][0x470] ;  /* 0x00008e00ff0677ac */ /* 0x000ee20008000a00 */
[----:B----4-:R-:W-:Y:S02]  /*01f0*/  UISETP.NE.AND UP3, UPT, UR8, URZ, UPT ;  /* 0x000000ff0800728c */ /* 0x010fe4000bf65270 */
[----:B------:R-:W-:-:S04]  /*0200*/  UISETP.NE.AND.EX UP6, UPT, UR5, URZ, UPT, UP6 ;  /* 0x000000ff0500728c */ /* 0x000fc8000bfc5360 */
[----:B------:R-:W4:Y:S01]  /*0210*/  S2UR UR22, SR_CTAID.Y ;  /* 0x00000000001679c3 */ /* 0x000f220000002600 */
[----:B------:R-:W-:Y:S01]  /*0220*/  UISETP.EQ.OR.EX UP0, UPT, UR5, URZ, !UP3, UP2 ;  /* 0x000000ff0500728c */ /* 0x000fe2000df02720 */
[----:B------:R-:W-:Y:S02]  /*0230*/  UMOV UR8, 0x400 ;  /* 0x0000040000087882 */ /* 0x000fe40000000000 */
[----:B------:R-:W-:Y:S01]  /*0240*/  UMOV UR5, 0x400 ;  /* 0x0000040000057882 */ /* 0x000fe20000000000 */
[----:B------:R-:W-:Y:S02]  /*0250*/  UP2UR UR31, UPR, URZ, 0x1 ;  /* 0x00000001ff1f7883 */ /* 0x000fe40008000000 */
[----:B------:R-:W-:Y:S01]  /*0260*/  UP2UR UR30, UPR, URZ, 0x8 ;  /* 0x00000008ff1e7883 */ /* 0x000fe20008000000 */
[----:B------:R-:W2:Y:S01]  /*0270*/  S2UR UR25, SR_CTAID.Z ;  /* 0x00000000001979c3 */ /* 0x000ea20000002700 */
        /* <DEDUP_REMOVED lines=9> */
[----:B------:R-:W-:-:S09]  /*0310*/  UMOV UR36, URZ ;  /* 0x000000ff00247c82 */ /* 0x000fd20008000000 */
.L_x_421:
[----:B------:R-:W5:Y:S01]  /*0320*/  LDCU.64 UR8, c[0x0][0x478] ;  /* 0x00008f00ff0877ac */ /* 0x000f620008000a00 */
[----:B------:R-:W-:Y:S02]  /*0330*/  PLOP3.LUT P1, PT, PT, PT, UP3, 0x80, 0x8 ;  /* 0x000000000008781c */ /* 0x000fe40003f2f038 */
[----:B------:R-:W-:Y:S01]  /*0340*/  PLOP3.LUT P4, PT, PT, PT, UP5, 0x80, 0x8 ;  /* 0x000000000008781c */ /* 0x000fe20003f8f058 */
[----:B------:R-:W-:Y:S01]  /*0350*/  @UP3 ULEA UR12, UP0, UR29, UR6, 0x2 ;  /* 0x000000061d0c3291 */ /* 0x000fe2000f8010ff */
[----:B------:R-:W-:Y:S01]  /*0360*/  PLOP3.LUT P2, PT, PT, PT, UP4, 0x80, 0x8 ;  /* 0x000000000008781c */ /* 0x000fe20003f4f048 */
[----:B------:R-:W-:Y:S02]  /*0370*/  UISETP.NE.AND UP2, UPT, UR31, URZ, UPT ;  /* 0x000000ff1f00728c */ /* 0x000fe4000bf45270 */
[----:B------:R-:W-:Y:S02]  /*0380*/  @UP3 ULEA.HI.X UR13, UR29, UR7, URZ, 0x2, UP0 ;  /* 0x000000071d0d3291 */ /* 0x000fe400080f14ff */
[----:B------:R-:W-:-:S04]  /*0390*/  IMAD.U32 R2, RZ, RZ, UR12 ;  /* 0x0000000cff027e24 */ /* 0x000fc8000f8e00ff */
[----:B------:R-:W-:Y:S01]  /*03a0*/  IMAD.U32 R3, RZ, RZ, UR13 ;  /* 0x0000000dff037e24 */ /* 0x000fe2000f8e00ff */
[----:B-1----:R-:W-:Y:S02]  /*03b0*/  UIMAD.WIDE.U32 UR12, UR29, 0x4, UR32 ;  /* 0x000000041d0c78a5 */ /* 0x002fe4000f8e0020 */
[----:B-----5:R-:W-:Y:S01]  /*03c0*/  UISETP.NE.U32.AND UP0, UPT, UR8, URZ, UPT ;  /* 0x000000ff0800728c */ /* 0x020fe2000bf05070 */
[----:B------:R-:W-:Y:S02]  /*03d0*/  PLOP3.LUT P3, PT, PT, PT, UP2, 0x80, 0x8 ;  /* 0x000000000008781c */ /* 0x000fe40003f6f028 */
[----:B------:R-:W5:Y:S01]  /*03e0*/  @P1 LDG.E R3, desc[UR38][R2.64] ;  /* 0x0000002602031981 */ /* 0x000f62000c1e1900 */
[----:B------:R-:W-:-:S06]  /*03f0*/  UISETP.NE.AND.EX UP0, UPT, UR9, URZ, UPT, UP0 ;  /* 0x000000ff0900728c */ /* 0x000fcc000bf05300 */
[----:B------:R-:W-:-:S05]  /*0400*/  PLOP3.LUT P0, PT, PT, PT, UP0, 0x80, 0x8 ;  /* 0x000000000008781c */ /* 0x000fca0003f0f008 */
[----:B------:R-:W-:Y:S01]  /*0410*/  @UP0 ULEA UR14, UP1, UR29, UR8, 0x2 ;  /* 0x000000081d0e0291 */ /* 0x000fe2000f8210ff */
[----:B---3--:R-:W-:Y:S01]  /*0420*/  IMAD.U32 R6, RZ, RZ, UR12 ;  /* 0x0000000cff067e24 */ /* 0x008fe2000f8e00ff */
[----:B------:R-:W1:Y:S02]  /*0430*/  @!UP0 LDCU UR11, c[0x0][0x43c] ;  /* 0x00008780ff0b87ac */ /* 0x000e640008000800 */
[----:B------:R-:W-:Y:S02]  /*0440*/  @UP0 ULEA.HI.X UR15, UR29, UR9, URZ, 0x2, UP1 ;  /* 0x000000091d0f0291 */ /* 0x000fe400088f14ff */
[----:B------:R-:W-:Y:S01]  /*0450*/  IMAD.U32 R4, RZ, RZ, UR14 ;  /* 0x0000000eff047e24 */ /* 0x000fe2000f8e00ff */
[----:B------:R-:W4:Y:S01]  /*0460*/  @!UP0 LDCU.64 UR8, c[0x0][0x488] ;  /* 0x00009100ff0887ac */ /* 0x000f220008000a00 */
[----:B------:R-:W-:Y:S02]  /*0470*/  IMAD.U32 R7, RZ, RZ, UR13 ;  /* 0x0000000dff077e24 */ /* 0x000fe4000f8e00ff */
[----:B------:R-:W-:-:S03]  /*0480*/  IMAD.U32 R5, RZ, RZ, UR15 ;  /* 0x0000000fff057e24 */ /* 0x000fc6000f8e00ff */
[----:B------:R-:W3:Y:S04]  /*0490*/  @P2 LDG.E R2, desc[UR38][R6.64+0x4] ;  /* 0x0000042606022981 */ /* 0x000ee8000c1e1900 */
[----:B--2---:R-:W2:Y:S01]  /*04a0*/  @P0 LDG.E R0, desc[UR38][R4.64] ;  /* 0x0000002604000981 */ /* 0x004ea2000c1e1900 */
[----:B------:R-:W-:Y:S01]  /*04b0*/  UMOV UR43, URZ ;  /* 0x000000ff002b7c82 */ /* 0x000fe20008000000 */
[----:B------:R-:W-:Y:S01]  /*04c0*/  UMOV UR19, 0xffffffff ;  /* 0xffffffff00137882 */ /* 0x000fe20000000000 */
[----:B------:R-:W-:Y:S01]  /*04d0*/  UMOV UR45, 0xffffffff ;  /* 0xffffffff002d7882 */ /* 0x000fe20000000000 */
[----:B----4-:R-:W-:-:S04]  /*04e0*/  @!UP0 UISETP.NE.U32.AND UP1, UPT, UR8, URZ, UPT ;  /* 0x000000ff0800828c */ /* 0x010fc8000bf25070 */
[----:B------:R-:W-:Y:S02]  /*04f0*/  @!UP0 UISETP.NE.AND.EX UP1, UPT, UR9, URZ, UPT, UP1 ;  /* 0x000000ff0900828c */ /* 0x000fe4000bf25310 */
[----:B------:R-:W-:Y:S02]  /*0500*/  USHF.L.U32 UR34, UR46, 0x6, URZ ;  /* 0x000000062e227899 */ /* 0x000fe400080006ff */
[----:B-1----:R-:W-:Y:S01]  /*0510*/  @!UP0 USEL UR9, UR11, URZ, UP1 ;  /* 0x000000ff0b098287 */ /* 0x002fe20008800000 */
[----:B------:R1:W4:Y:S02]  /*0520*/  @P4 LDG.E R4, desc[UR38][R6.64] ;  /* 0x0000002606044981 */ /* 0x000324000c1e1900 */
[----:B-1----:R-:W-:Y:S02]  /*0530*/  IMAD.U32 R6, RZ, RZ, UR48 ;  /* 0x00000030ff067e24 */ /* 0x002fe4000f8e00ff */
[----:B------:R-:W-:-:S05]  /*0540*/  IMAD.U32 R7, RZ, RZ, UR49 ;  /* 0x00000031ff077e24 */ /* 0x000fca000f8e00ff */
[----:B------:R-:W4:Y:S01]  /*0550*/  @!P3 LDG.E R6, desc[UR38][R6.64] ;  /* 0x000000260606b981 */ /* 0x000f22000c1e1900 */
[----:B-----5:R-:W-:Y:S02]  /*0560*/  @P1 R2UR UR43, R3 ;  /* 0x00000000032b12ca */ /* 0x020fe400000e0000 */
[----:B---3--:R-:W-:Y:S02]  /*0570*/  @P2 R2UR UR8, R2 ;  /* 0x00000000020822ca */ /* 0x008fe400000e0000 */
[----:B--2---:R-:W-:-:S13]  /*0580*/  @P0 R2UR UR42, R0 ;  /* 0x00000000002a02ca */ /* 0x004fda00000e0000 */
[----:B------:R-:W-:Y:S01]  /*0590*/  @UP0 UIADD3 UR42, UPT, UPT, UR42, -UR43, URZ ;  /* 0x8000002b2a2a0290 */ /* 0x000fe2000fffe0ff */
[----:B----4-:R-:W-:Y:S02]  /*05a0*/  @P4 R2UR UR19, R4 ;  /* 0x00000000041342ca */ /* 0x010fe400000e0000 */
[----:B------:R-:W-:Y:S01]  /*05b0*/  @!P3 R2UR UR45, R6 ;  /* 0x00000000062db2ca */ /* 0x000fe200000e0000 */
[----:B------:R-:W-:-:S14]  /*05c0*/  BRA.U !UP6, `(.L_x_365) ;  /* 0x000000010e247547 */ /* 0x000fdc000b800000 */
[----:B------:R-:W-:Y:S01]  /*05d0*/  UISETP.NE.AND UP1, UPT, UR30, URZ, UPT ;  /* 0x000000ff1e00728c */ /* 0x000fe2000bf25270 */
[----:B------:R-:W-:Y:S02]  /*05e0*/  IMAD.U32 R2, RZ, RZ, UR48 ;  /* 0x00000030ff027e24 */ /* 0x000fe4000f8e00ff */
[----:B------:R-:W-:-:S03]  /*05f0*/  IMAD.U32 R3, RZ, RZ, UR49 ;  /* 0x00000031ff037e24 */ /* 0x000fc6000f8e00ff */
[----:B------:R-:W-:-:S13]  /*0600*/  PLOP3.LUT P0, PT, PT, PT, UP1, 0x80, 0x8 ;  /* 0x000000000008781c */ /* 0x000fda0003f0f018 */
[----:B------:R-:W2:Y:S04]  /*0610*/  @P0 LDG.E R0, desc[UR38][R2.64+0x4] ;  /* 0x0000042602000981 */ /* 0x000ea8000c1e1900 */
[----:B------:R-:W3:Y:S01]  /*0620*/  @!P0 LDG.E R2, desc[UR38][R2.64] ;  /* 0x0000002602028981 */ /* 0x000ee2000c1e1900 */
[----:B--2---:R-:W-:-:S13]  /*0630*/  @P0 R2UR UR10, R0 ;  /* 0x00000000000a02ca */ /* 0x004fda00000e0000 */
[----:B------:R-:W-:-:S07]  /*0640*/  @UP1 UIADD3 UR10, UPT, UPT, UR10, -UR45, URZ ;  /* 0x8000002d0a0a1290 */ /* 0x000fce000fffe0ff */
[----:B---3--:R-:W-:-:S15]  /*0650*/  @!P0 R2UR UR10, R2 ;  /* 0x00000000020a82ca */ /* 0x008fde00000e0000 */
.L_x_365:
        /* <DEDUP_REMOVED lines=34> */
.L_x_367:
[----:B------:R-:W1:Y:S01]  /*0880*/  LDCU.64 UR14, c[0x0][0x3b8] ;  /* 0x00007700ff0e77ac */ /* 0x000e620008000a00 */
[----:B------:R-:W-:-:S04]  /*0890*/  UIADD3 UR8, UPT, UPT, UR43, UR45, URZ ;  /* 0x0000002d2b087290 */ /* 0x000fc8000fffe0ff */
[----:B-1----:R-:W-:Y:S02]  /*08a0*/  UIMAD.WIDE.U32 UR54, UR8, UR14, URZ ;  /* 0x0000000e083672a5 */ /* 0x002fe4000f8e00ff */
[----:B------:R-:W-:-:S04]  /*08b0*/  UIMAD UR8, UR8, UR15, URZ ;  /* 0x0000000f080872a4 */ /* 0x000fc8000f8e02ff */
[----:B------:R-:W-:-:S06]  /*08c0*/  UIADD3 UR8, UPT, UPT, UR55, UR8, URZ ;  /* 0x0000000837087290 */ /* 0x000fcc000fffe0ff */
[----:B------:R-:W-:Y:S02]  /*08d0*/  MOV R9, UR8 ;  /* 0x0000000800097c02 */ /* 0x000fe40008000f00 */
.L_x_368:
        /* <DEDUP_REMOVED lines=42> */
.L_x_369:
[----:B------:R-:W1:Y:S01]  /*0b80*/  LDCU.64 UR12, c[0x0][0x3c0] ;  /* 0x00007800ff0c77ac */ /* 0x000e620008000a00 */
[----:B------:R-:W-:-:S04]  /*0b90*/  UIADD3 UR8, UPT, UPT, UR43, UR45, URZ ;  /* 0x0000002d2b087290 */ /* 0x000fc8000fffe0ff */
[----:B-1----:R-:W-:Y:S02]  /*0ba0*/  UIMAD.WIDE.U32 UR10, UR8, UR12, URZ ;  /* 0x0000000c080a72a5 */ /* 0x002fe4000f8e00ff */
[----:B------:R-:W-:-:S04]  /*0bb0*/  UIMAD UR8, UR8, UR13, URZ ;  /* 0x0000000d080872a4 */ /* 0x000fc8000f8e02ff */
[----:B------:R-:W-:Y:S01]  /*0bc0*/  UIADD3 UR8, UPT, UPT, UR11, UR8, URZ ;  /* 0x000000080b087290 */ /* 0x000fe2000fffe0ff */
[----:B------:R-:W-:-:S05]  /*0bd0*/  UMOV UR52, UR10 ;  /* 0x0000000a00347c82 */ /* 0x000fca0008000000 */
[----:B------:R-:W-:-:S07]  /*0be0*/  MOV R10, UR8 ;  /* 0x00000008000a7c02 */ /* 0x000fce0008000f00 */
.L_x_370:
        /* <DEDUP_REMOVED lines=13> */
[----:B-1----:R-:W-:Y:S02]  /*0cc0*/  USHF.R.S32.HI UR9, URZ, 0x1f, UR8 ;  /* 0x0000001fff097899 */ /* 0x002fe40008011408 */
[----:B------:R-:W-:Y:S02]  /*0cd0*/  UIMAD.WIDE.U32 UR10, UR29, UR8, URZ ;  /* 0x000000081d0a72a5 */ /* 0x000fe4000f8e00ff */
[----:B------:R-:W-:Y:S02]  /*0ce0*/  UIMAD UR8, UR9, UR29, URZ ;  /* 0x0000001d090872a4 */ /* 0x000fe4000f8e02ff */
[----:B------:R-:W-:Y:S02]  /*0cf0*/  USHF.R.S32.HI UR9, URZ, 0x1f, UR20 ;  /* 0x0000001fff097899 */ /* 0x000fe40008011414 */
[----:B------:R-:W-:-:S02]  /*0d00*/  UIADD3 UR8, UPT, UPT, UR11, UR8, URZ ;  /* 0x000000080b087290 */ /* 0x000fc4000fffe0ff */
[----:B------:R-:W-:Y:S02]  /*0d10*/  UIMAD.WIDE.U32 UR50, UR10, UR20, URZ ;  /* 0x000000140a3272a5 */ /* 0x000fe4000f8e00ff */
[----:B------:R-:W-:-:S04]  /*0d20*/  UIMAD UR8, UR8, UR20, URZ ;  /* 0x00000014080872a4 */ /* 0x000fc8000f8e02ff */
[----:B------:R-:W-:Y:S01]  /*0d30*/  UIMAD UR8, UR9, UR10, UR8 ;  /* 0x0000000a090872a4 */ /* 0x000fe2000f8e0208 */
[----:B------:R-:W-:-:S03]  /*0d40*/  IMAD.WIDE.U32 R2, R13, UR50, RZ ;  /* 0x000000320d027c25 */ /* 0x000fc6000f8e00ff */
[----:B------:R-:W-:Y:S01]  /*0d50*/  UIADD3 UR8, UPT, UPT, UR51, UR8, URZ ;  /* 0x0000000833087290 */ /* 0x000fe2000fffe0ff */
[----:B------:R-:W-:-:S05]  /*0d60*/  MOV R14, R2 ;  /* 0x00000002000e7202 */ /* 0x000fca0000000f00 */
[----:B------:R-:W-:-:S04]  /*0d70*/  IMAD R18, R13, UR8, RZ ;  /* 0x000000080d127c24 */ /* 0x000fc8000f8e02ff */
[----:B------:R-:W-:-:S05]  /*0d80*/  IMAD R18, R0, UR50, R18 ;  /* 0x0000003200127c24 */ /* 0x000fca000f8e0212 */
[----:B------:R-:W-:Y:S01]  /*0d90*/  IADD3 R18, PT, PT, R3, R18, RZ ;  /* 0x0000001203127210 */ /* 0x000fe20007ffe0ff */
[----:B------:R-:W-:Y:S06]  /*0da0*/  BRA `(.L_x_372) ;  /* 0x00000000000c7947 */ /* 0x000fec0003800000 */
.L_x_371:
[----:B------:R-:W-:Y:S02]  /*0db0*/  IMAD R18, R25, UR19, RZ ;  /* 0x0000001319127c24 */ /* 0x000fe4000f8e02ff */
[----:B------:R-:W-:-:S05]  /*0dc0*/  IMAD.WIDE.U32 R14, R24, UR19, RZ ;  /* 0x00000013180e7c25 */ /* 0x000fca000f8e00ff */
[----:B------:R-:W-:-:S07]  /*0dd0*/  IADD3 R18, PT, PT, R15, R18, RZ ;  /* 0x000000120f127210 */ /* 0x000fce0007ffe0ff */
.L_x_372:
        /* <DEDUP_REMOVED lines=21> */
.L_x_373:
[----:B------:R-:W1:Y:S01]  /*0f30*/  LDCU UR56, c[0x0][0x434] ;  /* 0x00008680ff3877ac */ /* 0x000e620008000800 */
[----:B------:R-:W-:-:S04]  /*0f40*/  UIMAD UR8, UR29, UR20, UR28 ;  /* 0x000000141d0872a4 */ /* 0x000fc8000f8e021c */
[----:B-1----:R-:W-:-:S12]  /*0f50*/  UIMAD UR56, UR8, UR56, URZ ;  /* 0x00000038083872a4 */ /* 0x002fd8000f8e02ff */
.L_x_374:
        /* <DEDUP_REMOVED lines=10> */
.L_x_375:
[----:B------:R-:W1:Y:S01]  /*1000*/  LDCU UR55, c[0x0][0x444] ;  /* 0x00008880ff3777ac */ /* 0x000e620008000800 */
[----:B------:R-:W-:-:S04]  /*1010*/  UIMAD UR8, UR29, UR20, UR28 ;  /* 0x000000141d0872a4 */ /* 0x000fc8000f8e021c */
[----:B-1----:R-:W-:-:S12]  /*1020*/  UIMAD UR55, UR8, UR55, URZ ;  /* 0x00000037083772a4 */ /* 0x002fd8000f8e02ff */
.L_x_376:
[----:B------:R-:W1:Y:S01]  /*1030*/  LDCU UR9, c[0x0][0x508] ;  /* 0x0000a100ff0977ac */ /* 0x000e620008000800 */
[----:B------:R-:W2:Y:S01]  /*1040*/  S2R R0, SR_TID.X ;  /* 0x0000000000007919 */ /* 0x000ea20000002100 */
[----:B------:R-:W3:Y:S01]  /*1050*/  LDC.64 R2, c[0x0][0x3b0] ;  /* 0x0000ec00ff027b82 */ /* 0x000ee20000000a00 */
[----:B------:R-:W-:Y:S01]  /*1060*/  IMAD R13, R13, UR20, RZ ;  /* 0x000000140d0d7c24 */ /* 0x000fe2000f8e02ff */
[----:B------:R-:W-:Y:S01]  /*1070*/  UIADD3 UR51, UPT, UPT, UR34, UR44, URZ ;  /* 0x0000002c22337290 */ /* 0x000fe2000fffe0ff */
[----:B------:R-:W-:Y:S01]  /*1080*/  MOV R21, RZ ;  /* 0x000000ff00157202 */ /* 0x000fe20000000f00 */
[----:B------:R-:W4:Y:S01]  /*1090*/  LDCU.64 UR60, c[0x0][0x5e8] ;  /* 0x0000bd00ff3c77ac */ /* 0x000f220008000a00 */
[----:B------:R-:W-:Y:S01]  /*10a0*/  ISETP.NE.AND P3, PT, RZ, UR57, PT ;  /* 0x00000039ff007c0c */ /* 0x000fe2000bf65270 */
[----:B------:R-:W-:Y:S02]  /*10b0*/  BSSY.RECONVERGENT B1, `(.L_x_366) ;  /* 0x000086c000017945 */ /* 0x000fe40003800200 */
        /* <DEDUP_REMOVED lines=17> */
[----:B------:R-:W4:Y:S01]  /*11d0*/  LDCU.64 UR20, c[0x0][0x3c8] ;  /* 0x00007900ff1477ac */ /* 0x000f220008000a00 */
[--C-:B------:R-:W-:Y:S02]  /*11e0*/  IADD3 R14, P1, P0, R24, R14, R19.reuse ;  /* 0x0000000e180e7210 */ /* 0x100fe4000783e013 */
        /* <DEDUP_REMOVED lines=8> */
[----:B------:R-:W-:-:S02]  /*1270*/  SHF.R.U32.HI R16, RZ, 0x5, R0 ;  /* 0x00000005ff107819 */ /* 0x000fc40000011600 */
        /* <DEDUP_REMOVED lines=11> */
[----:B------:R-:W3:Y:S01]  /*1330*/  LDCU.64 UR10, c[0x0][0x570] ;  /* 0x0000ae00ff0a77ac */ /* 0x000ee20008000a00 */
[----:B------:R-:W-:Y:S01]  /*1340*/  SEL R11, R18, RZ, P3 ;  /* 0x000000ff120b7207 */ /* 0x000fe20001800000 */
[----:B----4-:R-:W-:Y:S02]  /*1350*/  IMAD.U32 R18, RZ, RZ, UR20 ;  /* 0x00000014ff127e24 */ /* 0x010fe4000f8e00ff */
[----:B------:R-:W-:Y:S01]  /*1360*/  IADD3.X R23, PT, PT, R23, UR18, R6, P0, !PT ;  /* 0x0000001217177c10 */ /* 0x000fe200087fe406 */
[----:B------:R-:W-:Y:S01]  /*1370*/  IMAD R6, R7, UR26, R19 ;  /* 0x0000001a07067c24 */ /* 0x000fe2000f8e0213 */
[----:B------:R-:W4:Y:S01]  /*1380*/  LDCU.64 UR18, c[0x0][0x380] ;  /* 0x00007000ff1277ac */ /* 0x000f220008000a00 */
[----:B------:R-:W-:Y:S01]  /*1390*/  IADD3 R14, P1, P0, R15, R14, R11 ;  /* 0x0000000e0f0e7210 */ /* 0x000fe2000783e00b */
[----:B------:R-:W-:Y:S01]  /*13a0*/  IMAD R17, R16, UR28, R25 ;  /* 0x0000001c10117c24 */ /* 0x000fe2000f8e0219 */
[----:B------:R-:W-:Y:S01]  /*13b0*/  SHF.R.U32.HI R11, RZ, 0x3, R0 ;  /* 0x00000003ff0b7819 */ /* 0x000fe20000011600 */
[----:B------:R-:W-:Y:S01]  /*13c0*/  IMAD.MOV.U32 R16, RZ, RZ, R24 ;  /* 0x000000ffff107224 */ /* 0x000fe200078e0018 */
[----:B------:R-:W-:Y:S01]  /*13d0*/  SHF.R.S32.HI R15, RZ, 0x1f, R15 ;  /* 0x0000001fff0f7819 */ /* 0x000fe2000001140f */
[----:B------:R-:W-:Y:S01]  /*13e0*/  IMAD.SHL.U32 R13, R13, 0x40, RZ ;  /* 0x000000400d0d7824 */ /* 0x000fe200078e00ff */
[----:B------:R-:W-:Y:S01]  /*13f0*/  SEL R6, R6, RZ, P3 ;  /* 0x000000ff06067207 */ /* 0x000fe20001800000 */
[----:B------:R-:W-:Y:S01]  /*1400*/  IMAD.WIDE.U32 R18, R18, UR28, R22 ;  /* 0x0000001c12127c25 */ /* 0x000fe2000f8e0016 */
[----:B------:R-:W-:-:S02]  /*1410*/  USHF.L.U64.HI UR20, UR8, 0x5, UR9 ;  /* 0x0000000508147899 */ /* 0x000fc40008010209 */
[----:B------:R-:W-:Y:S01]  /*1420*/  IADD3.X R12, PT, PT, R15, R12, R6, P1, P0 ;  /* 0x0000000c0f0c7210 */ /* 0x000fe20000fe0406 */
[----:B------:R-:W-:Y:S01]  /*1430*/  IMAD.U32 R7, RZ, RZ, UR21 ;  /* 0x00000015ff077e24 */ /* 0x000fe2000f8e00ff */
[----:B------:R-:W-:Y:S01]  /*1440*/  IADD3 R6, P0, PT, R13, R14, RZ ;  /* 0x0000000e0d067210 */ /* 0x000fe20007f1e0ff */
[----:B------:R-:W-:-:S03]  /*1450*/  IMAD.WIDE.U32 R16, R11, UR8, R16 ;  /* 0x000000080b107c25 */ /* 0x000fc6000f8e0010 */
[----:B------:R-:W-:Y:S01]  /*1460*/  LEA.HI.X.SX32 R12, R13, R12, 0x1, P0 ;  /* 0x0000000c0d0c7211 */ /* 0x000fe200000f0eff */
[----:B------:R-:W-:Y:S01]  /*1470*/  IMAD R19, R7, UR28, R19 ;  /* 0x0000001c07137c24 */ /* 0x000fe2000f8e0213 */
[----:B-1----:R-:W-:Y:S01]  /*1480*/  LEA R230, P2, R16, UR16, 0x1 ;  /* 0x0000001010e67c11 */ /* 0x002fe2000f8408ff */
[C---:B------:R-:W-:Y:S01]  /*1490*/  IMAD R7, R11.reuse, UR9, R17 ;  /* 0x000000090b077c24 */ /* 0x040fe2000f8e0211 */
[----:B---3--:R-:W-:Y:S01]  /*14a0*/  LEA R200, P0, R6, UR10, 0x2 ;  /* 0x0000000a06c87c11 */ /* 0x008fe2000f8010ff */
[C---:B------:R-:W-:Y:S01]  /*14b0*/  IMAD.WIDE.U32 R18, R11.reuse, R2, R18 ;  /* 0x000000020b127225 */ /* 0x040fe200078e0012 */
[----:B------:R-:W-:Y:S01]  /*14c0*/  SHF.L.U32 R13, R2, 0x5, RZ ;  /* 0x00000005020d7819 */ /* 0x000fe200000006ff */
[----:B------:R-:W-:Y:S01]  /*14d0*/  USHF.L.U32 UR16, UR8, 0x5, URZ ;  /* 0x0000000508107899 */ /* 0x000fe200080006ff */
[----:B------:R-:W-:Y:S01]  /*14e0*/  LEA.HI.X R231, R16, UR17, R7, 0x1, P2 ;  /* 0x0000001110e77c11 */ /* 0x000fe200090f0c07 */
[C---:B------:R-:W-:Y:S01]  /*14f0*/  IMAD R7, R11.reuse, R3, R19 ;  /* 0x000000030b077224 */ /* 0x040fe200078e0213 */
[----:B------:R-:W-:Y:S01]  /*1500*/  LEA.HI.X R201, R6, UR11, R12, 0x2, P0 ;  /* 0x0000000b06c97c11 */ /* 0x000fe200080f140c */
[C---:B------:R-:W-:Y:S01]  /*1510*/  VIADD R15, R11.reuse, 0x20 ;  /* 0x000000200b0f7836 */ /* 0x040fe20000000000 */
[C---:B----4-:R-:W-:Y:S01]  /*1520*/  LEA R246, P1, R18.reuse, UR18, 0x1 ;  /* 0x0000001212f67c11 */ /* 0x050fe2000f8208ff */
[----:B------:R-:W-:Y:S01]  /*1530*/  UMOV UR10, UR60 ;  /* 0x0000003c000a7c82 */ /* 0x000fe20008000000 */
[----:B------:R-:W-:Y:S01]  /*1540*/  IADD3 R12, P0, PT, R11, 0x20, RZ ;  /* 0x000000200b0c7810 */ /* 0x000fe20007f1e0ff */
[----:B------:R-:W-:Y:S01]  /*1550*/  UMOV UR11, UR61 ;  /* 0x0000003d000b7c82 */ /* 0x000fe20008000000 */
[----:B------:R-:W-:Y:S01]  /*1560*/  LEA.HI.X R247, R18, UR19, R7, 0x1, P1 ;  /* 0x0000001312f77c11 */ /* 0x000fe200088f0c07 */
[----:B--2---:R-:W-:Y:S01]  /*1570*/  UIMAD.WIDE UR18, UR56, 0x4, UR58 ;  /* 0x00000004381278a5 */ /* 0x004fe2000f8e023a */
[----:B------:R-:W-:Y:S01]  /*1580*/  SHF.L.U64.HI R3, R2, 0x5, R3 ;  /* 0x0000000502037819 */ /* 0x000fe20000010203 */
[----:B------:R-:W-:Y:S01]  /*1590*/  IMAD.X R2, RZ, RZ, RZ, P0 ;  /* 0x000000ffff027224 */ /* 0x000fe200000e06ff */
        /* <DEDUP_REMOVED lines=17> */
.L_x_378:
[----:B------:R-:W1:Y:S01]  /*16b0*/  LDCU.64 UR10, c[0x0][0x5c0] ;  /* 0x0000b800ff0a77ac */ /* 0x000e620008000a00 */
[----:B------:R-:W-:-:S04]  /*16c0*/  UIADD3 UR8, UPT, UPT, UR43, UR45, URZ ;  /* 0x0000002d2b087290 */ /* 0x000fc8000fffe0ff */
[----:B-1----:R-:W-:Y:S02]  /*16d0*/  UIMAD.WIDE.U32 UR16, UR8, UR10, URZ ;  /* 0x0000000a081072a5 */ /* 0x002fe4000f8e00ff */
[----:B------:R-:W-:-:S04]  /*16e0*/  UIMAD UR8, UR8, UR11, URZ ;  /* 0x0000000b080872a4 */ /* 0x000fc8000f8e02ff */
[----:B------:R-:W-:-:S06]  /*16f0*/  UIADD3 UR8, UPT, UPT, UR17, UR8, URZ ;  /* 0x0000000811087290 */ /* 0x000fcc000fffe0ff */
[----:B------:R-:W-:Y:S02]  /*1700*/  MOV R3, UR8 ;  /* 0x0000000800037c02 */ /* 0x000fe40008000f00 */
.L_x_379:
        /* <DEDUP_REMOVED lines=13> */
.L_x_380:
[----:B------:R-:W1:Y:S01]  /*17e0*/  LDCU.64 UR8, c[0x0][0x5c8] ;  /* 0x0000b900ff0877ac */ /* 0x000e620008000a00 */
[----:B------:R-:W-:-:S04]  /*17f0*/  UIADD3 UR43, UPT, UPT, UR43, UR45, URZ ;  /* 0x0000002d2b2b7290 */ /* 0x000fc8000fffe0ff */
[----:B-1----:R-:W-:Y:S02]  /*1800*/  UIMAD.WIDE.U32 UR14, UR43, UR8, URZ ;  /* 0x000000082b0e72a5 */ /* 0x002fe4000f8e00ff */
[----:B------:R-:W-:-:S04]  /*1810*/  UIMAD UR43, UR43, UR9, URZ ;  /* 0x000000092b2b72a4 */ /* 0x000fc8000f8e02ff */
[----:B------:R-:W-:-:S06]  /*1820*/  UIADD3 UR43, UPT, UPT, UR15, UR43, URZ ;  /* 0x0000002b0f2b7290 */ /* 0x000fcc000fffe0ff */
[----:B------:R-:W-:-:S07]  /*1830*/  MOV R0, UR43 ;  /* 0x0000002b00007c02 */ /* 0x000fce0008000f00 */
.L_x_381:
        /* <DEDUP_REMOVED lines=32> */
.L_x_383:
[----:B------:R-:W-:Y:S05]  /*1a40*/  BSYNC.RECONVERGENT B0 ;  /* 0x0000000000007941 */ /* 0x000fea0003800200 */
.L_x_382:
[----:B------:R-:W-:Y:S04]  /*1a50*/  BSSY.RECONVERGENT B0, `(.L_x_384) ;  /* 0x0000013000007945 */ /* 0x000fe80003800200 */
[----:B------:R-:W-:Y:S05]  /*1a60*/  @P5 BRA `(.L_x_385) ;  /* 0x0000000000445947 */ /* 0x000fea0003800000 */
[----:B------:R-:W2:Y:S01]  /*1a70*/  LDCU UR15, c[0x0][0x440] ;  /* 0x00008800ff0f77ac */ /* 0x000ea20008000800 */
[----:B------:R-:W-:Y:S02]  /*1a80*/  IMAD R4, R2, UR10, RZ ;  /* 0x0000000a02047c24 */ /* 0x000fe4000f8e02ff */
[----:B------:R-:W-:Y:S01]  /*1a90*/  IMAD.MOV.U32 R7, RZ, RZ, R3 ;  /* 0x000000ffff077224 */ /* 0x000fe200078e0003 */
[----:B------:R-:W1:Y:S01]  /*1aa0*/  LDCU.64 UR12, c[0x0][0x560] ;  /* 0x0000ac00ff0c77ac */ /* 0x000e620008000a00 */
[C---:B------:R-:W-:Y:S02]  /*1ab0*/  IMAD R4, R12.reuse, UR11, R4 ;  /* 0x0000000b0c047c24 */ /* 0x040fe4000f8e0204 */
[----:B------:R-:W-:-:S04]  /*1ac0*/  IMAD.WIDE.U32 R6, R12, UR10, R6 ;  /* 0x0000000a0c067c25 */ /* 0x000fc8000f8e0006 */
[----:B------:R-:W-:Y:S01]  /*1ad0*/  IMAD.IADD R4, R7, 0x1, R4 ;  /* 0x0000000107047824 */ /* 0x000fe200078e0204 */
[----:B--2---:R-:W-:Y:S02]  /*1ae0*/  ISETP.GE.AND P3, PT, R20, UR15, PT ;  /* 0x0000000f14007c0c */ /* 0x004fe4000bf66270 */
[----:B------:R-:W-:Y:S02]  /*1af0*/  ISETP.GE.AND P2, PT, R18, UR15, PT ;  /* 0x0000000f12007c0c */ /* 0x000fe4000bf46270 */
[----:B------:R-:W-:Y:S02]  /*1b00*/  ISETP.GE.AND P1, PT, R17, UR15, PT ;  /* 0x0000000f11007c0c */ /* 0x000fe4000bf26270 */
[----:B------:R-:W-:Y:S02]  /*1b10*/  ISETP.GE.AND P0, PT, R16, UR15, PT ;  /* 0x0000000f10007c0c */ /* 0x000fe4000bf06270 */
[----:B-1----:R-:W-:-:S04]  /*1b20*/  LEA R8, P4, R6, UR12, 0x1 ;  /* 0x0000000c06087c11 */ /* 0x002fc8000f8808ff */
[----:B------:R-:W-:-:S05]  /*1b30*/  LEA.HI.X R9, R6, UR13, R4, 0x1, P4 ;  /* 0x0000000d06097c11 */ /* 0x000fca000a0f0c04 */
[----:B------:R2:W-:Y:S04]  /*1b40*/  @!P3 STG.E.128 desc[UR38][R8.64], RZ ;  /* 0x000000ff0800b986 */ /* 0x0005e8000c101d26 */
[----:B------:R2:W-:Y:S04]  /*1b50*/  @!P2 STG.E.128 desc[UR38][R8.64+0x80], RZ ;  /* 0x000080ff0800a986 */ /* 0x0005e8000c101d26 */
[----:B------:R2:W-:Y:S04]  /*1b60*/  @!P1 STG.E.128 desc[UR38][R8.64+0x100], RZ ;  /* 0x000100ff08009986 */ /* 0x0005e8000c101d26 */
[----:B------:R2:W-:Y:S02]  /*1b70*/  @!P0 STG.E.128 desc[UR38][R8.64+0x180], RZ ;  /* 0x000180ff08008986 */ /* 0x0005e4000c101d26 */
.L_x_385:
[----:B------:R-:W-:Y:S05]  /*1b80*/  BSYNC.RECONVERGENT B0 ;  /* 0x0000000000007941 */ /* 0x000fea0003800200 */
.L_x_384:
[----:B------:R-:W3:Y:S01]  /*1b90*/  LDCU.64 UR10, c[0x0][0x5e0] ;  /* 0x0000bc00ff0a77ac */ /* 0x000ee20008000a00 */
[----:B------:R-:W-:Y:S01]  /*1ba0*/  MOV R3, UR8 ;  /* 0x0000000800037c02 */ /* 0x000fe20008000f00 */
        /* <DEDUP_REMOVED lines=11> */
[----:B------:R-:W3:Y:S01]  /*1c60*/  LDCU UR12, c[0x0][0x440] ;  /* 0x00008800ff0c77ac */ /* 0x000ee20008000800 */
[----:B------:R-:W-:Y:S02]  /*1c70*/  IMAD.MOV.U32 R6, RZ, RZ, R4 ;  /* 0x000000ffff067224 */ /* 0x000fe400078e0004 */
[----:B------:R-:W-:Y:S01]  /*1c80*/  IMAD.MOV.U32 R7, RZ, RZ, R0 ;  /* 0x000000ffff077224 */ /* 0x000fe200078e0000 */
[----:B------:R-:W1:Y:S01]  /*1c90*/  LDCU.64 UR10, c[0x0][0x568] ;  /* 0x0000ad00ff0a77ac */ /* 0x000e620008000a00 */
[----:B------:R-:W-:-:S04]  /*1ca0*/  IMAD.WIDE.U32 R6, R11, UR8, R6 ;  /* 0x000000080b067c25 */ /* 0x000fc8000f8e0006 */
[----:B------:R-:W-:Y:S01]  /*1cb0*/  IMAD R11, R11, UR9, R7 ;  /* 0x000000090b0b7c24 */ /* 0x000fe2000f8e0207 */
[----:B---3--:R-:W-:Y:S02]  /*1cc0*/  ISETP.GE.AND P3, PT, R20, UR12, PT ;  /* 0x0000000c14007c0c */ /* 0x008fe4000bf66270 */
[----:B------:R-:W-:Y:S02]  /*1cd0*/  ISETP.GE.AND P2, PT, R18, UR12, PT ;  /* 0x0000000c12007c0c */ /* 0x000fe4000bf46270 */
[----:B------:R-:W-:Y:S02]  /*1ce0*/  ISETP.GE.AND P1, PT, R17, UR12, PT ;  /* 0x0000000c11007c0c */ /* 0x000fe4000bf26270 */
[----:B------:R-:W-:Y:S02]  /*1cf0*/  ISETP.GE.AND P0, PT, R16, UR12, PT ;  /* 0x0000000c10007c0c */ /* 0x000fe4000bf06270 */
[----:B-12---:R-:W-:-:S04]  /*1d00*/  LEA R8, P4, R6, UR10, 0x1 ;  /* 0x0000000a06087c11 */ /* 0x006fc8000f8808ff */
[----:B------:R-:W-:-:S05]  /*1d10*/  LEA.HI.X R9, R6, UR11, R11, 0x1, P4 ;  /* 0x0000000b06097c11 */ /* 0x000fca000a0f0c0b */
[----:B------:R3:W-:Y:S04]  /*1d20*/  @!P3 STG.E.128 desc[UR38][R8.64], RZ ;  /* 0x000000ff0800b986 */ /* 0x0007e8000c101d26 */
[----:B------:R3:W-:Y:S04]  /*1d30*/  @!P2 STG.E.128 desc[UR38][R8.64+0x80], RZ ;  /* 0x000080ff0800a986 */ /* 0x0007e8000c101d26 */
[----:B------:R3:W-:Y:S04]  /*1d40*/  @!P1 STG.E.128 desc[UR38][R8.64+0x100], RZ ;  /* 0x000100ff08009986 */ /* 0x0007e8000c101d26 */
[----:B------:R3:W-:Y:S02]  /*1d50*/  @!P0 STG.E.128 desc[UR38][R8.64+0x180], RZ ;  /* 0x000180ff08008986 */ /* 0x0007e4000c101d26 */
.L_x_387:
[----:B------:R-:W-:Y:S05]  /*1d60*/  BSYNC.RECONVERGENT B0 ;  /* 0x0000000000007941 */ /* 0x000fea0003800200 */
.L_x_386:
[----:B------:R-:W-:Y:S05]  /*1d70*/  @P5 BRA `(.L_x_388) ;  /* 0x00000078007c5947 */ /* 0x000fea0003800000 */
[----:B------:R-:W4:Y:S01]  /*1d80*/  LDCU UR12, c[0x0][0x440] ;  /* 0x00008800ff0c77ac */ /* 0x000f220008000800 */
[----:B------:R-:W-:Y:S02]  /*1d90*/  IMAD R2, R2, UR8, RZ ;  /* 0x0000000802027c24 */ /* 0x000fe4000f8e02ff */
[----:B------:R-:W-:Y:S01]  /*1da0*/  IMAD.MOV.U32 R5, RZ, RZ, R0 ;  /* 0x000000ffff057224 */ /* 0x000fe200078e0000 */
[----:B------:R-:W5:Y:S01]  /*1db0*/  LDCU.64 UR10, c[0x0][0x568] ;  /* 0x0000ad00ff0a77ac */ /* 0x000f620008000a00 */
[C---:B------:R-:W-:Y:S02]  /*1dc0*/  IMAD R2, R12.reuse, UR9, R2 ;  /* 0x000000090c027c24 */ /* 0x040fe4000f8e0202 */
[----:B------:R-:W-:-:S04]  /*1dd0*/  IMAD.WIDE.U32 R4, R12, UR8, R4 ;  /* 0x000000080c047c25 */ /* 0x000fc8000f8e0004 */
[----:B------:R-:W-:Y:S01]  /*1de0*/  IMAD.IADD R2, R5, 0x1, R2 ;  /* 0x0000000105027824 */ /* 0x000fe200078e0202 */
[----:B----4-:R-:W-:Y:S02]  /*1df0*/  ISETP.GE.AND P2, PT, R20, UR12, PT ;  /* 0x0000000c14007c0c */ /* 0x010fe4000bf46270 */
[----:B------:R-:W-:Y:S02]  /*1e00*/  ISETP.GE.AND P1, PT, R18, UR12, PT ;  /* 0x0000000c12007c0c */ /* 0x000fe4000bf26270 */
[----:B------:R-:W-:Y:S02]  /*1e10*/  ISETP.GE.AND P0, PT, R17, UR12, PT ;  /* 0x0000000c11007c0c */ /* 0x000fe4000bf06270 */
[----:B-----5:R-:W-:-:S04]  /*1e20*/  LEA R6, P3, R4, UR10, 0x1 ;  /* 0x0000000a04067c11 */ /* 0x020fc8000f8608ff */
        /* <DEDUP_REMOVED lines=8> */
.L_x_377:
        /* <DEDUP_REMOVED lines=35> */
.L_x_390:
[----:B------:R2:W-:Y:S04]  /*20e0*/  STS.128 [R14+0x8000], RZ ;  /* 0x008000ff0e007388 */ /* 0x0005e80000000c00 */
[----:B------:R2:W-:Y:S04]  /*20f0*/  STS.128 [R14+0xa000], RZ ;  /* 0x00a000ff0e007388 */ /* 0x0005e80000000c00 */
[----:B------:R2:W-:Y:S04]  /*2100*/  STS.128 [R14+0xc000], RZ ;  /* 0x00c000ff0e007388 */ /* 0x0005e80000000c00 */
[----:B------:R2:W-:Y:S02]  /*2110*/  STS.128 [R14+0xe000], RZ ;  /* 0x00e000ff0e007388 */ /* 0x0005e40000000c00 */
.L_x_391:
[----:B------:R-:W-:Y:S05]  /*2120*/  BSYNC.RECONVERGENT B0 ;  /* 0x0000000000007941 */ /* 0x000fea0003800200 */
.L_x_389:
        /* <DEDUP_REMOVED lines=37> */
.L_x_393:
[----:B------:R-:W-:Y:S05]  /*2380*/  BSYNC.RECONVERGENT B0 ;  /* 0x0000000000007941 */ /* 0x000fea0003800200 */
.L_x_392:
        /* <DEDUP_REMOVED lines=28> */
.L_x_395:
[----:B------:R1:W-:Y:S04]  /*2550*/  STS.128 [R14], RZ ;  /* 0x000000ff0e007388 */ /* 0x0003e80000000c00 */
[----:B------:R1:W-:Y:S04]  /*2560*/  STS.128 [R14+0x2000], RZ ;  /* 0x002000ff0e007388 */ /* 0x0003e80000000c00 */
[----:B------:R1:W-:Y:S04]  /*2570*/  STS.128 [R14+0x4000], RZ ;  /* 0x004000ff0e007388 */ /* 0x0003e80000000c00 */
[----:B------:R1:W-:Y:S02]  /*2580*/  STS.128 [R14+0x6000], RZ ;  /* 0x006000ff0e007388 */ /* 0x0003e40000000c00 */
.L_x_396:
[----:B------:R-:W-:Y:S05]  /*2590*/  BSYNC.RECONVERGENT B0 ;  /* 0x0000000000007941 */ /* 0x000fea0003800200 */
.L_x_394:
        /* <DEDUP_REMOVED lines=46> */
.L_x_398:
[----:B------:R-:W-:Y:S05]  /*2880*/  BSYNC.RECONVERGENT B0 ;  /* 0x0000000000007941 */ /* 0x000fea0003800200 */
.L_x_397:
        /* <DEDUP_REMOVED lines=48> */
.L_x_400:
[----:B------:R2:W-:Y:S04]  /*2b90*/  STS.128 [R14+0x10000], RZ ;  /* 0x010000ff0e007388 */ /* 0x0005e80000000c00 */
[----:B------:R2:W-:Y:S04]  /*2ba0*/  STS.128 [R14+0x12000], RZ ;  /* 0x012000ff0e007388 */ /* 0x0005e80000000c00 */
[----:B------:R2:W-:Y:S04]  /*2bb0*/  STS.128 [R14+0x14000], RZ ;  /* 0x014000ff0e007388 */ /* 0x0005e80000000c00 */
[----:B------:R2:W-:Y:S02]  /*2bc0*/  STS.128 [R14+0x16000], RZ ;  /* 0x016000ff0e007388 */ /* 0x0005e40000000c00 */
.L_x_401:
[----:B------:R-:W-:Y:S05]  /*2bd0*/  BSYNC.RECONVERGENT B0 ;  /* 0x0000000000007941 */ /* 0x000fea0003800200 */
.L_x_399:
        /* <DEDUP_REMOVED lines=40> */
.L_x_403:
[----:B------:R-:W-:Y:S05]  /*2e60*/  BSYNC.RECONVERGENT B0 ;  /* 0x0000000000007941 */ /* 0x000fea0003800200 */
.L_x_402:
        /* <DEDUP_REMOVED lines=46> */
.L_x_405:
[----:B------:R2:W-:Y:S04]  /*3150*/  STS.128 [R14+0x18000], RZ ;  /* 0x018000ff0e007388 */ /* 0x0005e80000000c00 */
[----:B------:R2:W-:Y:S04]  /*3160*/  STS.128 [R14+0x1a000], RZ ;  /* 0x01a000ff0e007388 */ /* 0x0005e80000000c00 */
[----:B------:R2:W-:Y:S04]  /*3170*/  STS.128 [R14+0x1c000], RZ ;  /* 0x01c000ff0e007388 */ /* 0x0005e80000000c00 */
[----:B------:R2:W-:Y:S02]  /*3180*/  STS.128 [R14+0x1e000], RZ ;  /* 0x01e000ff0e007388 */ /* 0x0005e40000000c00 */
.L_x_406:
[----:B------:R-:W-:Y:S05]  /*3190*/  BSYNC.RECONVERGENT B0 ;  /* 0x0000000000007941 */ /* 0x000fea0003800200 */
.L_x_404:
[----:B------:R1:W-:Y:S01]  /*31a0*/  @P5 STS.128 [R14+0x19000], RZ ;  /* 0x019000ff0e005388 */ /* 0x0003e20000000c00 */
[----:B------:R-:W-:Y:S03]  /*31b0*/  BSSY.RECONVERGENT B0, `(.L_x_407) ;  /* 0x0000027000007945 */ /* 0x000fe60003800200 */
[----:B------:R1:W-:Y:S04]  /*31c0*/  @P5 STS.128 [R14+0x1b000], RZ ;  /* 0x01b000ff0e005388 */ /* 0x0003e80000000c00 */
[----:B------:R1:W-:Y:S04]  /*31d0*/  @P5 STS.128 [R14+0x1d000], RZ ;  /* 0x01d000ff0e005388 */ /* 0x0003e80000000c00 */
[----:B------:R1:W-:Y:S01]  /*31e0*/  @P5 STS.128 [R14+0x1f000], RZ ;  /* 0x01f000ff0e005388 */ /* 0x0003e20000000c00 */
[----:B------:R-:W-:Y:S05]  /*31f0*/  @P5 BRA `(.L_x_408) ;  /* 0x0000000000885947 */ /* 0x000fea0003800000 */
[----:B------:R-:W2:Y:S01]  /*3200*/  LDCU UR14, c[0x0][0x440] ;  /* 0x00008800ff0e77ac */ /* 0x000ea20008000800 */
[----:B------:R-:W-:Y:S02]  /*3210*/  IMAD R2, R2, UR12, RZ ;  /* 0x0000000c02027c24 */ /* 0x000fe4000f8e02ff */
[----:B------:R-:W-:Y:S01]  /*3220*/  IMAD.MOV.U32 R8, RZ, RZ, R22 ;  /* 0x000000ffff087224 */ /* 0x000fe200078e0016 */
        /* <DEDUP_REMOVED lines=31> */
.L_x_408:
[----:B------:R-:W-:Y:S05]  /*3420*/  BSYNC.RECONVERGENT B0 ;  /* 0x0000000000007941 */ /* 0x000fea0003800200 */
.L_x_407:
[----:B------:R-:W2:Y:S01]  /*3430*/  LDCU.64 UR8, c[0x0][0x538] ;  /* 0x0000a700ff0877ac */ /* 0x000ea20008000a00 */
[----:B------:R-:W-:Y:S01]  /*3440*/  IMAD.U32 R8, RZ, RZ, UR28 ;  /* 0x0000001cff087e24 */ /* 0x000fe2000f8e00ff */
[----:B------:R-:W3:Y:S01]  /*3450*/  S2R R210, SR_TID.X ;  /* 0x0000000000d27919 */ /* 0x000ee20000002100 */
[C---:B------:R-:W-:Y:S01]  /*3460*/  IMAD.SHL.U32 R220, R0.reuse, 0x20, RZ ;  /* 0x0000002000dc7824 */ /* 0x040fe200078e00ff */
[----:B------:R-:W1:Y:S01]  /*3470*/  LDC R233, c[0x0][0x44c] ;  /* 0x00011300ffe97b82 */ /* 0x000e620000000800 */
[----:B------:R-:W-:Y:S01]  /*3480*/  IMAD.SHL.U32 R219, R0, 0x10, RZ ;  /* 0x0000001000db7824 */ /* 0x000fe200078e00ff */
[----:B------:R-:W0:Y:S01]  /*3490*/  LDGDEPBAR ;  /* 0x00000000000079af */ /* 0x000e220000000000 */
[----:B------:R-:W4:Y:S01]  /*34a0*/  LDCU UR13, c[0x0][0x590] ;  /* 0x0000b200ff0d77ac */ /* 0x000f220008000800 */
[----:B------:R-:W-:Y:S02]  /*34b0*/  IMAD.MOV.U32 R236, RZ, RZ, RZ ;  /* 0x000000ffffec7224 */ /* 0x000fe400078e00ff */
[----:B------:R-:W-:Y:S01]  /*34c0*/  IMAD.U32 R235, RZ, RZ, UR46 ;  /* 0x0000002effeb7e24 */ /* 0x000fe2000f8e00ff */
[----:B------:R-:W1:Y:S01]  /*34d0*/  LDCU UR12, c[0x0][0x45c] ;  /* 0x00008b80ff0c77ac */ /* 0x000e620008000800 */
[----:B--2---:R-:W-:-:S04]  /*34e0*/  ISETP.NE.U32.AND P0, PT, RZ, UR8, PT ;  /* 0x00000008ff007c0c */ /* 0x004fc8000bf05070 */
[----:B------:R-:W-:-:S13]  /*34f0*/  ISETP.NE.AND.EX P0, PT, RZ, UR9, PT, P0 ;  /* 0x00000009ff007c0c */ /* 0x000fda000bf05300 */
[----:B------:R-:W2:Y:S01]  /*3500*/  @P0 LDC.64 R2, c[0x0][0x540] ;  /* 0x00015000ff020b82 */ /* 0x000ea20000000a00 */
[----:B------:R-:W-:Y:S02]  /*3510*/  @P0 IMAD.MOV.U32 R9, RZ, RZ, RZ ;  /* 0x000000ffff090224 */ /* 0x000fe400078e00ff */
[----:B--2---:R-:W-:-:S04]  /*3520*/  @P0 IMAD.WIDE.U32 R8, R2, UR29, R8 ;  /* 0x0000001d02080c25 */ /* 0x004fc8000f8e0008 */
[----:B------:R-:W-:Y:S01]  /*3530*/  @P0 IMAD R3, R3, UR29, R9 ;  /* 0x0000001d03030c24 */ /* 0x000fe2000f8e0209 */
[----:B------:R-:W-:Y:S01]  /*3540*/  @P0 LEA R2, P1, R8, UR8, 0x2 ;  /* 0x0000000808020c11 */ /* 0x000fe2000f8210ff */
[----:B---3--:R-:W-:Y:S02]  /*3550*/  IMAD.SHL.U32 R9, R210, 0x2, RZ ;  /* 0x00000002d2097824 */ /* 0x008fe400078e00ff */
[----:B------:R-:W-:Y:S01]  /*3560*/  IMAD.MOV.U32 R216, RZ, RZ, 0x40 ;  /* 0x00000040ffd87424 */ /* 0x000fe200078e00ff */
[----:B------:R-:W-:Y:S01]  /*3570*/  @P0 LEA.HI.X R3, R8, UR9, R3, 0x2, P1 ;  /* 0x0000000908030c11 */ /* 0x000fe200088f1403 */
[C---:B------:R-:W-:Y:S01]  /*3580*/  IMAD.SHL.U32 R225, R210.reuse, 0x10, RZ ;  /* 0x00000010d2e17824 */ /* 0x040fe200078e00ff */
[----:B-1----:R-:W-:Y:S01]  /*3590*/  LOP3.LUT R11, R9, 0x20, RZ, 0xc0, !PT ;  /* 0x00000020090b7812 */ /* 0x002fe200078ec0ff */
[----:B------:R-:W-:Y:S02]  /*35a0*/  IMAD.SHL.U32 R209, R210, 0x40, RZ ;  /* 0x00000040d2d17824 */ /* 0x000fe400078e00ff */
[----:B------:R-:W-:Y:S01]  /*35b0*/  IMAD.MOV.U32 R215, RZ, RZ, 0x20 ;  /* 0x00000020ffd77424 */ /* 0x000fe200078e00ff */
[----:B------:R1:W2:Y:S01]  /*35c0*/  @P0 LDG.E R5, desc[UR38][R2.64] ;  /* 0x0000002602050981 */ /* 0x0002a2000c1e1900 */
[----:B------:R-:W-:Y:S01]  /*35d0*/  R2P PR, R0, 0x6 ;  /* 0x0000000600007804 */ /* 0x000fe20000000000 */
[C---:B------:R-:W-:Y:S01]  /*35e0*/  IMAD.SHL.U32 R224, R210.reuse, 0x8, RZ ;  /* 0x00000008d2e07824 */ /* 0x040fe200078e00ff */
[----:B------:R-:W-:Y:S01]  /*35f0*/  LOP3.LUT P3, RZ, R210, 0x4, RZ, 0xc0, !PT ;  /* 0x00000004d2ff7812 */ /* 0x000fe2000786c0ff */
[----:B------:R-:W-:Y:S01]  /*3600*/  IMAD.MOV.U32 R208, RZ, RZ, 0x40 ;  /* 0x00000040ffd07424 */ /* 0x000fe200078e00ff */
[----:B------:R-:W-:-:S02]  /*3610*/  CS2R R190, SRZ ;  /* 0x0000000000be7805 */ /* 0x000fc4000001ff00 */
[----:B------:R-:W-:Y:S01]  /*3620*/  SEL R216, R216, 0xffffffc0, !P2 ;  /* 0xffffffc0d8d87807 */ /* 0x000fe20005000000 */
[----:B------:R-:W-:Y:S01]  /*3630*/  IMAD.MOV.U32 R248, RZ, RZ, 0x10 ;  /* 0x00000010fff87424 */ /* 0x000fe200078e00ff */
[----:B------:R-:W-:Y:S01]  /*3640*/  SEL R215, R215, 0xffffffe0, !P1 ;  /* 0xffffffe0d7d77807 */ /* 0x000fe20004800000 */
[----:B------:R-:W-:Y:S01]  /*3650*/  IMAD.MOV.U32 R232, RZ, RZ, 0x3f ;  /* 0x0000003fffe87424 */ /* 0x000fe200078e00ff */
[----:B------:R-:W-:Y:S01]  /*3660*/  CS2R R188, SRZ ;  /* 0x0000000000bc7805 */ /* 0x000fe2000001ff00 */
[----:B------:R-:W-:Y:S01]  /*3670*/  IMAD.MOV.U32 R229, RZ, RZ, 0x37 ;  /* 0x00000037ffe57424 */ /* 0x000fe200078e00ff */
        /* <DEDUP_REMOVED lines=13> */
[C---:B-1----:R-:W-:Y:S01]  /*3750*/  IMAD.SHL.U32 R2, R0.reuse, 0x2, RZ ;  /* 0x0000000200027824 */ /* 0x042fe200078e00ff */
[----:B------:R-:W-:Y:S01]  /*3760*/  CS2R R164, SRZ ;  /* 0x0000000000a47805 */ /* 0x000fe2000001ff00 */
[----:B------:R-:W-:Y:S01]  /*3770*/  IMAD.SHL.U32 R3, R0, 0x40, RZ ;  /* 0x0000004000037824 */ /* 0x000fe200078e00ff */
[----:B------:R-:W-:-:S02]  /*3780*/  CS2R R158, SRZ ;  /* 0x00000000009e7805 */ /* 0x000fc4000001ff00 */
[----:B------:R-:W-:Y:S02]  /*3790*/  CS2R R156, SRZ ;  /* 0x00000000009c7805 */ /* 0x000fe4000001ff00 */
[----:B------:R-:W-:Y:S02]  /*37a0*/  LOP3.LUT R2, R2, 0x6, RZ, 0xc0, !PT ;  /* 0x0000000602027812 */ /* 0x000fe400078ec0ff */
[----:B------:R-:W-:Y:S02]  /*37b0*/  CS2R R162, SRZ ;  /* 0x0000000000a27805 */ /* 0x000fe4000001ff00 */
[----:B------:R-:W-:Y:S02]  /*37c0*/  LOP3.LUT R10, R3, 0x1c0, RZ, 0xc0, !PT ;  /* 0x000001c0030a7812 */ /* 0x000fe400078ec0ff */
[----:B------:R-:W-:Y:S02]  /*37d0*/  CS2R R160, SRZ ;  /* 0x0000000000a07805 */ /* 0x000fe4000001ff00 */
[----:B------:R-:W-:-:S02]  /*37e0*/  LOP3.LUT R6, R2, 0xe0, R6, 0xf8, !PT ;  /* 0x000000e002067812 */ /* 0x000fc400078ef806 */
[----:B------:R-:W-:Y:S01]  /*37f0*/  CS2R R154, SRZ ;  /* 0x00000000009a7805 */ /* 0x000fe2000001ff00 */
[----:B------:R-:W1:Y:S01]  /*3800*/  @P0 LDC R2, c[0x0][0x458] ;  /* 0x00011600ff020b82 */ /* 0x000e620000000800 */
[----:B------:R-:W-:Y:S02]  /*3810*/  LOP3.LUT R10, R10, 0x38, R4, 0xf8, !PT ;  /* 0x000000380a0a7812 */ /* 0x000fe400078ef804 */
[----:B------:R-:W-:Y:S02]  /*3820*/  CS2R R152, SRZ ;  /* 0x0000000000987805 */ /* 0x000fe4000001ff00 */
[----:B------:R-:W-:Y:S01]  /*3830*/  LOP3.LUT R4, R220, 0x200, RZ, 0xc0, !PT ;  /* 0x00000200dc047812 */ /* 0x000fe200078ec0ff */
[----:B------:R-:W-:Y:S01]  /*3840*/  IMAD.U32 R235, R235, 0x40, R6 ;  /* 0x00000040ebeb7824 */ /* 0x000fe200078e0006 */
[----:B------:R-:W-:Y:S02]  /*3850*/  LOP3.LUT R3, R3, 0x200, RZ, 0xc0, !PT ;  /* 0x0000020003037812 */ /* 0x000fe400078ec0ff */
[----:B------:R-:W-:-:S02]  /*3860*/  CS2R R150, SRZ ;  /* 0x0000000000967805 */ /* 0x000fc4000001ff00 */
[----:B------:R-:W-:Y:S02]  /*3870*/  LOP3.LUT R219, R4, 0x3800, R219, 0xf8, !PT ;  /* 0x0000380004db7812 */ /* 0x000fe400078ef8db */
[----:B------:R-:W-:Y:S02]  /*3880*/  CS2R R148, SRZ ;  /* 0x0000000000947805 */ /* 0x000fe4000001ff00 */
[----:B------:R-:W-:Y:S02]  /*3890*/  SHF.R.U32.HI R4, RZ, 0x3, R210 ;  /* 0x00000003ff047819 */ /* 0x000fe400000116d2 */
[----:B------:R-:W-:Y:S02]  /*38a0*/  CS2R R142, SRZ ;  /* 0x00000000008e7805 */ /* 0x000fe4000001ff00 */
[----:B------:R-:W-:Y:S01]  /*38b0*/  LOP3.LUT R220, R3, 0xc00, R220, 0xf8, !PT ;  /* 0x00000c0003dc7812 */ /* 0x000fe200078ef8dc */
[----:B------:R-:W-:Y:S01]  /*38c0*/  IMAD.SHL.U32 R3, R210, 0x20, RZ ;  /* 0x00000020d2037824 */ /* 0x000fe200078e00ff */
[----:B------:R-:W-:-:S02]  /*38d0*/  LOP3.LUT R8, R10, 0x8, R0, 0x78, !PT ;  /* 0x000000080a087812 */ /* 0x000fc400078e7800 */
[----:B------:R-:W-:Y:S02]  /*38e0*/  CS2R R140, SRZ ;  /* 0x00000000008c7805 */ /* 0x000fe4000001ff00 */
[----:B------:R-:W-:Y:S02]  /*38f0*/  LOP3.LUT R4, R11, 0x18, R4, 0xf8, !PT ;  /* 0x000000180b047812 */ /* 0x000fe400078ef804 */
[----:B------:R-:W-:Y:S02]  /*3900*/  CS2R R146, SRZ ;  /* 0x0000000000927805 */ /* 0x000fe4000001ff00 */
[----:B------:R-:W-:Y:S02]  /*3910*/  SHF.R.U32.HI R0, RZ, 0x2, R210 ;  /* 0x00000002ff007819 */ /* 0x000fe400000116d2 */
[----:B------:R-:W-:Y:S02]  /*3920*/  CS2R R144, SRZ ;  /* 0x0000000000907805 */ /* 0x000fe4000001ff00 */
[----:B------:R-:W-:-:S02]  /*3930*/  LOP3.LUT R11, R9, 0x38, RZ, 0xc0, !PT ;  /* 0x00000038090b7812 */ /* 0x000fc400078ec0ff */
[----:B------:R-:W-:Y:S02]  /*3940*/  CS2R R138, SRZ ;  /* 0x00000000008a7805 */ /* 0x000fe4000001ff00 */
[----:B------:R-:W-:Y:S02]  /*3950*/  LOP3.LUT R234, R3, 0x200, RZ, 0xc0, !PT ;  /* 0x0000020003ea7812 */ /* 0x000fe400078ec0ff */
[----:B------:R-:W-:Y:S02]  /*3960*/  CS2R R136, SRZ ;  /* 0x0000000000887805 */ /* 0x000fe4000001ff00 */
[----:B------:R-:W-:Y:S02]  /*3970*/  LOP3.LUT R0, R11, 0x20, R0, 0x78, !PT ;  /* 0x000000200b007812 */ /* 0x000fe400078e7800 */
[----:B------:R-:W-:Y:S02]  /*3980*/  CS2R R134, SRZ ;  /* 0x0000000000867805 */ /* 0x000fe4000001ff00 */
[----:B------:R-:W-:-:S02]  /*3990*/  LOP3.LUT R10, R10, 0x8, R7, 0x78, !PT ;  /* 0x000000080a0a7812 */ /* 0x000fc400078e7807 */
[----:B------:R-:W-:Y:S02]  /*39a0*/  CS2R R132, SRZ ;  /* 0x0000000000847805 */ /* 0x000fe4000001ff00 */
[----:B------:R-:W-:Y:S02]  /*39b0*/  LOP3.LUT R7, R3, 0xc00, RZ, 0xc0, !PT ;  /* 0x00000c0003077812 */ /* 0x000fe400078ec0ff */
[----:B------:R-:W-:Y:S02]  /*39c0*/  CS2R R78, SRZ ;  /* 0x00000000004e7805 */ /* 0x000fe4000001ff00 */
[--C-:B------:R-:W-:Y:S02]  /*39d0*/  LOP3.LUT R234, R234, 0x3800, R225.reuse, 0xf8, !PT ;  /* 0x00003800eaea7812 */ /* 0x100fe400078ef8e1 */
[----:B------:R-:W-:Y:S02]  /*39e0*/  CS2R R76, SRZ ;  /* 0x00000000004c7805 */ /* 0x000fe4000001ff00 */
[----:B------:R-:W-:-:S02]  /*39f0*/  LOP3.LUT R225, R0, 0x1c0, R225, 0xf8, !PT ;  /* 0x000001c000e17812 */ /* 0x000fc400078ef8e1 */
[----:B------:R-:W-:Y:S02]  /*3a00*/  CS2R R82, SRZ ;  /* 0x0000000000527805 */ /* 0x000fe4000001ff00 */
[----:B------:R-:W-:Y:S02]  /*3a10*/  SHF.R.U32.HI R0, RZ, 0x1, R210 ;  /* 0x00000001ff007819 */ /* 0x000fe400000116d2 */
[----:B------:R-:W-:Y:S02]  /*3a20*/  CS2R R80, SRZ ;  /* 0x0000000000507805 */ /* 0x000fe4000001ff00 */
[----:B------:R-:W-:Y:S02]  /*3a30*/  LOP3.LUT R9, R7, 0x6, R9, 0xf8, !PT ;  /* 0x0000000607097812 */ /* 0x000fe400078ef809 */
[----:B------:R-:W-:Y:S02]  /*3a40*/  CS2R R74, SRZ ;  /* 0x00000000004a7805 */ /* 0x000fe4000001ff00 */
[----:B------:R-:W-:Y:S01]  /*3a50*/  LOP3.LUT R219, R219, R8, RZ, 0xfc, !PT ;  /* 0x00000008dbdb7212 */ /* 0x000fe200078efcff */
[----:B-1----:R1:W2:Y:S01]  /*3a60*/  @P0 MUFU.RCP R7, R2 ;  /* 0x0000000200070308 */ /* 0x0022a20000001000 */
[----:B------:R-:W-:-:S02]  /*3a70*/  LOP3.LUT R8, R0, 0x10, RZ, 0xc0, !PT ;  /* 0x0000001000087812 */ /* 0x000fc400078ec0ff */
[----:B------:R-:W-:Y:S02]  /*3a80*/  CS2R R72, SRZ ;  /* 0x0000000000487805 */ /* 0x000fe4000001ff00 */
[----:B------:R-:W-:Y:S02]  /*3a90*/  LOP3.LUT R4, R4, 0x1c0, R209, 0xf8, !PT ;  /* 0x000001c004047812 */ /* 0x000fe400078ef8d1 */
[----:B------:R-:W-:Y:S02]  /*3aa0*/  CS2R R70, SRZ ;  /* 0x0000000000467805 */ /* 0x000fe4000001ff00 */
[----:B------:R-:W-:Y:S02]  /*3ab0*/  LOP3.LUT R8, R8, 0x8, R210, 0xf8, !PT ;  /* 0x0000000808087812 */ /* 0x000fe400078ef8d2 */
[----:B------:R-:W-:Y:S02]  /*3ac0*/  CS2R R68, SRZ ;  /* 0x0000000000447805 */ /* 0x000fe4000001ff00 */
[----:B------:R-:W-:-:S02]  /*3ad0*/  LOP3.LUT R220, R220, R10, RZ, 0xfc, !PT ;  /* 0x0000000adcdc7212 */ /* 0x000fc400078efcff */
[----:B------:R-:W-:Y:S02]  /*3ae0*/  CS2R R62, SRZ ;  /* 0x00000000003e7805 */ /* 0x000fe4000001ff00 */
[----:B------:R-:W-:Y:S02]  /*3af0*/  LOP3.LUT R212, R4, 0x38, R224, 0x78, !PT ;  /* 0x0000003804d47812 */ /* 0x000fe400078e78e0 */
[----:B------:R-:W-:Y:S02]  /*3b00*/  CS2R R60, SRZ ;  /* 0x00000000003c7805 */ /* 0x000fe4000001ff00 */
[----:B------:R-:W-:Y:S02]  /*3b10*/  LEA R219, R219, UR37, 0x1 ;  /* 0x00000025dbdb7c11 */ /* 0x000fe4000f8e08ff */
[----:B------:R-:W-:Y:S02]  /*3b20*/  CS2R R66, SRZ ;  /* 0x0000000000427805 */ /* 0x000fe4000001ff00 */
[----:B------:R-:W-:-:S02]  /*3b30*/  LOP3.LUT R212, R212, 0x200, R209, 0xf8, !PT ;  /* 0x00000200d4d47812 */ /* 0x000fc400078ef8d1 */
[----:B------:R-:W-:Y:S02]  /*3b40*/  CS2R R64, SRZ ;  /* 0x0000000000407805 */ /* 0x000fe4000001ff00 */
[----:B------:R-:W-:Y:S01]  /*3b50*/  LEA R220, R220, UR37, 0x1 ;  /* 0x00000025dcdc7c11 */ /* 0x000fe2000f8e08ff */
[C---:B------:R-:W-:Y:S01]  /*3b60*/  IMAD.IADD R214, R216.reuse, 0x1, R219 ;  /* 0x00000001d8d67824 */ /* 0x040fe200078e02db */
[----:B-1----:R-:W-:Y:S01]  /*3b70*/  LOP3.LUT R2, R209, 0x1c0, RZ, 0xc0, !PT ;  /* 0x000001c0d1027812 */ /* 0x002fe200078ec0ff */
[----:B------:R-:W-:Y:S01]  /*3b80*/  IMAD.IADD R217, R219, 0x1, R215 ;  /* 0x00000001dbd97824 */ /* 0x000fe200078e02d7 */
[----:B------:R-:W-:Y:S01]  /*3b90*/  LOP3.LUT R209, R209, 0x200, RZ, 0xc0, !PT ;  /* 0x00000200d1d17812 */ /* 0x000fe200078ec0ff */
[----:B------:R-:W-:Y:S01]  /*3ba0*/  IMAD.IADD R216, R216, 0x1, R220 ;  /* 0x00000001d8d87824 */ /* 0x000fe200078e02dc */
[----:B------:R-:W-:Y:S01]  /*3bb0*/  LOP3.LUT R2, R2, 0x38, R224, 0xf8, !PT ;  /* 0x0000003802027812 */ /* 0x000fe200078ef8e0 */
[----:B------:R-:W-:Y:S01]  /*3bc0*/  IMAD.IADD R218, R215, 0x1, R220 ;  /* 0x00000001d7da7824 */ /* 0x000fe200078e02dc */
[----:B------:R-:W-:Y:S01]  /*3bd0*/  LOP3.LUT R249, R209, 0xc00, R3, 0xf8, !PT ;  /* 0x00000c00d1f97812 */ /* 0x000fe200078ef803 */
[----:B------:R-:W-:Y:S01]  /*3be0*/  IMAD.IADD R213, R215, 0x1, R214 ;  /* 0x00000001d7d57824 */ /* 0x000fe200078e02d6 */
[----:B------:R-:W-:-:S02]  /*3bf0*/  LOP3.LUT R211, R8, R2, RZ, 0x3c, !PT ;  /* 0x0000000208d37212 */ /* 0x000fc400078e3cff */
[----:B------:R-:W-:Y:S02]  /*3c00*/  CS2R R58, SRZ ;  /* 0x00000000003a7805 */ /* 0x000fe4000001ff00 */
[C---:B------:R-:W-:Y:S02]  /*3c10*/  LOP3.LUT R0, R2.reuse, 0x8, R0, 0x78, !PT ;  /* 0x0000000802007812 */ /* 0x040fe400078e7800 */
[----:B------:R-:W-:Y:S02]  /*3c20*/  CS2R R56, SRZ ;  /* 0x0000000000387805 */ /* 0x000fe4000001ff00 */
[----:B------:R-:W-:Y:S01]  /*3c30*/  LOP3.LUT R8, R2, 0x8, R210, 0x78, !PT ;  /* 0x0000000802087812 */ /* 0x000fe200078e78d2 */
[----:B------:R-:W-:Y:S01]  /*3c40*/  VIADD R2, R6, UR34 ;  /* 0x0000002206027c36 */ /* 0x000fe20008000000 */
[----:B------:R-:W-:Y:S02]  /*3c50*/  LOP3.LUT R225, R9, R225, RZ, 0xfc, !PT ;  /* 0x000000e109e17212 */ /* 0x000fe400078efcff */
[----:B------:R-:W-:-:S02]  /*3c60*/  CS2R R54, SRZ ;  /* 0x0000000000367805 */ /* 0x000fc4000001ff00 */
[----:B------:R-:W-:Y:S01]  /*3c70*/  LOP3.LUT R234, R234, R8, RZ, 0xfc, !PT ;  /* 0x00000008eaea7212 */ /* 0x000fe200078efcff */
[C---:B------:R-:W-:Y:S01]  /*3c80*/  VIADD R242, R2.reuse, 0x1 ;  /* 0x0000000102f27836 */ /* 0x040fe20000000000 */
[----:B------:R-:W-:Y:S01]  /*3c90*/  I2FP.F32.S32 R243, R2 ;  /* 0x0000000200f37245 */ /* 0x000fe20000201400 */
[C---:B------:R-:W-:Y:S01]  /*3ca0*/  VIADD R241, R2.reuse, 0x8 ;  /* 0x0000000802f17836 */ /* 0x040fe20000000000 */
[----:B------:R-:W-:Y:S01]  /*3cb0*/  CS2R R52, SRZ ;  /* 0x0000000000347805 */ /* 0x000fe2000001ff00 */
[C---:B------:R-:W-:Y:S01]  /*3cc0*/  VIADD R240, R2.reuse, 0x9 ;  /* 0x0000000902f07836 */ /* 0x040fe20000000000 */
[----:B------:R-:W-:Y:S01]  /*3cd0*/  I2FP.F32.S32 R242, R242 ;  /* 0x000000f200f27245 */ /* 0x000fe20000201400 */
[C---:B------:R-:W-:Y:S01]  /*3ce0*/  VIADD R239, R2.reuse, 0x10 ;  /* 0x0000001002ef7836 */ /* 0x040fe20000000000 */
[----:B------:R-:W-:Y:S01]  /*3cf0*/  I2FP.F32.S32 R241, R241 ;  /* 0x000000f100f17245 */ /* 0x000fe20000201400 */
[C---:B------:R-:W-:Y:S01]  /*3d00*/  VIADD R238, R2.reuse, 0x11 ;  /* 0x0000001102ee7836 */ /* 0x040fe20000000000 */
[----:B------:R-:W-:Y:S01]  /*3d10*/  I2FP.F32.S32 R240, R240 ;  /* 0x000000f000f07245 */ /* 0x000fe20000201400 */
[C---:B------:R-:W-:Y:S01]  /*3d20*/  VIADD R237, R2.reuse, 0x18 ;  /* 0x0000001802ed7836 */ /* 0x040fe20000000000 */
[----:B------:R-:W-:Y:S01]  /*3d30*/  I2FP.F32.S32 R239, R239 ;  /* 0x000000ef00ef7245 */ /* 0x000fe20000201400 */
[----:B------:R-:W-:Y:S01]  /*3d40*/  VIADD R2, R2, 0x19 ;  /* 0x0000001902027836 */ /* 0x000fe20000000000 */
[----:B------:R-:W-:-:S02]  /*3d50*/  I2FP.F32.S32 R238, R238 ;  /* 0x000000ee00ee7245 */ /* 0x000fc40000201400 */
[----:B------:R-:W-:Y:S02]  /*3d60*/  CS2R R46, SRZ ;  /* 0x00000000002e7805 */ /* 0x000fe4000001ff00 */
[----:B------:R-:W-:Y:S02]  /*3d70*/  I2FP.F32.S32 R237, R237 ;  /* 0x000000ed00ed7245 */ /* 0x000fe40000201400 */
[----:B------:R-:W-:Y:S02]  /*3d80*/  CS2R R44, SRZ ;  /* 0x00000000002c7805 */ /* 0x000fe4000001ff00 */
[----:B------:R-:W-:Y:S02]  /*3d90*/  I2FP.F32.S32 R2, R2 ;  /* 0x0000000200027245 */ /* 0x000fe40000201400 */
        /* <DEDUP_REMOVED lines=14> */
[----:B------:R-:W-:Y:S01]  /*3e80*/  LOP3.LUT P4, RZ, R210, 0x8, RZ, 0xc0, !PT ;  /* 0x00000008d2ff7812 */ /* 0x000fe2000788c0ff */
[----:B------:R-:W-:Y:S01]  /*3e90*/  IMAD.IADD R215, R215, 0x1, R216 ;  /* 0x00000001d7d77824 */ /* 0x000fe200078e02d8 */
[----:B------:R-:W-:Y:S01]  /*3ea0*/  SEL R208, R208, 0xffffffc0, !P3 ;  /* 0xffffffc0d0d07807 */ /* 0x000fe20005800000 */
[----:B------:R-:W1:Y:S01]  /*3eb0*/  LDCU UR8, c[0x0][0x440] ;  /* 0x00008800ff0877ac */ /* 0x000e620008000800 */
[----:B------:R-:W-:Y:S02]  /*3ec0*/  SEL R248, R248, 0xfffffff0, !P3 ;  /* 0xfffffff0f8f87807 */ /* 0x000fe40005800000 */
[----:B------:R-:W-:Y:S01]  /*3ed0*/  LOP3.LUT R245, R224, 0x38, RZ, 0xc0, !PT ;  /* 0x00000038e0f57812 */ /* 0x000fe200078ec0ff */
[----:B------:R-:W3:Y:S01]  /*3ee0*/  LDCU UR9, c[0x0][0x3e0] ;  /* 0x00007c00ff0977ac */ /* 0x000ee20008000800 */
[----:B------:R-:W-:Y:S02]  /*3ef0*/  LOP3.LUT R211, R211, 0x200, R3, 0xf8, !PT ;  /* 0x00000200d3d37812 */ /* 0x000fe400078ef803 */
[----:B------:R-:W-:Y:S01]  /*3f00*/  LOP3.LUT R249, R249, R0, RZ, 0xfc, !PT ;  /* 0x00000000f9f97212 */ /* 0x000fe200078efcff */
[----:B----4-:R-:W-:-:S02]  /*3f10*/  USHF.L.U32 UR13, UR13, 0x6, URZ ;  /* 0x000000060d0d7899 */ /* 0x010fc400080006ff */
[----:B------:R-:W-:Y:S01]  /*3f20*/  UIADD3 UR51, UPT, UPT, UR51, 0x40, -UR42 ;  /* 0x0000004033337890 */ /* 0x000fe2000fffe82a */
[----:B--2---:R-:W-:Y:S01]  /*3f30*/  @P0 FMUL.FTZ R236, R5, R7 ;  /* 0x0000000705ec0220 */ /* 0x004fe20000410000 */
[----:B------:R-:W-:Y:S01]  /*3f40*/  IMAD.U32 R5, RZ, RZ, UR40 ;  /* 0x00000028ff057e24 */ /* 0x000fe2000f8e00ff */
[----:B------:R-:W-:Y:S02]  /*3f50*/  LOP3.LUT P0, RZ, R210, 0x2, RZ, 0xc0, !PT ;  /* 0x00000002d2ff7812 */ /* 0x000fe4000780c0ff */
[-C--:B------:R-:W-:Y:S01]  /*3f60*/  FMUL.FTZ R242, R242, R236.reuse ;  /* 0x000000ecf2f27220 */ /* 0x080fe20000410000 */
[-C--:B------:R-:W-:Y:S01]  /*3f70*/  FMUL.FTZ R241, R241, R236.reuse ;  /* 0x000000ecf1f17220 */ /* 0x080fe20000410000 */
[-C--:B------:R-:W-:Y:S01]  /*3f80*/  FMUL.FTZ R240, R240, R236.reuse ;  /* 0x000000ecf0f07220 */ /* 0x080fe20000410000 */
[-C--:B------:R-:W-:Y:S01]  /*3f90*/  FMUL.FTZ R239, R239, R236.reuse ;  /* 0x000000ecefef7220 */ /* 0x080fe20000410000 */
[-C--:B------:R-:W-:Y:S01]  /*3fa0*/  FMUL.FTZ R238, R238, R236.reuse ;  /* 0x000000eceeee7220 */ /* 0x080fe20000410000 */
[-C--:B------:R-:W-:Y:S01]  /*3fb0*/  FMUL.FTZ R237, R237, R236.reuse ;  /* 0x000000eceded7220 */ /* 0x080fe20000410000 */
[-C--:B------:R-:W-:Y:S01]  /*3fc0*/  FMUL.FTZ R243, R243, R236.reuse ;  /* 0x000000ecf3f37220 */ /* 0x080fe20000410000 */
[----:B------:R-:W-:Y:S01]  /*3fd0*/  FMUL.FTZ R236, R2, R236 ;  /* 0x000000ec02ec7220 */ /* 0x000fe20000410000 */
[----:B------:R-:W-:Y:S01]  /*3fe0*/  IMAD.MOV.U32 R2, RZ, RZ, 0x20 ;  /* 0x00000020ff027424 */ /* 0x000fe200078e00ff */
[----:B------:R-:W-:-:S04]  /*3ff0*/  IADD3 R5, PT, PT, R5, UR42, R228 ;  /* 0x0000002a05057c10 */ /* 0x000fc8000fffe0e4 */
[----:B------:R-:W-:Y:S01]  /*4000*/  SEL R2, R2, 0xffffffe0, !P0 ;  /* 0xffffffe002027807 */ /* 0x000fe20004000000 */
[----:B-1-3--:R-:W-:-:S07]  /*4010*/  VIADD R244, R5, -UR44 ;  /* 0x8000002c05f47c36 */ /* 0x00afce0008000000 */
.L_x_411:
[----:B------:R-:W0:Y:S01]  /*4020*/  LDGDEPBAR ;  /* 0x00000000000079af */ /* 0x000e220000000000 */
[----:B------:R-:W-:Y:S01]  /*4030*/  IMAD.U32 R116, RZ, RZ, UR10 ;  /* 0x0000000aff747e24 */ /* 0x000fe2000f8e00ff */
[----:B------:R-:W-:Y:S01]  /*4040*/  LEA R222, R211, UR4, 0x1 ;  /* 0x00000004d3de7c11 */ /* 0x000fe2000f8e08ff */
[----:B------:R-:W-:Y:S01]  /*4050*/  IMAD.U32 R117, RZ, RZ, UR11 ;  /* 0x0000000bff757e24 */ /* 0x000fe2000f8e00ff */
[----:B------:R-:W-:Y:S01]  /*4060*/  LEA R221, R212, UR4, 0x1 ;  /* 0x00000004d4dd7c11 */ /* 0x000fe2000f8e08ff */
[----:B------:R-:W-:Y:S01]  /*4070*/  UIADD3 UR40, UPT, UPT, UR40, -0x40, URZ ;  /* 0xffffffc028287890 */ /* 0x000fe2000fffe0ff */
[C---:B------:R-:W-:Y:S01]  /*4080*/  LEA R197, R225.reuse, UR4, 0x1 ;  /* 0x00000004e1c57c11 */ /* 0x040fe2000f8e08ff */
[----:B------:R-:W-:Y:S01]  /*4090*/  USHF.L.U32 UR14, UR46, 0x6, URZ ;  /* 0x000000062e0e7899 */ /* 0x000fe200080006ff */
[----:B------:R-:W-:Y:S01]  /*40a0*/  LEA R199, R225, UR5, 0x1 ;  /* 0x00000005e1c77c11 */ /* 0x000fe2000f8e08ff */
[----:B------:R-:W-:Y:S01]  /*40b0*/  UISETP.GE.AND UP0, UPT, UR40, UR51, UPT ;  /* 0x000000332800728c */ /* 0x000fe2000bf06270 */
[----:B-----5:R-:W-:Y:S01]  /*40c0*/  FSETP.NEU.FTZ.AND P1, PT, R227, -INF , PT ;  /* 0xff800000e300780b */ /* 0x020fe20003f3d000 */
[----:B------:R-:W-:Y:S01]  /*40d0*/  UIADD3 UR14, UPT, UPT, UR14, 0x40, URZ ;  /* 0x000000400e0e7890 */ /* 0x000fe2000fffe0ff */
[----:B------:R-:W-:Y:S01]  /*40e0*/  LOP3.LUT R223, R209, 0x400, R3, 0xf8, !PT ;  /* 0x00000400d1df7812 */ /* 0x000fe200078ef803 */
[C---:B------:R-:W-:Y:S01]  /*40f0*/  VIADD R198, R199.reuse, 0x20 ;  /* 0x00000020c7c67836 */ /* 0x040fe20000000000 */
[C---:B------:R-:W-:Y:S01]  /*4100*/  @P4 IADD3 R198, PT, PT, R199.reuse, -0x20, RZ ;  /* 0xffffffe0c7c64810 */ /* 0x040fe20007ffe0ff */
[----:B------:R-:W-:Y:S01]  /*4110*/  IMAD.IADD R199, R199, 0x1, R248 ;  /* 0x00000001c7c77824 */ /* 0x000fe200078e02f8 */
[----:B------:R-:W-:Y:S01]  /*4120*/  UISETP.LT.AND UP0, UPT, UR14, UR42, UP0 ;  /* 0x0000002a0e00728c */ /* 0x000fe20008701270 */
[----:B------:R-:W-:Y:S01]  /*4130*/  LOP3.LUT R223, R223, R0, RZ, 0xfc, !PT ;  /* 0x00000000dfdf7212 */ /* 0x000fe200078efcff */
[----:B------:R-:W-:Y:S01]  /*4140*/  UIADD3 UR41, UPT, UPT, UR41, -0x1, URZ ;  /* 0xffffffff29297890 */ /* 0x000fe2000fffe0ff */
[----:B------:R-:W-:Y:S02]  /*4150*/  IADD3 R130, PT, PT, R248, R198, RZ ;  /* 0x000000c6f8827210 */ /* 0x000fe40007ffe0ff */
[----:B------:R-:W-:Y:S02]  /*4160*/  LEA R223, R223, UR4, 0x1 ;  /* 0x00000004dfdf7c11 */ /* 0x000fe4000f8e08ff */
[----:B------:R-:W-:Y:S01]  /*4170*/  PLOP3.LUT P0, PT, PT, PT, UP0, 0x80, 0x8 ;  /* 0x000000000008781c */ /* 0x000fe20003f0f008 */
[----:B------:R-:W-:Y:S04]  /*4180*/  DEPBAR.LE SB0, 0x0 ;  /* 0x000080000000791a */ /* 0x000fe80000000000 */
[----:B------:R-:W-:Y:S01]  /*4190*/  BAR.SYNC.DEFER_BLOCKING 0x0 ;  /* 0x0000000000007b1d */ /* 0x000fe20000010000 */
[----:B------:R-:W-:Y:S11]  /*41a0*/  UISETP.GT.AND UP0, UPT, UR41, UR50, UPT ;  /* 0x000000322900728c */ /* 0x000ff6000bf04270 */
[----:B------:R-:W-:Y:S04]  /*41b0*/  @UP0 UIADD3 UR15, UP1, UPT, UR18, -0x100, URZ ;  /* 0xffffff00120f0890 */ /* 0x000fe8000ff3e0ff */
[----:B------:R-:W-:Y:S02]  /*41c0*/  @UP0 UIADD3.X UR14, UPT, UPT, UR19, -0x1, URZ, UP1, !UPT ;  /* 0xffffffff130e0890 */ /* 0x000fe40008ffe4ff */
[----:B------:R-:W-:Y:S04]  /*41d0*/  @UP0 UIADD3 UR10, UP1, UPT, UR10, -0x100, URZ ;  /* 0xffffff000a0a0890 */ /* 0x000fe8000ff3e0ff */
[----:B------:R-:W-:Y:S01]  /*41e0*/  @UP0 UIADD3.X UR11, UPT, UPT, UR11, -0x1, URZ, UP1, !UPT ;  /* 0xffffffff0b0b0890 */ /* 0x000fe20008ffe4ff */
[----:B------:R-:W-:Y:S05]  /*41f0*/  LDSM.16.M88.4 R16, [R220] ;  /* 0x00000000dc10783b */ /* 0x000fea0000000200 */
[----:B-1----:R-:W1:Y:S05]  /*4200*/  LDSM.16.M88.4 R8, [R219+0x10000] ;  /* 0x01000000db08783b */ /* 0x002e6a0000000200 */
[----:B------:R-:W2:Y:S05]  /*4210*/  LDSM.16.M88.4 R84, [R219+0x10800] ;  /* 0x01080000db54783b */ /* 0x000eaa0000000200 */
[----:B------:R-:W-:Y:S05]  /*4220*/  LDSM.16.M88.4 R88, [R218] ;  /* 0x00000000da58783b */ /* 0x000fea0000000200 */
[----:B------:R-:W3:Y:S05]  /*4230*/  LDSM.16.M88.4 R92, [R217+0x10000] ;  /* 0x01000000d95c783b */ /* 0x000eea0000000200 */
[----:B------:R-:W4:Y:S05]  /*4240*/  LDSM.16.M88.4 R96, [R217+0x10800] ;  /* 0x01080000d960783b */ /* 0x000f2a0000000200 */
[----:B------:R-:W-:Y:S05]  /*4250*/  LDSM.16.M88.4 R100, [R216] ;  /* 0x00000000d864783b */ /* 0x000fea0000000200 */
[----:B------:R-:W4:Y:S05]  /*4260*/  LDSM.16.M88.4 R104, [R214+0x10000] ;  /* 0x01000000d668783b */ /* 0x000f2a0000000200 */
[----:B------:R-:W-:Y:S01]  /*4270*/  LDSM.16.M88.4 R108, [R215] ;  /* 0x00000000d76c783b */ /* 0x000fe20000000200 */
[C---:B-1----:R-:W-:Y:S04]  /*4280*/  HMMA.16816.F32.BF16 R4, R16.reuse, R8, RZ ;  /* 0x000000081004723c */ /* 0x042fe800000418ff */
[----:B------:R-:W-:Y:S04]  /*4290*/  LDSM.16.M88.4 R112, [R213+0x10000] ;  /* 0x01000000d570783b */ /* 0x000fe80000000200 */
[C---:B------:R-:W-:Y:S08]  /*42a0*/  HMMA.16816.F32.BF16 R8, R16.reuse, R10, RZ ;  /* 0x0000000a1008723c */ /* 0x040ff000000418ff */
[C---:B--2---:R-:W-:Y:S08]  /*42b0*/  HMMA.16816.F32.BF16 R12, R16.reuse, R84, RZ ;  /* 0x00000054100c723c */ /* 0x044ff000000418ff */
[----:B------:R-:W-:Y:S01]  /*42c0*/  HMMA.16816.F32.BF16 R16, R16, R86, RZ ;  /* 0x000000561010723c */ /* 0x000fe200000418ff */
[----:B------:R-:W1:Y:S07]  /*42d0*/  LDSM.16.M88.4 R84, [R214+0x10800] ;  /* 0x01080000d654783b */ /* 0x000e6e0000000200 */
[C---:B---3--:R-:W-:Y:S08]  /*42e0*/  HMMA.16816.F32.BF16 R4, R88.reuse, R92, R4 ;  /* 0x0000005c5804723c */ /* 0x048ff00000041804 */
[C---:B------:R-:W-:Y:S01]  /*42f0*/  HMMA.16816.F32.BF16 R8, R88.reuse, R94, R8 ;  /* 0x0000005e5808723c */ /* 0x040fe20000041808 */
[----:B------:R-:W-:Y:S07]  /*4300*/  LDSM.16.M88.4 R92, [R220+0x2000] ;  /* 0x00200000dc5c783b */ /* 0x000fee0000000200 */
[C---:B----4-:R-:W-:Y:S08]  /*4310*/  HMMA.16816.F32.BF16 R12, R88.reuse, R96, R12 ;  /* 0x00000060580c723c */ /* 0x050ff0000004180c */
        /* <DEDUP_REMOVED lines=58> */
[----:B------:R4:W2:Y:S02]  /*46c0*/  LDSM.16.M88.4 R108, [R220+0x6000] ;  /* 0x00600000dc6c783b */ /* 0x0008a40000000200 */
[C---:B---3--:R-:W-:Y:S08]  /*46d0*/  HMMA.16816.F32.BF16 R4, R92.reuse, R96, R4 ;  /* 0x000000605c04723c */ /* 0x048ff00000041804 */
[C---:B------:R-:W-:Y:S01]  /*46e0*/  HMMA.16816.F32.BF16 R8, R92.reuse, R98, R8 ;  /* 0x000000625c08723c */ /* 0x040fe20000041808 */
[----:B------:R-:W-:Y:S07]  /*46f0*/  LDSM.16.M88.4 R96, [R217+0x16000] ;  /* 0x01600000d960783b */ /* 0x000fee0000000200 */
[C---:B-1----:R-:W-:Y:S03]  /*4700*/  HMMA.16816.F32.BF16 R12, R92.reuse, R84, R12 ;  /* 0x000000545c0c723c */ /* 0x042fe6000004180c */
[----:B----4-:R-:W-:Y:S05]  /*4710*/  LEA R220, R249, UR4, 0x1 ;  /* 0x00000004f9dc7c11 */ /* 0x010fea000f8e08ff */
        /* <DEDUP_REMOVED lines=8> */
[--C-:B----4-:R-:W-:Y:S04]  /*47a0*/  IMAD.IADD R218, R2, 0x1, R220.reuse ;  /* 0x0000000102da7824 */ /* 0x110fe800078e02dc */
[----:B------:R-:W-:Y:S01]  /*47b0*/  HMMA.16816.F32.BF16 R16, R100, R90, R16 ;  /* 0x0000005a6410723c */ /* 0x000fe20000041810 */
[----:B------:R1:W2:Y:S05]  /*47c0*/  LDSM.16.M88.4 R88, [R217+0x16800] ;  /* 0x01680000d958783b */ /* 0x0002aa0000000200 */
[----:B------:R4:W2:Y:S02]  /*47d0*/  LDSM.16.M88.4 R100, [R216+0x6000] ;  /* 0x00600000d864783b */ /* 0x0008a40000000200 */
[C---:B------:R-:W-:Y:S08]  /*47e0*/  HMMA.16816.F32.BF16 R4, R108.reuse, R112, R4 ;  /* 0x000000706c04723c */ /* 0x040ff00000041804 */
[C---:B------:R-:W-:Y:S01]  /*47f0*/  HMMA.16816.F32.BF16 R8, R108.reuse, R114, R8 ;  /* 0x000000726c08723c */ /* 0x040fe20000041808 */
[----:B------:R-:W-:Y:S07]  /*4800*/  LDSM.16.M88.4 R112, [R213+0x16000] ;  /* 0x01600000d570783b */ /* 0x000fee0000000200 */
[C---:B---3--:R-:W-:Y:S03]  /*4810*/  HMMA.16816.F32.BF16 R12, R108.reuse, R84, R12 ;  /* 0x000000546c0c723c */ /* 0x048fe6000004180c */
[----:B-1----:R-:W-:Y:S01]  /*4820*/  IADD3 R217, PT, PT, R219, R2, RZ ;  /* 0x00000002dbd97210 */ /* 0x002fe20007ffe0ff */
[----:B----4-:R-:W-:Y:S04]  /*4830*/  IMAD.IADD R216, R208, 0x1, R220 ;  /* 0x00000001d0d87824 */ /* 0x010fe800078e02dc */
[----:B------:R-:W-:Y:S01]  /*4840*/  HMMA.16816.F32.BF16 R16, R108, R86, R16 ;  /* 0x000000566c10723c */ /* 0x000fe20000041810 */
[----:B------:R1:W3:Y:S05]  /*4850*/  LDSM.16.M88.4 R84, [R214+0x16800] ;  /* 0x01680000d654783b */ /* 0x0002ea0000000200 */
[----:B------:R4:W3:Y:S02]  /*4860*/  LDSM.16.M88.4 R108, [R215+0x6000] ;  /* 0x00600000d76c783b */ /* 0x0008e40000000200 */
[C---:B------:R-:W-:Y:S08]  /*4870*/  HMMA.16816.F32.BF16 R4, R92.reuse, R96, R4 ;  /* 0x000000605c04723c */ /* 0x040ff00000041804 */
[C---:B------:R-:W-:Y:S08]  /*4880*/  HMMA.16816.F32.BF16 R8, R92.reuse, R98, R8 ;  /* 0x000000625c08723c */ /* 0x040ff00000041808 */
[C---:B--2---:R-:W-:Y:S03]  /*4890*/  HMMA.16816.F32.BF16 R12, R92.reuse, R88, R12 ;  /* 0x000000585c0c723c */ /* 0x044fe6000004180c */
[----:B------:R-:W-:Y:S02]  /*48a0*/  @!P0 VIADDMNMX R88, R244, -R232, UR42, PT ;  /* 0x0000002af4588e46 */ /* 0x000fe4000b8009e8 */
[----:B-1----:R-:W-:Y:S01]  /*48b0*/  IADD3 R214, PT, PT, R208, R219, RZ ;  /* 0x000000dbd0d67210 */ /* 0x002fe20007ffe0ff */
[----:B----4-:R-:W-:Y:S01]  /*48c0*/  IMAD.IADD R215, R2, 0x1, R216 ;  /* 0x0000000102d77824 */ /* 0x010fe200078e02d8 */
[----:B------:R-:W-:Y:S01]  /*48d0*/  @!P0 ISETP.GE.AND P2, PT, R235, R88, PT ;  /* 0x00000058eb00820c */ /* 0x000fe20003f46270 */
[----:B------:R-:W-:Y:S03]  /*48e0*/  HMMA.16816.F32.BF16 R16, R92, R90, R16 ;  /* 0x0000005a5c10723c */ /* 0x000fe60000041810 */
[----:B------:R-:W-:Y:S01]  /*48f0*/  FMUL.FTZ R92, R226, 1.4426950216293334961 ;  /* 0x3fb8aa3be25c7820 */ /* 0x000fe20000410000 */
[----:B------:R-:W-:Y:S04]  /*4900*/  FMUL.FTZ R90, R227, 1.4426950216293334961 ;  /* 0x3fb8aa3be35a7820 */ /* 0x000fe80000410000 */
[C---:B------:R-:W-:Y:S08]  /*4910*/  HMMA.16816.F32.BF16 R4, R100.reuse, R104, R4 ;  /* 0x000000686404723c */ /* 0x040ff00000041804 */
[C---:B------:R-:W-:Y:S08]  /*4920*/  HMMA.16816.F32.BF16 R8, R100.reuse, R106, R8 ;  /* 0x0000006a6408723c */ /* 0x040ff00000041808 */
[C---:B---3--:R-:W-:Y:S08]  /*4930*/  HMMA.16816.F32.BF16 R12, R100.reuse, R84, R12 ;  /* 0x00000054640c723c */ /* 0x048ff0000004180c */
[----:B------:R-:W-:Y:S01]  /*4940*/  HMMA.16816.F32.BF16 R16, R100, R86, R16 ;  /* 0x000000566410723c */ /* 0x000fe20000041810 */
[----:B------:R1:W2:Y:S07]  /*4950*/  LDSM.16.M88.4 R84, [R213+0x16800] ;  /* 0x01680000d554783b */ /* 0x0002ae0000000200 */
[C---:B------:R-:W-:Y:S08]  /*4960*/  HMMA.16816.F32.BF16 R4, R108.reuse, R112, R4 ;  /* 0x000000706c04723c */ /* 0x040ff00000041804 */
[C---:B------:R-:W-:Y:S03]  /*4970*/  HMMA.16816.F32.BF16 R8, R108.reuse, R114, R8 ;  /* 0x000000726c08723c */ /* 0x040fe60000041808 */
[----:B-1----:R-:W-:Y:S08]  /*4980*/  IADD3 R213, PT, PT, R2, R214, RZ ;  /* 0x000000d602d57210 */ /* 0x002ff00007ffe0ff */
[----:B------:R-:W-:Y:S01]  /*4990*/  FADD.FTZ R89, R243, R4 ;  /* 0x00000004f3597221 */ /* 0x000fe20000010000 */
[----:B------:R-:W-:Y:S01]  /*49a0*/  FSEL R4, R90, RZ, P1 ;  /* 0x000000ff5a047208 */ /* 0x000fe20000800000 */
[C---:B------:R-:W-:Y:S01]  /*49b0*/  FADD.FTZ R5, R242.reuse, R5 ;  /* 0x00000005f2057221 */ /* 0x040fe20000010000 */
[----:B------:R-:W-:Y:S01]  /*49c0*/  @!P0 IADD3 R90, PT, PT, R235, 0x1, RZ ;  /* 0x00000001eb5a8810 */ /* 0x000fe20007ffe0ff */
[----:B------:R-:W-:Y:S01]  /*49d0*/  FADD.FTZ R91, R243, R6 ;  /* 0x00000006f35b7221 */ /* 0x000fe20000010000 */
[----:B------:R-:W-:Y:S01]  /*49e0*/  @!P0 FSEL R89, R89, -INF , !P2 ;  /* 0xff80000059598808 */ /* 0x000fe20005000000 */
[----:B------:R-:W-:Y:S01]  /*49f0*/  FADD.FTZ R6, R242, R7 ;  /* 0x00000007f2067221 */ /* 0x000fe20000010000 */
[-C--:B------:R-:W-:Y:S01]  /*4a00*/  @!P0 ISETP.GE.AND P2, PT, R90, R88.reuse, PT ;  /* 0x000000585a00820c */ /* 0x080fe20003f46270 */
[----:B------:R-:W-:Y:S01]  /*4a10*/  @!P0 VIADD R7, R235, 0x8 ;  /* 0x00000008eb078836 */ /* 0x000fe20000000000 */
[----:B------:R-:W-:Y:S01]  /*4a20*/  FSETP.NEU.FTZ.AND P1, PT, R226, -INF , PT ;  /* 0xff800000e200780b */ /* 0x000fe20003f3d000 */
[----:B------:R-:W-:Y:S01]  /*4a30*/  FFMA.FTZ R118, R89, UR12, -R4 ;  /* 0x0000000c59767c23 */ /* 0x000fe20008010804 */
[----:B------:R-:W-:Y:S01]  /*4a40*/  @!P0 FSEL R5, R5, -INF , !P2 ;  /* 0xff80000005058808 */ /* 0x000fe20005000000 */
[----:B------:R-:W-:Y:S01]  /*4a50*/  FADD.FTZ R8, R241, R8 ;  /* 0x00000008f1087221 */ /* 0x000fe20000010000 */
[----:B------:R-:W-:Y:S01]  /*4a60*/  @!P0 VIADDMNMX R89, R244, -R229, UR42, PT ;  /* 0x0000002af4598e46 */ /* 0x000fe2000b8009e5 */
[C---:B--2---:R-:W-:Y:S02]  /*4a70*/  HMMA.16816.F32.BF16 R12, R108.reuse, R84, R12 ;  /* 0x000000546c0c723c */ /* 0x044fe4000004180c */
[----:B------:R-:W-:Y:S01]  /*4a80*/  MUFU.EX2 R118, R118 ;  /* 0x0000007600767308 */ /* 0x000fe20000000800 */
[----:B------:R-:W-:Y:S01]  /*4a90*/  FFMA.FTZ R119, R5, UR12, -R4 ;  /* 0x0000000c05777c23 */ /* 0x000fe20008010804 */
[----:B------:R-:W-:Y:S01]  /*4aa0*/  FSEL R5, R92, RZ, P1 ;  /* 0x000000ff5c057208 */ /* 0x000fe20000800000 */
[----:B------:R-:W-:Y:S01]  /*4ab0*/  FADD.FTZ R9, R240, R9 ;  /* 0x00000009f0097221 */ /* 0x000fe20000010000 */
[-C--:B------:R-:W-:Y:S01]  /*4ac0*/  @!P0 ISETP.GE.AND P1, PT, R90, R89.reuse, PT ;  /* 0x000000595a00820c */ /* 0x080fe20003f26270 */
[----:B------:R-:W-:Y:S01]  /*4ad0*/  FADD.FTZ R10, R241, R10 ;  /* 0x0000000af10a7221 */ /* 0x000fe20000010000 */
[----:B------:R-:W-:Y:S04]  /*4ae0*/  HMMA.16816.F32.BF16 R16, R108, R86, R16 ;  /* 0x000000566c10723c */ /* 0x000fe80000041810 */
[----:B------:R-:W1:Y:S01]  /*4af0*/  MUFU.EX2 R119, R119 ;  /* 0x0000007700777308 */ /* 0x000e620000000800 */
[----:B------:R-:W-:Y:S01]  /*4b00*/  @!P0 FSEL R6, R6, -INF , !P1 ;  /* 0xff80000006068808 */ /* 0x000fe20004800000 */
[----:B------:R-:W-:Y:S01]  /*4b10*/  FADD.FTZ R11, R240, R11 ;  /* 0x0000000bf00b7221 */ /* 0x000fe20000010000 */
[-C--:B------:R-:W-:Y:S02]  /*4b20*/  @!P0 ISETP.GE.AND P1, PT, R7, R88.reuse, PT ;  /* 0x000000580700820c */ /* 0x080fe40003f26270 */
[CC--:B------:R-:W-:Y:S01]  /*4b30*/  @!P0 ISETP.GE.AND P2, PT, R235.reuse, R89.reuse, PT ;  /* 0x00000059eb00820c */ /* 0x0c0fe20003f46270 */
[----:B------:R-:W-:Y:S01]  /*4b40*/  FFMA.FTZ R121, R6, UR12, -R5 ;  /* 0x0000000c06797c23 */ /* 0x000fe20008010805 */
[----:B------:R-:W-:Y:S02]  /*4b50*/  @!P0 IADD3 R6, PT, PT, R235, 0x9, RZ ;  /* 0x00000009eb068810 */ /* 0x000fe40007ffe0ff */
[----:B------:R-:W-:Y:S01]  /*4b60*/  @!P0 FSEL R8, R8, -INF , !P1 ;  /* 0xff80000008088808 */ /* 0x000fe20004800000 */
[C---:B------:R-:W-:Y:S01]  /*4b70*/  FADD.FTZ R12, R239.reuse, R12 ;  /* 0x0000000cef0c7221 */ /* 0x040fe20000010000 */
[-C--:B------:R-:W-:Y:S01]  /*4b80*/  @!P0 ISETP.GE.AND P1, PT, R6, R88.reuse, PT ;  /* 0x000000580600820c */ /* 0x080fe20003f26270 */
[C---:B------:R-:W-:Y:S01]  /*4b90*/  FADD.FTZ R13, R238.reuse, R13 ;  /* 0x0000000dee0d7221 */ /* 0x040fe20000010000 */
[----:B------:R-:W-:Y:S01]  /*4ba0*/  FADD.FTZ R14, R239, R14 ;  /* 0x0000000eef0e7221 */ /* 0x000fe20000010000 */
[----:B------:R-:W-:Y:S01]  /*4bb0*/  FADD.FTZ R15, R238, R15 ;  /* 0x0000000fee0f7221 */ /* 0x000fe20000010000 */
[----:B------:R-:W-:Y:S01]  /*4bc0*/  @!P0 FSEL R9, R9, -INF , !P1 ;  /* 0xff80000009098808 */ /* 0x000fe20004800000 */
[----:B------:R-:W-:Y:S01]  /*4bd0*/  FFMA.FTZ R122, R8, UR12, -R4 ;  /* 0x0000000c087a7c23 */ /* 0x000fe20008010804 */
[-C--:B------:R-:W-:Y:S01]  /*4be0*/  @!P0 ISETP.GE.AND P1, PT, R7, R89.reuse, PT ;  /* 0x000000590700820c */ /* 0x080fe20003f26270 */
[----:B------:R-:W-:Y:S02]  /*4bf0*/  @!P0 VIADD R7, R235, 0x10 ;  /* 0x00000010eb078836 */ /* 0x000fe40000000000 */
[C---:B------:R-:W-:Y:S01]  /*4c00*/  FADD.FTZ R16, R237.reuse, R16 ;  /* 0x00000010ed107221 */ /* 0x040fe20000010000 */
[----:B------:R-:W-:Y:S01]  /*4c10*/  FADD.FTZ R17, R236, R17 ;  /* 0x00000011ec117221 */ /* 0x000fe20000010000 */
[----:B------:R-:W-:Y:S01]  /*4c20*/  @!P0 FSEL R10, R10, -INF , !P1 ;  /* 0xff8000000a0a8808 */ /* 0x000fe20004800000 */
[----:B------:R-:W-:Y:S01]  /*4c30*/  FADD.FTZ R18, R237, R18 ;  /* 0x00000012ed127221 */ /* 0x000fe20000010000 */
[-C--:B------:R-:W-:Y:S01]  /*4c40*/  @!P0 ISETP.GE.AND P1, PT, R6, R89.reuse, PT ;  /* 0x000000590600820c */ /* 0x080fe20003f26270 */
[----:B------:R-:W-:Y:S01]  /*4c50*/  FADD.FTZ R19, R236, R19 ;  /* 0x00000013ec137221 */ /* 0x000fe20000010000 */
[----:B------:R-:W-:Y:S01]  /*4c60*/  @!P0 IADD3 R6, PT, PT, R235, 0x11, RZ ;  /* 0x00000011eb068810 */ /* 0x000fe20007ffe0ff */
[--C-:B------:R-:W-:Y:S01]  /*4c70*/  FFMA.FTZ R123, R9, UR12, -R4.reuse ;  /* 0x0000000c097b7c23 */ /* 0x100fe20008010804 */
[----:B------:R-:W-:Y:S01]  /*4c80*/  @!P0 FSEL R11, R11, -INF , !P1 ;  /* 0xff8000000b0b8808 */ /* 0x000fe20004800000 */
[--C-:B------:R-:W-:Y:S01]  /*4c90*/  FFMA.FTZ R124, R10, UR12, -R5.reuse ;  /* 0x0000000c0a7c7c23 */ /* 0x100fe20008010805 */
[-C--:B------:R-:W-:Y:S01]  /*4ca0*/  @!P0 ISETP.GE.AND P1, PT, R7, R88.reuse, PT ;  /* 0x000000580700820c */ /* 0x080fe20003f26270 */
[----:B------:R-:W-:Y:S01]  /*4cb0*/  MUFU.EX2 R121, R121 ;  /* 0x0000007900797308 */ /* 0x000fe20000000800 */
[----:B------:R-:W-:Y:S01]  /*4cc0*/  @!P0 FSEL R91, R91, -INF , !P2 ;  /* 0xff8000005b5b8808 */ /* 0x000fe20005000000 */
[--C-:B------:R-:W-:Y:S01]  /*4cd0*/  FFMA.FTZ R125, R11, UR12, -R5.reuse ;  /* 0x0000000c0b7d7c23 */ /* 0x100fe20008010805 */
[----:B------:R-:W-:Y:S02]  /*4ce0*/  @!P0 FSEL R12, R12, -INF , !P1 ;  /* 0xff8000000c0c8808 */ /* 0x000fe40004800000 */
[----:B------:R-:W-:Y:S01]  /*4cf0*/  @!P0 ISETP.GE.AND P1, PT, R6, R88, PT ;  /* 0x000000580600820c */ /* 0x000fe20003f26270 */
[--C-:B------:R-:W-:Y:S01]  /*4d00*/  FFMA.FTZ R120, R91, UR12, -R5.reuse ;  /* 0x0000000c5b787c23 */ /* 0x100fe20008010805 */
[----:B-1----:R-:W-:Y:S01]  /*4d10*/  F2FP.BF16.F32.PACK_AB R8, R119, R118 ;  /* 0x000000767708723e */ /* 0x002fe200000010ff */
[--C-:B------:R-:W-:Y:S01]  /*4d20*/  FFMA.FTZ R126, R12, UR12, -R4.reuse ;  /* 0x0000000c0c7e7c23 */ /* 0x100fe20008010804 */
[----:B------:R-:W-:Y:S01]  /*4d30*/  @!P0 FSEL R13, R13, -INF , !P1 ;  /* 0xff8000000d0d8808 */ /* 0x000fe20004800000 */
[----:B------:R-:W-:Y:S01]  /*4d40*/  MUFU.EX2 R122, R122 ;  /* 0x0000007a007a7308 */ /* 0x000fe20000000800 */
[-C--:B------:R-:W-:Y:S01]  /*4d50*/  @!P0 ISETP.GE.AND P1, PT, R7, R89.reuse, PT ;  /* 0x000000590700820c */ /* 0x080fe20003f26270 */
[----:B------:R-:W-:Y:S01]  /*4d60*/  @!P0 VIADD R7, R235, 0x18 ;  /* 0x00000018eb078836 */ /* 0x000fe20000000000 */
[----:B------:R-:W-:Y:S01]  /*4d70*/  STS [R197+0x22000], R8 ;  /* 0x02200008c5007388 */ /* 0x000fe20000000800 */
[--C-:B------:R-:W-:Y:S01]  /*4d80*/  FFMA.FTZ R127, R13, UR12, -R4.reuse ;  /* 0x0000000c0d7f7c23 */ /* 0x100fe20008010804 */
[----:B------:R-:W-:Y:S02]  /*4d90*/  @!P0 FSEL R14, R14, -INF , !P1 ;  /* 0xff8000000e0e8808 */ /* 0x000fe40004800000 */
[-C--:B------:R-:W-:Y:S03]  /*4da0*/  @!P0 ISETP.GE.AND P1, PT, R6, R89.reuse, PT ;  /* 0x000000590600820c */ /* 0x080fe60003f26270 */
[----:B------:R-:W1:Y:S01]  /*4db0*/  MUFU.EX2 R120, R120 ;  /* 0x0000007800787308 */ /* 0x000e620000000800 */
[----:B------:R-:W-:Y:S01]  /*4dc0*/  @!P0 IADD3 R6, PT, PT, R235, 0x19, RZ ;  /* 0x00000019eb068810 */ /* 0x000fe20007ffe0ff */
[--C-:B------:R-:W-:Y:S01]  /*4dd0*/  FFMA.FTZ R128, R14, UR12, -R5.reuse ;  /* 0x0000000c0e807c23 */ /* 0x100fe20008010805 */
[----:B------:R-:W-:Y:S02]  /*4de0*/  @!P0 FSEL R15, R15, -INF , !P1 ;  /* 0xff8000000f0f8808 */ /* 0x000fe40004800000 */
[-C--:B------:R-:W-:Y:S03]  /*4df0*/  @!P0 ISETP.GE.AND P1, PT, R7, R88.reuse, PT ;  /* 0x000000580700820c */ /* 0x080fe60003f26270 */
[--C-:B------:R-:W-:Y:S01]  /*4e00*/  FFMA.FTZ R129, R15, UR12, -R5.reuse ;  /* 0x0000000c0f817c23 */ /* 0x100fe20008010805 */
[----:B------:R-:W-:Y:S01]  /*4e10*/  @!P0 FSEL R16, R16, -INF , !P1 ;  /* 0xff80000010108808 */ /* 0x000fe20004800000 */
[----:B------:R-:W2:Y:S01]  /*4e20*/  MUFU.EX2 R123, R123 ;  /* 0x0000007b007b7308 */ /* 0x000ea20000000800 */
[----:B------:R-:W-:Y:S03]  /*4e30*/  @!P0 ISETP.GE.AND P1, PT, R6, R88, PT ;  /* 0x000000580600820c */ /* 0x000fe60003f26270 */
[--C-:B------:R-:W-:Y:S01]  /*4e40*/  FFMA.FTZ R131, R16, UR12, -R4.reuse ;  /* 0x0000000c10837c23 */ /* 0x100fe20008010804 */
[----:B------:R-:W-:Y:S02]  /*4e50*/  @!P0 FSEL R17, R17, -INF , !P1 ;  /* 0xff80000011118808 */ /* 0x000fe40004800000 */
[-C--:B------:R-:W-:Y:S03]  /*4e60*/  @!P0 ISETP.GE.AND P1, PT, R7, R89.reuse, PT ;  /* 0x000000590700820c */ /* 0x080fe60003f26270 */
[----:B------:R-:W-:Y:S01]  /*4e70*/  MUFU.EX2 R124, R124 ;  /* 0x0000007c007c7308 */ /* 0x000fe20000000800 */
[----:B-1----:R-:W-:Y:S01]  /*4e80*/  F2FP.BF16.F32.PACK_AB R7, R121, R120 ;  /* 0x000000787907723e */ /* 0x002fe200000010ff */
[----:B------:R-:W-:Y:S01]  /*4e90*/  FFMA.FTZ R4, R17, UR12, -R4 ;  /* 0x0000000c11047c23 */ /* 0x000fe20008010804 */
[----:B------:R-:W-:Y:S02]  /*4ea0*/  @!P0 FSEL R18, R18, -INF , !P1 ;  /* 0xff80000012128808 */ /* 0x000fe40004800000 */
[----:B------:R-:W-:Y:S01]  /*4eb0*/  @!P0 ISETP.GE.AND P1, PT, R6, R89, PT ;  /* 0x000000590600820c */ /* 0x000fe20003f26270 */
[----:B------:R-:W-:Y:S02]  /*4ec0*/  STS [R197+0x22400], R7 ;  /* 0x02240007c5007388 */ /* 0x000fe40000000800 */
[--C-:B------:R-:W-:Y:S01]  /*4ed0*/  FFMA.FTZ R203, R18, UR12, -R5.reuse ;  /* 0x0000000c12cb7c23 */ /* 0x100fe20008010805 */
[----:B------:R-:W-:Y:S01]  /*4ee0*/  @!P0 FSEL R19, R19, -INF , !P1 ;  /* 0xff80000013138808 */ /* 0x000fe20004800000 */
[----:B------:R-:W1:Y:S01]  /*4ef0*/  MUFU.EX2 R125, R125 ;  /* 0x0000007d007d7308 */ /* 0x000e620000000800 */
[----:B--2---:R-:W-:Y:S02]  /*4f00*/  F2FP.BF16.F32.PACK_AB R6, R123, R122 ;  /* 0x0000007a7b06723e */ /* 0x004fe400000010ff */
[C---:B------:R-:W-:Y:S01]  /*4f10*/  LEA R204, P0, R228.reuse, R116, 0x2 ;  /* 0x00000074e4cc7211 */ /* 0x040fe200078010ff */
[----:B------:R-:W-:Y:S02]  /*4f20*/  FFMA.FTZ R5, R19, UR12, -R5 ;  /* 0x0000000c13057c23 */ /* 0x000fe40008010805 */
[----:B------:R2:W-:Y:S01]  /*4f30*/  STS [R199], R6 ;  /* 0x00000006c7007388 */ /* 0x0005e20000000800 */
[----:B------:R-:W-:Y:S03]  /*4f40*/  LEA.HI.X R205, R228, R117, RZ, 0x2, P0 ;  /* 0x00000075e4cd7211 */ /* 0x000fe600000f14ff */
[----:B------:R1:W-:Y:S02]  /*4f50*/  MUFU.EX2 R202, R5 ;  /* 0x0000000500ca7308 */ /* 0x0003e40000000800 */
[----:B------:R-:W3:Y:S08]  /*4f60*/  LDG.E R116, desc[UR38][R204.64] ;  /* 0x00000026cc747981 */ /* 0x000ef0000c1e1900 */
[----:B------:R-:W-:Y:S01]  /*4f70*/  MUFU.EX2 R126, R126 ;  /* 0x0000007e007e7308 */ /* 0x000fe20000000800 */
[----:B------:R-:W4:Y:S09]  /*4f80*/  LDG.E R117, desc[UR38][R204.64+0x20] ;  /* 0x00002026cc757981 */ /* 0x000f32000c1e1900 */
[----:B------:R-:W2:Y:S01]  /*4f90*/  MUFU.EX2 R127, R127 ;  /* 0x0000007f007f7308 */ /* 0x000ea20000000800 */
[----:B-1----:R-:W-:Y:S05]  /*4fa0*/  F2FP.BF16.F32.PACK_AB R5, R125, R124 ;  /* 0x0000007c7d05723e */ /* 0x002fea00000010ff */
[----:B------:R1:W-:Y:S04]  /*4fb0*/  STS [R199+0x400], R5 ;  /* 0x00040005c7007388 */ /* 0x0003e80000000800 */
[----:B------:R2:W-:Y:S10]  /*4fc0*/  MUFU.EX2 R196, R4 ;  /* 0x0000000400c47308 */ /* 0x0005f40000000800 */
[----:B------:R-:W-:Y:S10]  /*4fd0*/  MUFU.EX2 R128, R128 ;  /* 0x0000008000807308 */ /* 0x000ff40000000800 */
[----:B------:R-:W1:Y:S01]  /*4fe0*/  MUFU.EX2 R129, R129 ;  /* 0x0000008100817308 */ /* 0x000e620000000800 */
[----:B--2---:R-:W-:Y:S05]  /*4ff0*/  F2FP.BF16.F32.PACK_AB R4, R127, R126 ;  /* 0x0000007e7f04723e */ /* 0x004fea00000010ff */
[----:B------:R2:W-:Y:S04]  /*5000*/  STS [R198], R4 ;  /* 0x00000004c6007388 */ /* 0x0005e80000000800 */
[----:B------:R-:W2:Y:S10]  /*5010*/  MUFU.EX2 R131, R131 ;  /* 0x0000008300837308 */ /* 0x000eb40000000800 */
[----:B------:R-:W2:Y:S01]  /*5020*/  MUFU.EX2 R203, R203 ;  /* 0x000000cb00cb7308 */ /* 0x000ea20000000800 */
[----:B-1----:R-:W-:Y:S05]  /*5030*/  F2FP.BF16.F32.PACK_AB R6, R129, R128 ;  /* 0x000000808106723e */ /* 0x002fea00000010ff */
[----:B------:R-:W-:Y:S01]  /*5040*/  STS [R198+0x400], R6 ;  /* 0x00040006c6007388 */ /* 0x000fe20000000800 */
[----:B--2---:R-:W-:Y:S05]  /*5050*/  F2FP.BF16.F32.PACK_AB R5, R196, R131 ;  /* 0x00000083c405723e */ /* 0x004fea00000010ff */
[----:B------:R-:W-:Y:S01]  /*5060*/  STS [R130], R5 ;  /* 0x0000000582007388 */ /* 0x000fe20000000800 */
[----:B------:R-:W-:Y:S05]  /*5070*/  F2FP.BF16.F32.PACK_AB R4, R202, R203 ;  /* 0x000000cbca04723e */ /* 0x000fea00000010ff */
[----:B------:R-:W-:Y:S05]  /*5080*/  STS [R130+0x400], R4 ;  /* 0x0004000482007388 */ /* 0x000fea0000000800 */
[----:B------:R-:W-:Y:S05]  /*5090*/  LDSM.16.M88.4 R16, [R220+0x8000] ;  /* 0x00800000dc10783b */ /* 0x000fea0000000200 */
[----:B------:R-:W1:Y:S05]  /*50a0*/  LDSM.16.M88.4 R8, [R219+0x18000] ;  /* 0x01800000db08783b */ /* 0x000e6a0000000200 */
[----:B------:R-:W2:Y:S05]  /*50b0*/  LDSM.16.M88.4 R84, [R219+0x18800] ;  /* 0x01880000db54783b */ /* 0x000eaa0000000200 */
[----:B------:R-:W-:Y:S05]  /*50c0*/  LDSM.16.M88.4 R88, [R218+0x8000] ;  /* 0x00800000da58783b */ /* 0x000fea0000000200 */
[----:B------:R-:W2:Y:S05]  /*50d0*/  LDSM.16.M88.4 R92, [R217+0x18000] ;  /* 0x01800000d95c783b */ /* 0x000eaa0000000200 */
[----:B------:R-:W2:Y:S05]  /*50e0*/  LDSM.16.M88.4 R96, [R217+0x18800] ;  /* 0x01880000d960783b */ /* 0x000eaa0000000200 */
[----:B------:R-:W-:Y:S05]  /*50f0*/  LDSM.16.M88.4 R100, [R216+0x8000] ;  /* 0x00800000d864783b */ /* 0x000fea0000000200 */
[----:B------:R-:W2:Y:S05]  /*5100*/  LDSM.16.M88.4 R104, [R214+0x18000] ;  /* 0x01800000d668783b */ /* 0x000eaa0000000200 */
[----:B------:R-:W-:Y:S01]  /*5110*/  LDSM.16.M88.4 R108, [R213+0x18000] ;  /* 0x01800000d56c783b */ /* 0x000fe20000000200 */
[C---:B-1----:R-:W-:Y:S04]  /*5120*/  HMMA.16816.F32.BF16 R4, R16.reuse, R8, RZ ;  /* 0x000000081004723c */ /* 0x042fe800000418ff */
[----:B------:R-:W-:Y:S04]  /*5130*/  LDSM.16.M88.4 R112, [R219+0x1a000] ;  /* 0x01a00000db70783b */ /* 0x000fe80000000200 */
[C---:B------:R-:W-:Y:S08]  /*5140*/  HMMA.16816.F32.BF16 R8, R16.reuse, R10, RZ ;  /* 0x0000000a1008723c */ /* 0x040ff000000418ff */
[C---:B--2---:R-:W-:Y:S08]  /*5150*/  HMMA.16816.F32.BF16 R12, R16.reuse, R84, RZ ;  /* 0x00000054100c723c */ /* 0x044ff000000418ff */
[----:B------:R-:W-:Y:S01]  /*5160*/  HMMA.16816.F32.BF16 R16, R16, R86, RZ ;  /* 0x000000561010723c */ /* 0x000fe200000418ff */
[----:B------:R-:W1:Y:S07]  /*5170*/  LDSM.16.M88.4 R84, [R214+0x18800] ;  /* 0x01880000d654783b */ /* 0x000e6e0000000200 */
[C---:B------:R-:W-:Y:S08]  /*5180*/  HMMA.16816.F32.BF16 R4, R88.reuse, R92, R4 ;  /* 0x0000005c5804723c */ /* 0x040ff00000041804 */
[C---:B------:R-:W-:Y:S01]  /*5190*/  HMMA.16816.F32.BF16 R8, R88.reuse, R94, R8 ;  /* 0x0000005e5808723c */ /* 0x040fe20000041808 */
[----:B------:R-:W2:Y:S07]  /*51a0*/  LDSM.16.M88.4 R92, [R215+0x8000] ;  /* 0x00800000d75c783b */ /* 0x000eae0000000200 */
        /* <DEDUP_REMOVED lines=14> */
[C---:B------:R-:W-:Y:S08]  /*5290*/  HMMA.16816.F32.BF16 R12, R92.reuse, R88, R12 ;  /* 0x000000585c0c723c */ /* 0x040ff0000004180c */
        /* <DEDUP_REMOVED lines=66> */
[C---:B----4-:R-:W-:Y:S05]  /*56c0*/  HMMA.16816.F32.BF16 R4, R96.reuse, R112, R4 ;  /* 0x000000706004723c */ /* 0x050fea0000041804 */
[----:B------:R-:W-:Y:S03]  /*56d0*/  LEA R112, R211, UR5, 0x1 ;  /* 0x00000005d3707c11 */ /* 0x000fe6000f8e08ff */
[C---:B------:R-:W-:Y:S03]  /*56e0*/  HMMA.16816.F32.BF16 R8, R96.reuse, R114, R8 ;  /* 0x000000726008723c */ /* 0x040fe60000041808 */
[----:B------:R-:W-:Y:S05]  /*56f0*/  IADD3 R112, PT, PT, R208, R112, RZ ;  /* 0x00000070d0707210 */ /* 0x000fea0007ffe0ff */
[C---:B--2---:R-:W-:Y:S08]  /*5700*/  HMMA.16816.F32.BF16 R12, R96.reuse, R88, R12 ;  /* 0x00000058600c723c */ /* 0x044ff0000004180c */
[----:B------:R-:W-:Y:S01]  /*5710*/  HMMA.16816.F32.BF16 R16, R96, R90, R16 ;  /* 0x0000005a6010723c */ /* 0x000fe20000041810 */
[----:B------:R-:W2:Y:S07]  /*5720*/  LDSM.16.M88.4 R88, [R213+0x1e800] ;  /* 0x01e80000d558783b */ /* 0x000eae0000000200 */
[C---:B------:R-:W-:Y:S08]  /*5730*/  HMMA.16816.F32.BF16 R4, R100.reuse, R104, R4 ;  /* 0x000000686404723c */ /* 0x040ff00000041804 */
[C---:B------:R-:W-:Y:S08]  /*5740*/  HMMA.16816.F32.BF16 R8, R100.reuse, R106, R8 ;  /* 0x0000006a6408723c */ /* 0x040ff00000041808 */
[C---:B-1----:R-:W-:Y:S08]  /*5750*/  HMMA.16816.F32.BF16 R12, R100.reuse, R84, R12 ;  /* 0x00000054640c723c */ /* 0x042ff0000004180c */
[----:B------:R-:W-:Y:S08]  /*5760*/  HMMA.16816.F32.BF16 R16, R100, R86, R16 ;  /* 0x000000566410723c */ /* 0x000ff00000041810 */
[C---:B---3--:R-:W-:Y:S08]  /*5770*/  HMMA.16816.F32.BF16 R4, R92.reuse, R108, R4 ;  /* 0x0000006c5c04723c */ /* 0x048ff00000041804 */
[C---:B------:R-:W-:Y:S08]  /*5780*/  HMMA.16816.F32.BF16 R8, R92.reuse, R110, R8 ;  /* 0x0000006e5c08723c */ /* 0x040ff00000041808 */
[C---:B--2---:R-:W-:Y:S03]  /*5790*/  HMMA.16816.F32.BF16 R12, R92.reuse, R88, R12 ;  /* 0x000000585c0c723c */ /* 0x044fe6000004180c */
[C---:B------:R-:W-:Y:S01]  /*57a0*/  FADD.FTZ R4, -R116.reuse, R4 ;  /* 0x0000000474047221 */ /* 0x040fe20000010100 */
[----:B------:R-:W-:Y:S01]  /*57b0*/  FADD.FTZ R5, -R116, R5 ;  /* 0x0000000574057221 */ /* 0x000fe20000010100 */
[C---:B------:R-:W-:Y:S01]  /*57c0*/  FADD.FTZ R6, -R117.reuse, R6 ;  /* 0x0000000675067221 */ /* 0x040fe20000010100 */
[----:B------:R-:W-:Y:S01]  /*57d0*/  FADD.FTZ R7, -R117, R7 ;  /* 0x0000000775077221 */ /* 0x000fe20000010100 */
[----:B------:R-:W-:Y:S01]  /*57e0*/  FMUL.FTZ R4, R118, R4 ;  /* 0x0000000476047220 */ /* 0x000fe20000410000 */
[----:B------:R-:W-:Y:S03]  /*57f0*/  HMMA.16816.F32.BF16 R16, R92, R90, R16 ;  /* 0x0000005a5c10723c */ /* 0x000fe60000041810 */
[----:B------:R-:W-:Y:S01]  /*5800*/  FMUL.FTZ R5, R119, R5 ;  /* 0x0000000577057220 */ /* 0x000fe20000410000 */
[C---:B------:R-:W-:Y:S01]  /*5810*/  FADD.FTZ R8, -R116.reuse, R8 ;  /* 0x0000000874087221 */ /* 0x040fe20000010100 */
[----:B------:R-:W-:Y:S01]  /*5820*/  FADD.FTZ R9, -R116, R9 ;  /* 0x0000000974097221 */ /* 0x000fe20000010100 */
[----:B------:R-:W-:Y:S01]  /*5830*/  FMUL.FTZ R7, R121, R7 ;  /* 0x0000000779077220 */ /* 0x000fe20000410000 */
[C---:B------:R-:W-:Y:S01]  /*5840*/  FADD.FTZ R10, -R117.reuse, R10 ;  /* 0x0000000a750a7221 */ /* 0x040fe20000010100 */
[----:B------:R-:W-:Y:S01]  /*5850*/  FADD.FTZ R11, -R117, R11 ;  /* 0x0000000b750b7221 */ /* 0x000fe20000010100 */
[----:B------:R-:W-:Y:S01]  /*5860*/  FMUL.FTZ R6, R120, R6 ;  /* 0x0000000678067220 */ /* 0x000fe20000410000 */
        /* <DEDUP_REMOVED lines=8> */
[----:B------:R-:W-:Y:S01]  /*58f0*/  F2FP.BF16.F32.PACK_AB R4, R5, R4 ;  /* 0x000000040504723e */ /* 0x000fe200000010ff */
[C---:B------:R-:W-:Y:S01]  /*5900*/  FADD.FTZ R16, -R116.reuse, R16 ;  /* 0x0000001074107221 */ /* 0x040fe20000010100 */
[----:B------:R-:W-:Y:S01]  /*5910*/  F2FP.BF16.F32.PACK_AB R6, R7, R6 ;  /* 0x000000060706723e */ /* 0x000fe200000010ff */
[----:B------:R-:W-:Y:S01]  /*5920*/  FADD.FTZ R17, -R116, R17 ;  /* 0x0000001174117221 */ /* 0x000fe20000010100 */
[----:B------:R-:W-:Y:S01]  /*5930*/  FMUL.FTZ R13, R127, R13 ;  /* 0x0000000d7f0d7220 */ /* 0x000fe20000410000 */
[C---:B------:R-:W-:Y:S01]  /*5940*/  FADD.FTZ R18, -R117.reuse, R18 ;  /* 0x0000001275127221 */ /* 0x040fe20000010100 */
[----:B------:R-:W-:Y:S01]  /*5950*/  FADD.FTZ R19, -R117, R19 ;  /* 0x0000001375137221 */ /* 0x000fe20000010100 */
[----:B------:R-:W-:Y:S01]  /*5960*/  FMUL.FTZ R15, R129, R15 ;  /* 0x0000000f810f7220 */ /* 0x000fe20000410000 */
[----:B------:R-:W-:Y:S01]  /*5970*/  FMUL.FTZ R12, R126, R12 ;  /* 0x0000000c7e0c7220 */ /* 0x000fe20000410000 */
[----:B------:R-:W-:Y:S01]  /*5980*/  FMUL.FTZ R14, R128, R14 ;  /* 0x0000000e800e7220 */ /* 0x000fe20000410000 */
[----:B------:R-:W-:Y:S01]  /*5990*/  F2FP.BF16.F32.PACK_AB R8, R9, R8 ;  /* 0x000000080908723e */ /* 0x000fe200000010ff */
[----:B------:R-:W-:Y:S01]  /*59a0*/  STS [R197+0x20000], R4 ;  /* 0x02000004c5007388 */ /* 0x000fe20000000800 */
[----:B------:R-:W-:Y:S01]  /*59b0*/  F2FP.BF16.F32.PACK_AB R10, R11, R10 ;  /* 0x0000000a0b0a723e */ /* 0x000fe200000010ff */
[----:B------:R-:W-:Y:S01]  /*59c0*/  FMUL.FTZ R17, R196, R17 ;  /* 0x00000011c4117220 */ /* 0x000fe20000410000 */
[----:B------:R-:W-:Y:S02]  /*59d0*/  FMUL.FTZ R19, R202, R19 ;  /* 0x00000013ca137220 */ /* 0x000fe40000410000 */
[----:B------:R-:W-:Y:S01]  /*59e0*/  STS [R197+0x20400], R6 ;  /* 0x02040006c5007388 */ /* 0x000fe20000000800 */
[----:B------:R-:W-:Y:S01]  /*59f0*/  FMUL.FTZ R16, R131, R16 ;  /* 0x0000001083107220 */ /* 0x000fe20000410000 */
[----:B------:R-:W-:Y:S01]  /*5a00*/  FMUL.FTZ R18, R203, R18 ;  /* 0x00000012cb127220 */ /* 0x000fe20000410000 */
[----:B------:R-:W-:Y:S02]  /*5a10*/  F2FP.BF16.F32.PACK_AB R12, R13, R12 ;  /* 0x0000000c0d0c723e */ /* 0x000fe400000010ff */
[----:B------:R-:W-:Y:S01]  /*5a20*/  STS [R199+-0x2000], R8 ;  /* 0xffe00008c7007388 */ /* 0x000fe20000000800 */
[----:B------:R-:W-:Y:S02]  /*5a30*/  F2FP.BF16.F32.PACK_AB R14, R15, R14 ;  /* 0x0000000e0f0e723e */ /* 0x000fe400000010ff */
[----:B------:R-:W-:Y:S02]  /*5a40*/  F2FP.BF16.F32.PACK_AB R16, R17, R16 ;  /* 0x000000101110723e */ /* 0x000fe400000010ff */
[----:B------:R-:W-:Y:S01]  /*5a50*/  STS [R199+-0x1c00], R10 ;  /* 0xffe4000ac7007388 */ /* 0x000fe20000000800 */
[----:B------:R-:W-:Y:S04]  /*5a60*/  F2FP.BF16.F32.PACK_AB R18, R19, R18 ;  /* 0x000000121312723e */ /* 0x000fe800000010ff */
        /* <DEDUP_REMOVED lines=19> */
[-C--:B------:R-:W-:Y:S08]  /*5ba0*/  HMMA.16816.F32.BF16 R28, R12, R10.reuse, R28 ;  /* 0x0000000a0c1c723c */ /* 0x080ff0000004181c */
[C---:B------:R-:W-:Y:S01]  /*5bb0*/  HMMA.16816.F32.BF16 R32, R4.reuse, R10, R32 ;  /* 0x0000000a0420723c */ /* 0x040fe20000041820 */
[----:B------:R-:W2:Y:S07]  /*5bc0*/  LDSM.16.MT88.4 R8, [R221+0xe800] ;  /* 0x00e80000dd08783b */ /* 0x000eae0000004200 */
[-C--:B---3--:R-:W-:Y:S08]  /*5bd0*/  HMMA.16816.F32.BF16 R36, R4, R16.reuse, R36 ;  /* 0x000000100424723c */ /* 0x088ff00000041824 */
[C---:B------:R-:W-:Y:S08]  /*5be0*/  HMMA.16816.F32.BF16 R40, R12.reuse, R16, R40 ;  /* 0x000000100c28723c */ /* 0x040ff00000041828 */
[-C--:B------:R-:W-:Y:S08]  /*5bf0*/  HMMA.16816.F32.BF16 R44, R12, R18.reuse, R44 ;  /* 0x000000120c2c723c */ /* 0x080ff0000004182c */
[C---:B------:R-:W-:Y:S01]  /*5c00*/  HMMA.16816.F32.BF16 R48, R4.reuse, R18, R48 ;  /* 0x000000120430723c */ /* 0x040fe20000041830 */
[----:B------:R-:W-:Y:S05]  /*5c10*/  LDSM.16.MT88.4 R16, [R112+0x1000] ;  /* 0x001000007010783b */ /* 0x000fea0000004200 */
[----:B------:R-:W-:Y:S02]  /*5c20*/  LDSM.16.MT88.4 R112, [R112+0x1800] ;  /* 0x001800007070783b */ /* 0x000fe40000004200 */
        /* <DEDUP_REMOVED lines=69> */
[----:B------:R-:W-:Y:S02]  /*6080*/  LOP3.LUT R8, R224, 0x1f8, RZ, 0xc0, !PT ;  /* 0x000001f8e0087812 */ /* 0x000fe400078ec0ff */
[C---:B------:R-:W-:Y:S01]  /*6090*/  ISETP.GE.AND P6, PT, R245.reuse, UR8, PT ;  /* 0x00000008f5007c0c */ /* 0x040fe2000bfc6270 */
        /* <DEDUP_REMOVED lines=59> */
.L_x_409:
[----:B------:R-:W-:Y:S01]  /*6450*/  LDSM.16.M88.4 R128, [R223+0x20000] ;  /* 0x02000000df80783b */ /* 0x000fe20000000200 */
[----:B------:R-:W-:Y:S01]  /*6460*/  IMAD R250, R233, UR9, RZ ;  /* 0x00000009e9fa7c24 */ /* 0x000fe2000f8e02ff */
[----:B------:R-:W-:Y:S01]  /*6470*/  PLOP3.LUT P1, PT, PT, PT, UP0, 0x80, 0x8 ;  /* 0x000000000008781c */ /* 0x000fe20003f2f008 */
[--C-:B------:R-:W-:Y:S01]  /*6480*/  IMAD.IADD R204, R2, 0x1, R223.reuse ;  /* 0x0000000102cc7824 */ /* 0x100fe200078e02df */
[----:B------:R-:W1:Y:S01]  /*6490*/  LDSM.16.MT88.4 R16, [R221+0x10000] ;  /* 0x01000000dd10783b */ /* 0x000e620000004200 */
[----:B------:R-:W-:Y:S01]  /*64a0*/  IMAD.U32 R252, R250, -0x40, RZ ;  /* 0xffffffc0fafc7824 */ /* 0x000fe200078e00ff */
[----:B------:R-:W-:Y:S01]  /*64b0*/  PLOP3.LUT P5, PT, PT, PT, UP0, 0x80, 0x8 ;  /* 0x000000000008781c */ /* 0x000fe20003faf008 */
[----:B------:R-:W-:Y:S01]  /*64c0*/  UISETP.GT.AND UP1, UPT, UR41, UR50, UPT ;  /* 0x000000322900728c */ /* 0x000fe2000bf24270 */
[----:B------:R2:W3:Y:S01]  /*64d0*/  LDSM.16.M88.4 R124, [R223+0x21000] ;  /* 0x02100000df7c783b */ /* 0x0004e20000000200 */
[----:B------:R-:W-:Y:S02]  /*64e0*/  PLOP3.LUT P2, PT, PT, PT, UP0, 0x80, 0x8 ;  /* 0x000000000008781c */ /* 0x000fe40003f4f008 */
[C---:B------:R-:W-:Y:S01]  /*64f0*/  LEA R251, P0, R252.reuse, R200, 0x2 ;  /* 0x000000c8fcfb7211 */ /* 0x040fe200078010ff */
[----:B------:R-:W4:Y:S03]  /*6500*/  LDSM.16.MT88.4 R96, [R221+0x12000] ;  /* 0x01200000dd60783b */ /* 0x000f260000004200 */
[----:B------:R-:W-:Y:S01]  /*6510*/  LEA.HI.X.SX32 R252, R252, R201, 0x2, P0 ;  /* 0x000000c9fcfc7211 */ /* 0x000fe200000f16ff */
[----:B------:R-:W4:Y:S04]  /*6520*/  LDSM.16.MT88.4 R112, [R221+0x14000] ;  /* 0x01400000dd70783b */ /* 0x000f280000004200 */
[----:B------:R-:W4:Y:S04]  /*6530*/  LDSM.16.MT88.4 R196, [R221+0x16000] ;  /* 0x01600000ddc4783b */ /* 0x000f280000004200 */
[----:B------:R-:W-:Y:S04]  /*6540*/  LDSM.16.MT88.4 R200, [R221+0x10800] ;  /* 0x01080000ddc8783b */ /* 0x000fe80000004200 */
[----:B------:R-:W-:Y:S01]  /*6550*/  STL.64 [R1], R20 ;  /* 0x0000001401007387 */ /* 0x000fe20000100a00 */
[----:B--2---:R-:W-:Y:S01]  /*6560*/  IMAD.IADD R223, R208, 0x1, R223 ;  /* 0x00000001d0df7824 */ /* 0x004fe200078e02df */
        /* <DEDUP_REMOVED lines=35> */
[-C--:B------:R-:W-:Y:S01]  /*67a0*/  HMMA.16816.F32.BF16 R124, R204, R202.reuse, R124 ;  /* 0x000000cacc7c723c */ /* 0x080fe2000004187c */
[----:B------:R-:W-:Y:S07]  /*67b0*/  LDSM.16.M88.4 R204, [R223+0x21000] ;  /* 0x02100000dfcc783b */ /* 0x000fee0000000200 */
[----:B------:R-:W-:Y:S01]  /*67c0*/  HMMA.16816.F32.BF16 R128, R196, R202, R128 ;  /* 0x000000cac480723c */ /* 0x000fe20000041880 */
[----:B------:R-:W-:Y:S04]  /*67d0*/  LDSM.16.M88.4 R196, [R223+0x20000] ;  /* 0x02000000dfc4783b */ /* 0x000fe80000000200 */
[----:B------:R-:W1:Y:S03]  /*67e0*/  LDSM.16.MT88.4 R200, [R221+0x11000] ;  /* 0x01100000ddc8783b */ /* 0x000e660000004200 */
        /* <DEDUP_REMOVED lines=17> */
[-C--:B------:R-:W-:Y:S03]  /*6900*/  HMMA.16816.F32.BF16 R124, R204, R202.reuse, R124 ;  /* 0x000000cacc7c723c */ /* 0x080fe6000004187c */
[----:B------:R-:W-:Y:S05]  /*6910*/  IMAD.IADD R204, R2, 0x1, R223 ;  /* 0x0000000102cc7824 */ /* 0x000fea00078e02df */
[----:B------:R-:W-:Y:S01]  /*6920*/  HMMA.16816.F32.BF16 R128, R196, R202, R128 ;  /* 0x000000cac480723c */ /* 0x000fe20000041880 */
[----:B------:R-:W-:Y:S04]  /*6930*/  LDSM.16.M88.4 R196, [R204+0x20000] ;  /* 0x02000000ccc4783b */ /* 0x000fe80000000200 */
[----:B------:R-:W1:Y:S04]  /*6940*/  LDSM.16.MT88.4 R200, [R221+0x11800] ;  /* 0x01180000ddc8783b */ /* 0x000e680000004200 */
[----:B------:R-:W2:Y:S01]  /*6950*/  LDSM.16.M88.4 R204, [R204+0x21000] ;  /* 0x02100000cccc783b */ /* 0x000ea20000000200 */
        /* <DEDUP_REMOVED lines=17> */
[----:B------:R-:W-:Y:S02]  /*6a70*/  IMAD.MOV.U32 R200, RZ, RZ, R251 ;  /* 0x000000ffffc87224 */ /* 0x000fe400078e00fb */
[----:B------:R-:W-:Y:S02]  /*6a80*/  IMAD.MOV.U32 R201, RZ, RZ, R252 ;  /* 0x000000ffffc97224 */ /* 0x000fe400078e00fc */
[-C--:B------:R-:W-:Y:S03]  /*6a90*/  HMMA.16816.F32.BF16 R124, R204, R202.reuse, R124 ;  /* 0x000000cacc7c723c */ /* 0x080fe6000004187c */
[----:B------:R-:W-:Y:S05]  /*6aa0*/  IMAD.SHL.U32 R204, R250, 0x8, RZ ;  /* 0x00000008facc7824 */ /* 0x000fea00078e00ff */
[----:B------:R-:W-:Y:S04]  /*6ab0*/  HMMA.16816.F32.BF16 R128, R196, R202, R128 ;  /* 0x000000cac480723c */ /* 0x000fe80000041880 */
[C---:B------:R-:W-:Y:S02]  /*6ac0*/  LEA R206, P0, R204.reuse, R200, 0x2 ;  /* 0x000000c8ccce7211 */ /* 0x040fe400078010ff */
[--C-:B------:R-:W-:Y:S02]  /*6ad0*/  SHF.R.U32.HI R197, RZ, 0x1, R210.reuse ;  /* 0x00000001ffc57819 */ /* 0x100fe400000116d2 */
[----:B------:R-:W-:Y:S02]  /*6ae0*/  LEA.HI.X.SX32 R207, R204, R201, 0x2, P0 ;  /* 0x000000c9cccf7211 */ /* 0x000fe400000f16ff */
[C---:B------:R-:W-:Y:S02]  /*6af0*/  LEA R204, P0, R250.reuse, R206, 0x5 ;  /* 0x000000cefacc7211 */ /* 0x040fe400078028ff */
[----:B------:R-:W-:Y:S02]  /*6b00*/  @P1 LOP3.LUT R197, R197, 0x30, RZ, 0xc0, !PT ;  /* 0x00000030c5c51812 */ /* 0x000fe400078ec0ff */
[C---:B------:R-:W-:Y:S02]  /*6b10*/  LEA.HI.X.SX32 R205, R250.reuse, R207, 0x5, P0 ;  /* 0x000000cffacd7211 */ /* 0x040fe400000f2eff */
[C---:B------:R-:W-:Y:S02]  /*6b20*/  LEA R198, P0, R250.reuse, R204, 0x5 ;  /* 0x000000ccfac67211 */ /* 0x040fe400078028ff */
[----:B------:R-:W-:Y:S02]  /*6b30*/  SHF.R.U32.HI R196, RZ, 0x2, R210 ;  /* 0x00000002ffc47819 */ /* 0x000fe400000116d2 */
[C---:B------:R-:W-:Y:S02]  /*6b40*/  LEA.HI.X.SX32 R199, R250.reuse, R205, 0x5, P0 ;  /* 0x000000cdfac77211 */ /* 0x040fe400000f2eff */
[----:B------:R-:W-:Y:S02]  /*6b50*/  PLOP3.LUT P0, PT, PT, PT, UP0, 0x80, 0x8 ;  /* 0x000000000008781c */ /* 0x000fe40003f0f008 */
[----:B------:R-:W-:Y:S02]  /*6b60*/  PLOP3.LUT P1, PT, PT, PT, UP0, 0x80, 0x8 ;  /* 0x000000000008781c */ /* 0x000fe40003f2f008 */
[----:B------:R-:W-:Y:S01]  /*6b70*/  @P5 LOP3.LUT R228, R197, 0x7, R196, 0xf8, !PT ;  /* 0x00000007c5e45812 */ /* 0x000fe200078ef8c4 */
[----:B------:R-:W-:Y:S01]  /*6b80*/  IMAD.MOV.U32 R196, RZ, RZ, 0x4 ;  /* 0x00000004ffc47424 */ /* 0x000fe200078e00ff */
        /* <DEDUP_REMOVED lines=11> */
[----:B------:R4:W-:Y:S01]  /*6c40*/  REDG.E.ADD.F32.FTZ.RN.STRONG.GPU desc[UR38][R202.64], R8 ;  /* 0x00000008ca0079a6 */ /* 0x0009e2000c12f326 */
[C---:B-1----:R-:W-:Y:S04]  /*6c50*/  LEA R196, P0, R250.reuse, R202, 0x5 ;  /* 0x000000cafac47211 */ /* 0x042fe800078028ff */
[C---:B------:R-:W-:Y:S02]  /*6c60*/  LEA.HI.X.SX32 R197, R250.reuse, R203, 0x5, P0 ;  /* 0x000000cbfac57211 */ /* 0x040fe400000f2eff */
[C---:B--2---:R-:W-:Y:S03]  /*6c70*/  LEA R4, P0, R250.reuse, R196, 0x5 ;  /* 0x000000c4fa047211 */ /* 0x044fe600078028ff */
[----:B------:R1:W-:Y:S01]  /*6c80*/  REDG.E.ADD.F32.FTZ.RN.STRONG.GPU desc[UR38][R196.64], R9 ;  /* 0x00000009c40079a6 */ /* 0x0003e2000c12f326 */
[C---:B---3--:R-:W-:Y:S02]  /*6c90*/  LEA.HI.X.SX32 R5, R250.reuse, R197, 0x5, P0 ;  /* 0x000000c5fa057211 */ /* 0x048fe400000f2eff */
[C---:B------:R-:W-:Y:S03]  /*6ca0*/  LEA R206, P0, R250.reuse, R4, 0x5 ;  /* 0x00000004face7211 */ /* 0x040fe600078028ff */
[----:B------:R2:W-:Y:S01]  /*6cb0*/  REDG.E.ADD.F32.FTZ.RN.STRONG.GPU desc[UR38][R4.64], R10 ;  /* 0x0000000a040079a6 */ /* 0x0005e2000c12f326 */
[C---:B------:R-:W-:Y:S03]  /*6cc0*/  LEA.HI.X.SX32 R207, R250.reuse, R5, 0x5, P0 ;  /* 0x00000005facf7211 */ /* 0x040fe600000f2eff */
[C---:B----4-:R-:W-:Y:S02]  /*6cd0*/  IMAD.WIDE R204, R250.reuse, -0xc0, R206 ;  /* 0xffffff40facc7825 */ /* 0x050fe400078e02ce */
        /* <DEDUP_REMOVED lines=13> */
[C---:B-1----:R-:W-:Y:S02]  /*6db0*/  LEA.HI.X.SX32 R9, R250.reuse, R203, 0x5, P0 ;  /* 0x000000cbfa097211 */ /* 0x042fe400000f2eff */
[C---:B------:R-:W-:Y:S03]  /*6dc0*/  LEA R196, P0, R250.reuse, R8, 0x5 ;  /* 0x00000008fac47211 */ /* 0x040fe600078028ff */
[----:B------:R1:W-:Y:S01]  /*6dd0*/  REDG.E.ADD.F32.FTZ.RN.STRONG.GPU desc[UR38][R8.64+0x80], R13 ;  /* 0x0000800d080079a6 */ /* 0x0003e2000c12f326 */
[C---:B------:R-:W-:Y:S02]  /*6de0*/  LEA.HI.X.SX32 R197, R250.reuse, R9, 0x5, P0 ;  /* 0x00000009fac57211 */ /* 0x040fe400000f2eff */
[C---:B--2---:R-:W-:Y:S03]  /*6df0*/  LEA R4, P0, R250.reuse, R196, 0x5 ;  /* 0x000000c4fa047211 */ /* 0x044fe600078028ff */
[----:B------:R2:W-:Y:S01]  /*6e00*/  REDG.E.ADD.F32.FTZ.RN.STRONG.GPU desc[UR38][R196.64+0x80], R14 ;  /* 0x0000800ec40079a6 */ /* 0x0005e2000c12f326 */
[C---:B------:R-:W-:Y:S03]  /*6e10*/  LEA.HI.X.SX32 R5, R250.reuse, R197, 0x5, P0 ;  /* 0x000000c5fa057211 */ /* 0x040fe600000f2eff */
[C---:B---3--:R-:W-:Y:S02]  /*6e20*/  IMAD.WIDE R206, R250.reuse, -0xc0, R4 ;  /* 0xffffff40face7825 */ /* 0x048fe400078e0204 */
[----:B------:R-:W-:Y:S01]  /*6e30*/  REDG.E.ADD.F32.FTZ.RN.STRONG.GPU desc[UR38][R4.64+0x80], R15 ;  /* 0x0000800f040079a6 */ /* 0x000fe2000c12f326 */
[C---:B------:R-:W-:Y:S03]  /*6e40*/  LEA R10, P0, R250.reuse, R206, 0x5 ;  /* 0x000000cefa0a7211 */ /* 0x040fe600078028ff */
[----:B------:R-:W-:Y:S01]  /*6e50*/  REDG.E.ADD.F32.FTZ.RN.STRONG.GPU desc[UR38][R200.64+0x100], R84 ;  /* 0x00010054c80079a6 */ /* 0x000fe2000c12f326 */
[C---:B------:R-:W-:Y:S03]  /*6e60*/  LEA.HI.X.SX32 R11, R250.reuse, R207, 0x5, P0 ;  /* 0x000000cffa0b7211 */ /* 0x040fe600000f2eff */
[----:B------:R-:W-:Y:S01]  /*6e70*/  REDG.E.ADD.F32.FTZ.RN.STRONG.GPU desc[UR38][R206.64+0x100], R85 ;  /* 0x00010055ce0079a6 */ /* 0x000fe2000c12f326 */
        /* <DEDUP_REMOVED lines=13> */
[----:B------:R4:W-:Y:S01]  /*6f50*/  REDG.E.ADD.F32.FTZ.RN.STRONG.GPU desc[UR38][R6.64+0x100], R90 ;  /* 0x0001005a060079a6 */ /* 0x0009e2000c12f326 */
[C---:B------:R-:W-:Y:S03]  /*6f60*/  LEA.HI.X.SX32 R19, R250.reuse, R7, 0x5, P0 ;  /* 0x00000007fa137211 */ /* 0x040fe600000f2eff */
[C---:B------:R-:W-:Y:S02]  /*6f70*/  IMAD.WIDE R198, R250.reuse, -0xc0, R18 ;  /* 0xffffff40fac67825 */ /* 0x040fe400078e0212 */
[----:B------:R4:W-:Y:S01]  /*6f80*/  REDG.E.ADD.F32.FTZ.RN.STRONG.GPU desc[UR38][R18.64+0x100], R91 ;  /* 0x0001005b120079a6 */ /* 0x0009e2000c12f326 */
[C---:B------:R-:W-:Y:S03]  /*6f90*/  LEA R12, P0, R250.reuse, R198, 0x5 ;  /* 0x000000c6fa0c7211 */ /* 0x040fe600078028ff */
[----:B------:R-:W-:Y:S01]  /*6fa0*/  REDG.E.ADD.F32.FTZ.RN.STRONG.GPU desc[UR38][R200.64+0x180], R96 ;  /* 0x00018060c80079a6 */ /* 0x000fe2000c12f326 */
[C---:B-1----:R-:W-:Y:S03]  /*6fb0*/  LEA.HI.X.SX32 R13, R250.reuse, R199, 0x5, P0 ;  /* 0x000000c7fa0d7211 */ /* 0x042fe600000f2eff */
[----:B------:R-:W-:Y:S01]  /*6fc0*/  REDG.E.ADD.F32.FTZ.RN.STRONG.GPU desc[UR38][R198.64+0x180], R97 ;  /* 0x00018061c60079a6 */ /* 0x000fe2000c12f326 */
[C---:B------:R-:W-:Y:S03]  /*6fd0*/  LEA R8, P0, R250.reuse, R12, 0x5 ;  /* 0x0000000cfa087211 */ /* 0x040fe600078028ff */
[----:B------:R-:W-:Y:S01]  /*6fe0*/  REDG.E.ADD.F32.FTZ.RN.STRONG.GPU desc[UR38][R12.64+0x180], R98 ;  /* 0x000180620c0079a6 */ /* 0x000fe2000c12f326 */
[C---:B------:R-:W-:Y:S02]  /*6ff0*/  LEA.HI.X.SX32 R9, R250.reuse, R13, 0x5, P0 ;  /* 0x0000000dfa097211 */ /* 0x040fe400000f2eff */
[C---:B--2---:R-:W-:Y:S01]  /*7000*/  LEA R196, P0, R250.reuse, R8, 0x5 ;  /* 0x00000008fac47211 */ /* 0x044fe200078028ff */
[----:B---3--:R1:W5:Y:S03]  /*7010*/  LDL.LU.64 R20, [R1] ;  /* 0x0000000001147983 */ /* 0x0083660000300a00 */
        /* <DEDUP_REMOVED lines=32> */
[C-C-:B----4-:R-:W-:Y:S02]  /*7220*/  IMAD.WIDE R6, R250.reuse, -0xc0, R88.reuse ;  /* 0xffffff40fa067825 */ /* 0x150fe400078e0258 */
[----:B------:R-:W-:Y:S02]  /*7230*/  REDG.E.ADD.F32.FTZ.RN.STRONG.GPU desc[UR38][R88.64+0x200], R107 ;  /* 0x0002006b580079a6 */ /* 0x000fe4000c12f326 */
[C-C-:B------:R-:W-:Y:S01]  /*7240*/  IMAD.WIDE R18, R250.reuse, -0xc0, R88.reuse ;  /* 0xffffff40fa127825 */ /* 0x140fe200078e0258 */
[C---:B------:R-:W-:Y:S01]  /*7250*/  LEA R6, P0, R250.reuse, R6, 0x5 ;  /* 0x00000006fa067211 */ /* 0x040fe200078028ff */
[----:B------:R3:W-:Y:S02]  /*7260*/  REDG.E.ADD.F32.FTZ.RN.STRONG.GPU desc[UR38][R200.64+0x280], R112 ;  /* 0x00028070c80079a6 */ /* 0x0007e4000c12f326 */
[C---:B--2---:R-:W-:Y:S01]  /*7270*/  IMAD.WIDE R206, R250.reuse, -0xc0, R88 ;  /* 0xffffff40face7825 */ /* 0x044fe200078e0258 */
[C---:B------:R-:W-:Y:S01]  /*7280*/  LEA.HI.X.SX32 R7, R250.reuse, R19, 0x5, P0 ;  /* 0x00000013fa077211 */ /* 0x040fe200000f2eff */
[----:B------:R-:W-:Y:S01]  /*7290*/  LDSM.16.MT88.4 R104, [R221+0x2800] ;  /* 0x00280000dd68783b */ /* 0x000fe20000004200 */
[C---:B------:R-:W-:Y:S03]  /*72a0*/  LEA R18, P0, R250.reuse, R6, 0x5 ;  /* 0x00000006fa127211 */ /* 0x040fe600078028ff */
[----:B------:R-:W-:Y:S01]  /*72b0*/  REDG.E.ADD.F32.FTZ.RN.STRONG.GPU desc[UR38][R206.64+0x280], R113 ;  /* 0x00028071ce0079a6 */ /* 0x000fe2000c12f326 */
[C---:B------:R-:W-:Y:S02]  /*72c0*/  LEA.HI.X.SX32 R19, R250.reuse, R7, 0x5, P0 ;  /* 0x00000007fa137211 */ /* 0x040fe400000f2eff */
[C---:B------:R-:W-:Y:S01]  /*72d0*/  LEA R90, P0, R250.reuse, R18, 0x5 ;  /* 0x00000012fa5a7211 */ /* 0x040fe200078028ff */
[----:B------:R2:W-:Y:S03]  /*72e0*/  REDG.E.ADD.F32.FTZ.RN.STRONG.GPU desc[UR38][R6.64+0x280], R114 ;  /* 0x00028072060079a6 */ /* 0x0005e6000c12f326 */
        /* <DEDUP_REMOVED lines=9> */
[----:B------:R-:W-:Y:S01]  /*7380*/  LEA R12, P0, R250, R198, 0x5 ;  /* 0x000000c6fa0c7211 */ /* 0x000fe200078028ff */
[----:B---3--:R-:W-:Y:S02]  /*7390*/  VIADD R112, R222, 0x40 ;  /* 0x00000040de707836 */ /* 0x008fe40000000000 */
[----:B------:R-:W-:Y:S01]  /*73a0*/  REDG.E.ADD.F32.FTZ.RN.STRONG.GPU desc[UR38][R198.64+0x280], R110 ;  /* 0x0002806ec60079a6 */ /* 0x000fe2000c12f326 */
[----:B------:R-:W-:Y:S01]  /*73b0*/  LEA.HI.X.SX32 R13, R250, R199, 0x5, P0 ;  /* 0x000000c7fa0d7211 */ /* 0x000fe200000f2eff */
[----:B------:R-:W-:Y:S02]  /*73c0*/  @P3 VIADD R112, R222, 0xffffffc0 ;  /* 0xffffffc0de703836 */ /* 0x000fe40000000000 */
        /* <DEDUP_REMOVED lines=41> */
[C---:B--2---:R-:W-:Y:S01]  /*7660*/  LEA R6, P0, R250.reuse, R10, 0x5 ;  /* 0x0000000afa067211 */ /* 0x044fe200078028ff */
[----:B------:R-:W-:Y:S03]  /*7670*/  LDSM.16.MT88.4 R92, [R222+0x20800] ;  /* 0x02080000de5c783b */ /* 0x000fe60000004200 */
[C---:B------:R-:W-:Y:S01]  /*7680*/  LEA.HI.X.SX32 R7, R250.reuse, R11, 0x5, P0 ;  /* 0x0000000bfa077211 */ /* 0x040fe200000f2eff */
[----:B------:R-:W-:Y:S01]  /*7690*/  REDG.E.ADD.F32.FTZ.RN.STRONG.GPU desc[UR38][R10.64+0x380], R125 ;  /* 0x0003807d0a0079a6 */ /* 0x000fe2000c12f326 */
[C---:B---3--:R-:W-:Y:S03]  /*76a0*/  LEA R4, P0, R250.reuse, R6, 0x5 ;  /* 0x00000006fa047211 */ /* 0x048fe600078028ff */
[----:B------:R-:W-:Y:S01]  /*76b0*/  REDG.E.ADD.F32.FTZ.RN.STRONG.GPU desc[UR38][R6.64+0x380], R126 ;  /* 0x0003807e060079a6 */ /* 0x000fe2000c12f326 */
[----:B------:R-:W-:Y:S03]  /*76c0*/  LEA.HI.X.SX32 R5, R250, R7, 0x5, P0 ;  /* 0x00000007fa057211 */ /* 0x000fe600000f2eff */
[----:B------:R-:W-:Y:S04]  /*76d0*/  LDSM.16.MT88.4 R8, [R221] ;  /* 0x00000000dd08783b */ /* 0x000fe80000004200 */
[----:B------:R-:W-:Y:S04]  /*76e0*/  REDG.E.ADD.F32.FTZ.RN.STRONG.GPU desc[UR38][R4.64+0x380], R127 ;  /* 0x0003807f040079a6 */ /* 0x000fe8000c12f326 */
[----:B------:R-:W2:Y:S04]  /*76f0*/  LDSM.16.MT88.4 R4, [R222+0x20000] ;  /* 0x02000000de04783b */ /* 0x000ea80000004200 */
[----:B------:R-:W3:Y:S04]  /*7700*/  LDSM.16.MT88.4 R100, [R112+0x20800] ;  /* 0x020800007064783b */ /* 0x000ee80000004200 */
[----:B------:R-:W-:Y:S01]  /*7710*/  LDSM.16.MT88.4 R116, [R221+0x5800] ;  /* 0x00580000dd74783b */ /* 0x000fe20000004200 */
        /* <DEDUP_REMOVED lines=9> */
[----:B------:R-:W-:Y:S04]  /*77b0*/  LDSM.16.MT88.4 R16, [R112+0x21000] ;  /* 0x021000007010783b */ /* 0x000fe80000004200 */
[----:B------:R-:W-:Y:S03]  /*77c0*/  LDSM.16.MT88.4 R112, [R112+0x21800] ;  /* 0x021800007070783b */ /* 0x000fe60000004200 */
        /* <DEDUP_REMOVED lines=11> */
[----:B------:R-:W1:Y:S03]  /*7880*/  LDSM.16.MT88.4 R88, [R221+0x5000] ;  /* 0x00500000dd58783b */ /* 0x000e660000004200 */
[-C--:B------:R-:W-:Y:S08]  /*7890*/  HMMA.16816.F32.BF16 R132, R92, R96.reuse, R132 ;  /* 0x000000605c84723c */ /* 0x080ff00000041884 */
[C---:B---3--:R-:W-:Y:S08]  /*78a0*/  HMMA.16816.F32.BF16 R136, R100.reuse, R96, R136 ;  /* 0x000000606488723c */ /* 0x048ff00000041888 */
[-C--:B------:R-:W-:Y:S08]  /*78b0*/  HMMA.16816.F32.BF16 R140, R100, R98.reuse, R140 ;  /* 0x00000062648c723c */ /* 0x080ff0000004188c */
        /* <DEDUP_REMOVED lines=11> */
[----:B------:R-:W3:Y:S07]  /*7970*/  LDSM.16.MT88.4 R108, [R221+0x1800] ;  /* 0x00180000dd6c783b */ /* 0x000eee0000004200 */
[-C--:B--2---:R-:W-:Y:S08]  /*7980*/  HMMA.16816.F32.BF16 R180, R92, R8.reuse, R180 ;  /* 0x000000085cb4723c */ /* 0x084ff000000418b4 */
[C---:B------:R-:W-:Y:S08]  /*7990*/  HMMA.16816.F32.BF16 R184, R100.reuse, R8, R184 ;  /* 0x0000000864b8723c */ /* 0x040ff000000418b8 */
[-C--:B------:R-:W-:Y:S01]  /*79a0*/  HMMA.16816.F32.BF16 R188, R100, R10.reuse, R188 ;  /* 0x0000000a64bc723c */ /* 0x080fe200000418bc */
[----:B------:R-:W2:Y:S07]  /*79b0*/  LDSM.16.MT88.4 R100, [R221+0x3800] ;  /* 0x00380000dd64783b */ /* 0x000eae0000004200 */
[----:B------:R-:W-:Y:S01]  /*79c0*/  HMMA.16816.F32.BF16 R192, R92, R10, R192 ;  /* 0x0000000a5cc0723c */ /* 0x000fe200000418c0 */
[----:B------:R-:W2:Y:S07]  /*79d0*/  LDSM.16.MT88.4 R8, [R221+0x7800] ;  /* 0x00780000dd08783b */ /* 0x000eae0000004200 */
        /* <DEDUP_REMOVED lines=18> */
[-C--:B------:R-:W-:Y:S05]  /*7b00*/  HMMA.16816.F32.BF16 R132, R104, R108.reuse, R132 ;  /* 0x0000006c6884723c */ /* 0x080fea0000041884 */
[----:B------:R-:W-:Y:S03]  /*7b10*/  LOP3.LUT R4, R4, 0x38, R210, 0x78, !PT ;  /* 0x0000003804047812 */ /* 0x000fe600078e78d2 */
[C---:B------:R-:W-:Y:S04]  /*7b20*/  HMMA.16816.F32.BF16 R136, R112.reuse, R108, R136 ;  /* 0x0000006c7088723c */ /* 0x040fe80000041888 */
[----:B------:R-:W-:Y:S04]  /*7b30*/  LOP3.LUT R4, R4, 0x1e00, R224, 0xf8, !PT ;  /* 0x00001e0004047812 */ /* 0x000fe800078ef8e0 */
[-C--:B------:R-:W-:Y:S03]  /*7b40*/  HMMA.16816.F32.BF16 R140, R112, R110.reuse, R140 ;  /* 0x0000006e708c723c */ /* 0x080fe6000004188c */
[----:B------:R-:W-:Y:S05]  /*7b50*/  LEA R6, R4, UR4, 0x1 ;  /* 0x0000000404067c11 */ /* 0x000fea000f8e08ff */
        /* <DEDUP_REMOVED lines=11> */
[C---:B------:R-:W-:Y:S02]  /*7c10*/  LOP3.LUT R9, R245.reuse, 0x40, RZ, 0xfc, !PT ;  /* 0x00000040f5097812 */ /* 0x040fe400078efcff */
[----:B------:R-:W-:Y:S02]  /*7c20*/  LOP3.LUT R8, R245, 0x80, RZ, 0xfc, !PT ;  /* 0x00000080f5087812 */ /* 0x000fe400078efcff */
        /* <DEDUP_REMOVED lines=60> */
.L_x_410:
        /* <DEDUP_REMOVED lines=12> */
[----:B-----5:R-:W-:Y:S01]  /*80b0*/  F2FP.BF16.F32.PACK_AB R20, R21, R20 ;  /* 0x000000141514723e */ /* 0x020fe200000010ff */
        /* <DEDUP_REMOVED lines=217> */
[----:B------:R-:W-:-:S12]  /*8e50*/  UIMAD UR16, UR29, UR9, UR19 ;  /* 0x000000091d1072a4 */ /* 0x000fd8000f8e0213 */
.L_x_412:
        /* <DEDUP_REMOVED lines=10> */
[----:B-1----:R-:W-:Y:S01]  /*8f00*/  MOV R10, UR13 ;  /* 0x0000000d000a7c02 */ /* 0x002fe20008000f00 */
[----:B------:R-:W-:Y:S06]  /*8f10*/  BRA `(.L_x_414) ;  /* 0x0000000000187947 */ /* 0x000fec0003800000 */
.L_x_413:
[----:B------:R-:W3:Y:S01]  /*8f20*/  LDCU.64 UR8, c[0x0][0x5c8] ;  /* 0x0000b900ff0877ac */ /* 0x000ee20008000a00 */
[----:B------:R-:W-:-:S04]  /*8f30*/  UIADD3 UR12, UPT, UPT, UR43, UR45, URZ ;  /* 0x0000002d2b0c7290 */ /* 0x000fc8000fffe0ff */
[----:B---3--:R-:W-:Y:S02]  /*8f40*/  UIMAD.WIDE.U32 UR20, UR12, UR8, URZ ;  /* 0x000000080c1472a5 */ /* 0x008fe4000f8e00ff */
[----:B------:R-:W-:-:S04]  /*8f50*/  UIMAD UR12, UR12, UR9, URZ ;  /* 0x000000090c0c72a4 */ /* 0x000fc8000f8e02ff */
[----:B------:R-:W-:-:S06]  /*8f60*/  UIADD3 UR12, UPT, UPT, UR21, UR12, URZ ;  /* 0x0000000c150c7290 */ /* 0x000fcc000fffe0ff */
[----:B-1----:R-:W-:-:S07]  /*8f70*/  MOV R10, UR12 ;  /* 0x0000000c000a7c02 */ /* 0x002fce0008000f00 */
.L_x_414:
[----:B------:R-:W-:Y:S01]  /*8f80*/  BAR.SYNC.DEFER_BLOCKING 0x0 ;  /* 0x0000000000007b1d */ /* 0x000fe20000010000 */
[----:B------:R-:W-:Y:S02]  /*8f90*/  USHF.L.U32 UR14, UR46, 0x6, URZ ;  /* 0x000000062e0e7899 */ /* 0x000fe400080006ff */
[----:B------:R-:W-:Y:S02]  /*8fa0*/  USHF.L.U32 UR13, UR46, 0x6, URZ ;  /* 0x000000062e0d7899 */ /* 0x000fe400080006ff */
[----:B------:R-:W-:-:S03]  /*8fb0*/  UIMAD.WIDE.U32 UR40, UR14, UR10, URZ ;  /* 0x0000000a0e2872a5 */ /* 0x000fc6000f8e00ff */
[----:B--2---:R-:W1:Y:S01]  /*8fc0*/  LDC.64 R2, c[0x0][0x5d8] ;  /* 0x00017600ff027b82 */ /* 0x004e620000000a00 */
        /* <DEDUP_REMOVED lines=37> */
[----:B------:R-:W5:Y:S02]  /*9220*/  LDCU.64 UR12, c[0x0][0x560] ;  /* 0x0000ac00ff0c77ac */ /* 0x000f640008000a00 */
[----:B------:R-:W3:Y:S01]  /*9230*/  LDS.128 R64, [R6+0x14000] ;  /* 0x0140000006407984 */ /* 0x000ee20000000c00 */
        /* <DEDUP_REMOVED lines=8> */
[----:B-----5:R-:W-:-:S04]  /*92c0*/  LEA R76, P5, R78, UR12, 0x1 ;  /* 0x0000000c4e4c7c11 */ /* 0x020fc8000f8a08ff */
[----:B------:R-:W-:Y:S01]  /*92d0*/  LEA.HI.X R77, R78, UR13, R73, 0x1, P5 ;  /* 0x0000000d4e4d7c11 */ /* 0x000fe2000a8f0c49 */
[----:B------:R-:W2:Y:S04]  /*92e0*/  @!P3 LDS.128 R56, [R6+0x10000] ;  /* 0x010000000638b984 */ /* 0x000ea80000000c00 */
[----:B----4-:R4:W-:Y:S04]  /*92f0*/  @!P2 STG.E.128 desc[UR38][R76.64+0x80], R68 ;  /* 0x000080444c00a986 */ /* 0x0109e8000c101d26 */
[----:B---3--:R4:W-:Y:S04]  /*9300*/  @!P1 STG.E.128 desc[UR38][R76.64+0x100], R64 ;  /* 0x000100404c009986 */ /* 0x0089e8000c101d26 */
[----:B-1----:R4:W-:Y:S04]  /*9310*/  @!P0 STG.E.128 desc[UR38][R76.64+0x180], R60 ;  /* 0x0001803c4c008986 */ /* 0x0029e8000c101d26 */
[----:B--2---:R4:W-:Y:S02]  /*9320*/  @!P3 STG.E.128 desc[UR38][R76.64], R56 ;  /* 0x000000384c00b986 */ /* 0x0049e4000c101d26 */
.L_x_416:
[----:B------:R-:W-:Y:S05]  /*9330*/  BSYNC.RECONVERGENT B0 ;  /* 0x0000000000007941 */ /* 0x000fea0003800200 */
.L_x_415:
[----:B----4-:R2:W4:Y:S01]  /*9340*/  LDS.128 R56, [R6+0x17000] ;  /* 0x0170000006387984 */ /* 0x0105220000000c00 */
[----:B------:R-:W-:Y:S04]  /*9350*/  BSSY.RECONVERGENT B0, `(.L_x_417) ;  /* 0x0000014000007945 */ /* 0x000fe80003800200 */
[----:B------:R-:W-:Y:S05]  /*9360*/  @P6 BRA `(.L_x_418) ;  /* 0x0000000000486947 */ /* 0x000fea0003800000 */
[----:B------:R-:W5:Y:S01]  /*9370*/  LDCU UR16, c[0x0][0x440] ;  /* 0x00008800ff1077ac */ /* 0x000f620008000800 */
[----:B--23--:R-:W-:Y:S02]  /*9380*/  IMAD R6, R72, UR10, RZ ;  /* 0x0000000a48067c24 */ /* 0x00cfe4000f8e02ff */
[----:B------:R-:W-:Y:S01]  /*9390*/  IMAD.MOV.U32 R60, RZ, RZ, R74 ;  /* 0x000000ffff3c7224 */ /* 0x000fe200078e004a */
[----:B------:R-:W2:Y:S01]  /*93a0*/  LDCU.64 UR12, c[0x0][0x560] ;  /* 0x0000ac00ff0c77ac */ /* 0x000ea20008000a00 */
[----:B------:R-:W-:Y:S02]  /*93b0*/  IMAD.MOV.U32 R61, RZ, RZ, R3 ;  /* 0x000000ffff3d7224 */ /* 0x000fe400078e0003 */
[C---:B------:R-:W-:Y:S02]  /*93c0*/  IMAD R6, R11.reuse, UR11, R6 ;  /* 0x0000000b0b067c24 */ /* 0x040fe4000f8e0206 */
[----:B------:R-:W-:-:S04]  /*93d0*/  IMAD.WIDE.U32 R60, R11, UR10, R60 ;  /* 0x0000000a0b3c7c25 */ /* 0x000fc8000f8e003c */
[----:B------:R-:W-:Y:S01]  /*93e0*/  IMAD.IADD R6, R6, 0x1, R61 ;  /* 0x0000000106067824 */ /* 0x000fe200078e023d */
[----:B-----5:R-:W-:Y:S02]  /*93f0*/  ISETP.GE.AND P3, PT, R245, UR16, PT ;  /* 0x00000010f5007c0c */ /* 0x020fe4000bf66270 */
        /* <DEDUP_REMOVED lines=9> */
.L_x_418:
[----:B------:R-:W-:Y:S05]  /*9490*/  BSYNC.RECONVERGENT B0 ;  /* 0x0000000000007941 */ /* 0x000fea0003800200 */
.L_x_417:
[----:B--2---:R-:W-:Y:S01]  /*94a0*/  MOV R44, R245 ;  /* 0x000000f5002c7202 */ /* 0x004fe20000000f00 */
[----:B------:R-:W-:Y:S01]  /*94b0*/  UIMAD UR15, UR15, UR8, URZ ;  /* 0x000000080f0f72a4 */ /* 0x000fe2000f8e02ff */
[----:B------:R-:W-:Y:S01]  /*94c0*/  MOV R45, RZ ;  /* 0x000000ff002d7202 */ /* 0x000fe20000000f00 */
[----:B------:R-:W-:Y:S02]  /*94d0*/  BSSY.RECONVERGENT B0, `(.L_x_419) ;  /* 0x0000017000007945 */ /* 0x000fe40003800200 */
[----:B------:R-:W-:Y:S01]  /*94e0*/  UIMAD UR15, UR14, UR9, UR15 ;  /* 0x000000090e0f72a4 */ /* 0x000fe2000f8e020f */
[----:B------:R-:W-:-:S03]  /*94f0*/  IMAD.WIDE.U32 R2, R2, UR14, R44 ;  /* 0x0000000e02027c25 */ /* 0x000fc6000f8e002c */
[----:B------:R-:W-:-:S04]  /*9500*/  IADD3 R2, P0, PT, R2, UR20, RZ ;  /* 0x0000001402027c10 */ /* 0x000fc8000ff1e0ff */
[----:B------:R-:W-:-:S03]  /*9510*/  IADD3.X R3, PT, PT, R10, UR15, R3, P0, !PT ;  /* 0x0000000f0a037c10 */ /* 0x000fc600087fe403 */
[----:B------:R-:W-:-:S04]  /*9520*/  IMAD.WIDE.U32 R2, R4, UR25, R2 ;  /* 0x0000001904027c25 */ /* 0x000fc8000f8e0002 */
[----:B------:R-:W-:Y:S01]  /*9530*/  IMAD R5, R5, UR25, R3 ;  /* 0x0000001905057c24 */ /* 0x000fe2000f8e0203 */
[----:B------:R-:W-:Y:S06]  /*9540*/  @P4 BRA `(.L_x_420) ;  /* 0x00000000003c4947 */ /* 0x000fec0003800000 */
[----:B------:R-:W2:Y:S01]  /*9550*/  LDCU UR12, c[0x0][0x440] ;  /* 0x00008800ff0c77ac */ /* 0x000ea20008000800 */
[----:B------:R-:W-:Y:S01]  /*9560*/  IMAD.MOV.U32 R4, RZ, RZ, R2 ;  /* 0x000000ffff047224 */ /* 0x000fe200078e0002 */
[----:B------:R-:W5:Y:S03]  /*9570*/  LDCU.64 UR10, c[0x0][0x568] ;  /* 0x0000ad00ff0a77ac */ /* 0x000f660008000a00 */
[----:B------:R-:W-:-:S04]  /*9580*/  IMAD.WIDE.U32 R44, R0, UR8, R4 ;  /* 0x00000008002c7c25 */ /* 0x000fc8000f8e0004 */
[----:B------:R-:W-:Y:S01]  /*9590*/  IMAD R0, R0, UR9, R45 ;  /* 0x0000000900007c24 */ /* 0x000fe2000f8e022d */
[----:B--2---:R-:W-:Y:S02]  /*95a0*/  ISETP.GE.AND P3, PT, R245, UR12, PT ;  /* 0x0000000cf5007c0c */ /* 0x004fe4000bf66270 */
[----:B------:R-:W-:Y:S02]  /*95b0*/  ISETP.GE.AND P2, PT, R9, UR12, PT ;  /* 0x0000000c09007c0c */ /* 0x000fe4000bf46270 */
[----:B------:R-:W-:Y:S02]  /*95c0*/  ISETP.GE.AND P1, PT, R8, UR12, PT ;  /* 0x0000000c08007c0c */ /* 0x000fe4000bf26270 */
[----:B------:R-:W-:Y:S02]  /*95d0*/  ISETP.GE.AND P0, PT, R7, UR12, PT ;  /* 0x0000000c07007c0c */ /* 0x000fe4000bf06270 */
[----:B-----5:R-:W-:-:S04]  /*95e0*/  LEA R46, P4, R44, UR10, 0x1 ;  /* 0x0000000a2c2e7c11 */ /* 0x020fc8000f8808ff */
[----:B------:R-:W-:-:S05]  /*95f0*/  LEA.HI.X R47, R44, UR11, R0, 0x1, P4 ;  /* 0x0000000b2c2f7c11 */ /* 0x000fca000a0f0c00 */
[----:B-1----:R2:W-:Y:S04]  /*9600*/  @!P3 STG.E.128 desc[UR38][R46.64], R40 ;  /* 0x000000282e00b986 */ /* 0x0025e8000c101d26 */
[----:B------:R2:W-:Y:S04]  /*9610*/  @!P2 STG.E.128 desc[UR38][R46.64+0x80], R32 ;  /* 0x000080202e00a986 */ /* 0x0005e8000c101d26 */
[----:B------:R2:W-:Y:S04]  /*9620*/  @!P1 STG.E.128 desc[UR38][R46.64+0x100], R24 ;  /* 0x000100182e009986 */ /* 0x0005e8000c101d26 */
[----:B------:R2:W-:Y:S02]  /*9630*/  @!P0 STG.E.128 desc[UR38][R46.64+0x180], R16 ;  /* 0x000180102e008986 */ /* 0x0005e4000c101d26 */
.L_x_420:
[----:B------:R-:W-:Y:S05]  /*9640*/  BSYNC.RECONVERGENT B0 ;  /* 0x0000000000007941 */ /* 0x000fea0003800200 */
.L_x_419:
[----:B------:R-:W-:Y:S05]  /*9650*/  @P6 BRA `(.L_x_388) ;  /* 0x0000000000446947 */ /* 0x000fea0003800000 */
[----:B------:R-:W5:Y:S01]  /*9660*/  LDCU UR12, c[0x0][0x440] ;  /* 0x00008800ff0c77ac */ /* 0x000f620008000800 */
[----:B------:R-:W-:Y:S02]  /*9670*/  IMAD R72, R72, UR8, RZ ;  /* 0x0000000848487c24 */ /* 0x000fe4000f8e02ff */
[----:B------:R-:W-:Y:S01]  /*9680*/  IMAD.MOV.U32 R3, RZ, RZ, R5 ;  /* 0x000000ffff037224 */ /* 0x000fe200078e0005 */
[----:B------:R-:W1:Y:S01]  /*9690*/  LDCU.64 UR10, c[0x0][0x568] ;  /* 0x0000ad00ff0a77ac */ /* 0x000e620008000a00 */
[C---:B------:R-:W-:Y:S02]  /*96a0*/  IMAD R72, R11.reuse, UR9, R72 ;  /* 0x000000090b487c24 */ /* 0x040fe4000f8e0248 */
[----:B------:R-:W-:-:S04]  /*96b0*/  IMAD.WIDE.U32 R2, R11, UR8, R2 ;  /* 0x000000080b027c25 */ /* 0x000fc8000f8e0002 */
[----:B------:R-:W-:Y:S01]  /*96c0*/  IMAD.IADD R72, R72, 0x1, R3 ;  /* 0x0000000148487824 */ /* 0x000fe200078e0203 */
[----:B-----5:R-:W-:Y:S02]  /*96d0*/  ISETP.GE.AND P3, PT, R245, UR12, PT ;  /* 0x0000000cf5007c0c */ /* 0x020fe4000bf66270 */
[----:B------:R-:W-:Y:S02]  /*96e0*/  ISETP.GE.AND P2, PT, R9, UR12, PT ;  /* 0x0000000c09007c0c */ /* 0x000fe4000bf46270 */
[----:B------:R-:W-:Y:S02]  /*96f0*/  ISETP.GE.AND P1, PT, R8, UR12, PT ;  /* 0x0000000c08007c0c */ /* 0x000fe4000bf26270 */
[----:B------:R-:W-:Y:S02]  /*9700*/  ISETP.GE.AND P0, PT, R7, UR12, PT ;  /* 0x0000000c07007c0c */ /* 0x000fe4000bf06270 */
[----:B-1----:R-:W-:-:S04]  /*9710*/  LEA R4, P4, R2, UR10, 0x1 ;  /* 0x0000000a02047c11 */ /* 0x002fc8000f8808ff */
[----:B------:R-:W-:-:S05]  /*9720*/  LEA.HI.X R5, R2, UR11, R72, 0x1, P4 ;  /* 0x0000000b02057c11 */ /* 0x000fca000a0f0c48 */
[----:B------:R1:W-:Y:S04]  /*9730*/  @!P3 STG.E.128 desc[UR38][R4.64], R36 ;  /* 0x000000240400b986 */ /* 0x0003e8000c101d26 */
[----:B------:R1:W-:Y:S04]  /*9740*/  @!P2 STG.E.128 desc[UR38][R4.64+0x80], R28 ;  /* 0x0000801c0400a986 */ /* 0x0003e8000c101d26 */
[----:B------:R1:W-:Y:S04]  /*9750*/  @!P1 STG.E.128 desc[UR38][R4.64+0x100], R20 ;  /* 0x0001001404009986 */ /* 0x0003e8000c101d26 */
[----:B------:R1:W-:Y:S02]  /*9760*/  @!P0 STG.E.128 desc[UR38][R4.64+0x180], R12 ;  /* 0x0001800c04008986 */ /* 0x0003e4000c101d26 */
.L_x_388:
[----:B------:R-:W-:Y:S05]  /*9770*/  BSYNC.RECONVERGENT B1 ;  /* 0x0000000000017941 */ /* 0x000fea0003800200 */
.L_x_366:
[----:B------:R-:W5:Y:S01]  /*9780*/  LDCU UR9, c[0x0][0x438] ;  /* 0x00008700ff0977ac */ /* 0x000f620008000800 */
[----:B------:R-:W4:Y:S01]  /*9790*/  LDCU UR10, c[0x0][0x370] ;  /* 0x00006e00ff0a77ac */ /* 0x000f220008000800 */
[----:B-----5:R-:W-:-:S04]  /*97a0*/  UIADD3 UR9, UPT, UPT, UR9, 0x3f, URZ ;  /* 0x0000003f09097890 */ /* 0x020fc8000fffe0ff */
        /* <DEDUP_REMOVED lines=8> */
.L_x_422:
        /* <DEDUP_REMOVED lines=13> */
.L_x_1266:


//--------------------- .text._ZN5flash44flash_bwd_dq_dk_dv_loop_seqk_parallel_kernelI23Flash_bwd_kernel_traitsILi256ELi64ELi64ELi8ELi4ELi2ELi2ELb0ELb0EN7cutlass10bfloat16_tE19Flash_kernel_traitsILi256ELi64ELi64ELi8ES3_EELb0ELb1ELb0ELb0ELb0ELb0ELb0EEEvNS_16Flash_bwd_paramsE --------------------------
	.section	.text._ZN5flash44flash_bwd_dq_dk_dv_loop_seqk_parallel_kernelI23Flash_bwd_kernel_traitsILi256ELi64ELi64ELi8ELi4ELi2ELi2ELb0ELb0EN7cutlass10bfloat16_tE19Flash_kernel_traitsILi256ELi64ELi64ELi8ES3_EELb0ELb1ELb0ELb0ELb0ELb0ELb0EEEvNS_16Flash_bwd_paramsE,"ax",@progbits
	.align	128
        .global         _ZN5flash44flash_bwd_dq_dk_dv_loop_seqk_parallel_kernelI23Flash_bwd_kernel_traitsILi256ELi64ELi64ELi8ELi4ELi2ELi2ELb0ELb0EN7cutlass10bfloat16_tE19Flash_kernel_traitsILi256ELi64ELi64ELi8ES3_EELb0ELb1ELb0ELb0ELb0ELb0ELb0EEEvNS_16Flash_bwd_paramsE
        .type           _ZN5flash44flash_bwd_dq_dk_dv_loop_seqk_parallel_kernelI23Flash_bwd_kernel_traitsILi256ELi64ELi64ELi8ELi4ELi2ELi2ELb0ELb0EN7cutlass10bfloat16_tE19Flash_kernel_traitsILi256ELi64ELi64ELi8ES3_EELb0ELb1ELb0ELb0ELb0ELb0ELb0EEEvNS_16Flash_bwd_paramsE,@function
        .size           _ZN5flash44flash_bwd_dq_dk_dv_loop_seqk_parallel_kernelI23Flash_bwd_kernel_traitsILi256ELi64ELi64ELi8ELi4ELi2ELi2ELb0ELb0EN7cutlass10bfloat16_tE19Flash_kernel_traitsILi256ELi64ELi64ELi8ES3_EELb0ELb1ELb0ELb0ELb0ELb0ELb0EEEvNS_16Flash_bwd_paramsE,(.L_x_1267 - _ZN5flash44flash_bwd_dq_dk_dv_loop_seqk_parallel_kernelI23Flash_bwd_kernel_traitsILi256ELi64ELi64ELi8ELi4ELi2ELi2ELb0ELb0EN7cutlass10bfloat16_tE19Flash_kernel_traitsILi256ELi64ELi64ELi8ES3_EELb0ELb1ELb0ELb0ELb0ELb0ELb0EEEvNS_16Flash_bwd_paramsE)
        .other          _ZN5flash44flash_bwd_dq_dk_dv_loop_seqk_parallel_kernelI23Flash_bwd_kernel_traitsILi256ELi64ELi64ELi8ELi4ELi2ELi2ELb0ELb0EN7cutlass10bfloat16_tE19Flash_kernel_traitsILi256ELi64ELi64ELi8ES3_EELb0ELb1ELb0ELb0ELb0ELb0ELb0EEEvNS_16Flash_bwd_paramsE,@"STO_CUDA_ENTRY STV_DEFAULT"
_ZN5flash44flash_bwd_dq_dk_dv_loop_seqk_parallel_kernelI23Flash_bwd_kernel_traitsILi256ELi64ELi64ELi8ELi4ELi2ELi2ELb0ELb0EN7cutlass10bfloat16_tE19Flash_kernel_traitsILi256ELi64ELi64ELi8ES3_EELb0ELb1ELb0ELb0ELb0ELb0ELb0EEEvNS_16Flash_bwd_paramsE:
.text._ZN5flash44flash_bwd_dq_dk_dv_loop_seqk_parallel_kernelI23Flash_bwd_kernel_traitsILi256ELi64ELi64ELi8ELi4ELi2ELi2ELb0ELb0EN7cutlass10bfloat16_tE19Flash_kernel_traitsILi256ELi64ELi64ELi8ES3_EELb0ELb1ELb0ELb0ELb0ELb0ELb0EEEvNS_16Flash_bwd_paramsE:
        /* <DEDUP_REMOVED lines=17> */
[----:B------:R-:W-:Y:S01]  /*0110*/  UMOV UR11, 0x400 ;  /* 0x00000400000b7882 */ /* 0x000fe20000000000 */
[----:B------:R-:W-:Y:S01]  /*0120*/  UMOV UR9, 0x400 ;  /* 0x0000040000097882 */ /* 0x000fe20000000000 */
[----:B------:R-:W4:Y:S01]  /*0130*/  LDCU UR10, c[0x0][0x438] ;  /* 0x00008700ff0a77ac */ /* 0x000f220008000800 */
[----:B--2---:R-:W-:-:S04]  /*0140*/  UISETP.NE.U32.AND UP1, UPT, UR6, URZ, UPT ;  /* 0x000000ff0600728c */ /* 0x004fc8000bf25070 */
[----:B------:R-:W-:Y:S01]  /*0150*/  S2UR UR21, SR_CTAID.X ;  /* 0x00000000001579c3 */ /* 0x000fe20000002500 */
[----:B-1----:R-:W-:Y:S02]  /*0160*/  ULEA UR40, UP0, UR42, UR40, 0x2 ;  /* 0x000000282a287291 */ /* 0x002fe4000f8010ff */
[----:B---3--:R-:W-:Y:S02]  /*0170*/  UISETP.EQ.U32.AND UP2, UPT, UR4, URZ, UPT ;  /* 0x000000ff0400728c */ /* 0x008fe4000bf42070 */
[----:B------:R-:W-:Y:S02]  /*0180*/  ULEA.HI.X UR41, UR42, UR41, URZ, 0x2, UP0 ;  /* 0x000000292a297291 */ /* 0x000fe400080f14ff */
[----:B------:R-:W-:Y:S01]  /*0190*/  UISETP.NE.U32.AND UP0, UPT, UR6, URZ, UPT ;  /* 0x000000ff0600728c */ /* 0x000fe2000bf05070 */
[----:B------:R-:W-:Y:S01]  /*01a0*/  S2UR UR18, SR_CTAID.Y ;  /* 0x00000000001279c3 */ /* 0x000fe20000002600 */
[----:B------:R-:W-:Y:S02]  /*01b0*/  UISETP.NE.U32.AND UP6, UPT, UR4, URZ, UPT ;  /* 0x000000ff0400728c */ /* 0x000fe4000bfc5070 */
[----:B----4-:R-:W-:-:S02]  /*01c0*/  UISETP.NE.AND UP3, UPT, UR8, URZ, UPT ;  /* 0x000000ff0800728c */ /* 0x010fc4000bf65270 */
[----:B------:R-:W-:Y:S02]  /*01d0*/  UISETP.NE.AND.EX UP5, UPT, UR7, URZ, UPT, UP1 ;  /* 0x000000ff0700728c */ /* 0x000fe4000bfa5310 */
[----:B------:R-:W-:Y:S01]  /*01e0*/  UISETP.NE.AND.EX UP4, UPT, UR7, URZ, UPT, UP0 ;  /* 0x000000ff0700728c */ /* 0x000fe2000bf85300 */
[----:B------:R-:W1:Y:S01]  /*01f0*/  S2UR UR4, SR_CgaCtaId ;  /* 0x00000000000479c3 */ /* 0x000e620000008800 */
[----:B------:R-:W2:Y:S01]  /*0200*/  LDCU.64 UR6, c[0x0][0x470] ;  /* 0x00008e00ff0677ac */ /* 0x000ea20008000a00 */
[----:B------:R-:W-:Y:S02]  /*0210*/  UISETP.EQ.OR.EX UP0, UPT, UR5, URZ, !UP3, UP2 ;  /* 0x000000ff0500728c */ /* 0x000fe4000df02720 */
[----:B------:R-:W-:-:S04]  /*0220*/  UISETP.NE.AND.EX UP6, UPT, UR5, URZ, UPT, UP6 ;  /* 0x000000ff0500728c */ /* 0x000fc8000bfc5360 */
[----:B------:R-:W3:Y:S01]  /*0230*/  S2UR UR8, SR_CgaCtaId ;  /* 0x00000000000879c3 */ /* 0x000ee20000008800 */
[----:B------:R-:W-:Y:S01]  /*0240*/  UP2UR UR26, UPR, URZ, 0x1 ;  /* 0x00000001ff1a7883 */ /* 0x000fe20008000000 */
[----:B------:R-:W-:Y:S01]  /*0250*/  UMOV UR5, 0x400 ;  /* 0x0000040000057882 */ /* 0x000fe20000000000 */
[----:B------:R-:W-:Y:S01]  /*0260*/  UP2UR UR25, UPR, URZ, 0x8 ;  /* 0x00000008ff197883 */ /* 0x000fe20008000000 */
[----:B------:R-:W4:Y:S04]  /*0270*/  LDCU.64 UR34, c[0x0][0x358] ;  /* 0x00006b00ff2277ac */ /* 0x000f280008000a00 */
[----:B------:R-:W4:Y:S01]  /*0280*/  S2UR UR20, SR_CTAID.Z ;  /* 0x00000000001479c3 */ /* 0x000f220000002700 */
[----:B------:R-:W4:Y:S01]  /*0290*/  LDCU.64 UR28, c[0x0][0x460] ;  /* 0x00008c00ff1c77ac */ /* 0x000f220008000a00 */
[----:B--2---:R-:W-:-:S02]  /*02a0*/  UISETP.NE.U32.AND UP0, UPT, UR6, URZ, UPT ;  /* 0x000000ff0600728c */ /* 0x004fc4000bf05070 */
[----:B-1----:R-:W-:Y:S01]  /*02b0*/  ULEA UR4, UR4, UR5, 0x18 ;  /* 0x0000000504047291 */ /* 0x002fe2000f8ec0ff */
[----:B------:R-:W1:Y:S01]  /*02c0*/  LDCU UR19, c[0x0][0x438] ;  /* 0x00008700ff1377ac */ /* 0x000e620008000800 */
[----:B------:R-:W2:Y:S01]  /*02d0*/  @!UP4 LDCU UR22, c[0x0][0x434] ;  /* 0x00008680ff16c7ac */ /* 0x000ea20008000800 */
[----:B------:R-:W-:Y:S02]  /*02e0*/  ULEA UR24, UR24, UR11, 0x18 ;  /* 0x0000000b18187291 */ /* 0x000fe4000f8ec0ff */
[----:B---3--:R-:W-:Y:S02]  /*02f0*/  ULEA UR5, UR8, UR9, 0x18 ;  /* 0x0000000908057291 */ /* 0x008fe4000f8ec0ff */
[----:B------:R-:W-:Y:S01]  /*0300*/  UISETP.NE.AND.EX UP3, UPT, UR7, URZ, UPT, UP0 ;  /* 0x000000ff0700728c */ /* 0x000fe2000bf65300 */
[----:B------:R-:W-:Y:S01]  /*0310*/  UMOV UR31, 0xffff8000 ;  /* 0xffff8000001f7882 */ /* 0x000fe20000000000 */
[----:B------:R-:W-:Y:S01]  /*0320*/  UMOV UR32, URZ ;  /* 0x000000ff00207c82 */ /* 0x000fe20008000000 */
[----:B------:R-:W-:-:S08]  /*0330*/  UMOV UR33, URZ ;  /* 0x000000ff00217c82 */ /* 0x000fd00008000000 */
.L_x_479:
[----:B------:R-:W3:Y:S01]  /*0340*/  LDCU.64 UR8, c[0x0][0x478] ;  /* 0x00008f00ff0877ac */ /* 0x000ee20008000a00 */
[----:B------:R-:W-:Y:S02]  /*0350*/  PLOP3.LUT P1, PT, PT, PT, UP3, 0x80, 0x8 ;  /* 0x000000000008781c */ /* 0x000fe40003f2f038 */
[----:B------:R-:W-:Y:S01]  /*0360*/  PLOP3.LUT P4, PT, PT, PT, UP5, 0x80, 0x8 ;  /* 0x000000000008781c */ /* 0x000fe20003f8f058 */
[----:B------:R-:W-:Y:S01]  /*0370*/  @UP3 ULEA UR12, UP0, UR42, UR6, 0x2 ;  /* 0x000000062a0c3291 */ /* 0x000fe2000f8010ff */
[----:B------:R-:W-:Y:S01]  /*0380*/  PLOP3.LUT P2, PT, PT, PT, UP4, 0x80, 0x8 ;  /* 0x000000000008781c */ /* 0x000fe20003f4f048 */
[----:B------:R-:W-:Y:S02]  /*0390*/  UISETP.NE.AND UP2, UPT, UR26, URZ, UPT ;  /* 0x000000ff1a00728c */ /* 0x000fe4000bf45270 */
[----:B------:R-:W-:Y:S02]  /*03a0*/  @UP3 ULEA.HI.X UR13, UR42, UR7, URZ, 0x2, UP0 ;  /* 0x000000072a0d3291 */ /* 0x000fe400080f14ff */
[----:B----4-:R-:W-:-:S02]  /*03b0*/  IMAD.U32 R12, RZ, RZ, UR12 ;  /* 0x0000000cff0c7e24 */ /* 0x010fc4000f8e00ff */
[----:B------:R-:W-:Y:S02]  /*03c0*/  PLOP3.LUT P3, PT, PT, PT, UP2, 0x80, 0x8 ;  /* 0x000000000008781c */ /* 0x000fe40003f6f028 */
[----:B------:R-:W-:Y:S01]  /*03d0*/  IMAD.U32 R13, RZ, RZ, UR13 ;  /* 0x0000000dff0d7e24 */ /* 0x000fe2000f8e00ff */
[----:B----4-:R-:W-:Y:S02]  /*03e0*/  UIMAD.WIDE.U32 UR12, UR42, 0x4, UR28 ;  /* 0x000000042a0c78a5 */ /* 0x010fe4000f8e001c */
[----:B---3--:R-:W-:Y:S01]  /*03f0*/  UISETP.NE.U32.AND UP0, UPT, UR8, URZ, UPT ;  /* 0x000000ff0800728c */ /* 0x008fe2000bf05070 */
[----:B------:R-:W-:Y:S01]  /*0400*/  IMAD.U32 R6, RZ, RZ, UR40 ;  /* 0x00000028ff067e24 */ /* 0x000fe2000f8e00ff */
[----:B------:R-:W3:Y:S02]  /*0410*/  @P1 LDG.E R3, desc[UR34][R12.64] ;  /* 0x000000220c031981 */ /* 0x000ee4000c1e1900 */
[----:B------:R-:W-:-:S06]  /*0420*/  UISETP.NE.AND.EX UP0, UPT, UR9, URZ, UPT, UP0 ;  /* 0x000000ff0900728c */ /* 0x000fcc000bf05300 */
[----:B------:R-:W-:-:S05]  /*0430*/  PLOP3.LUT P0, PT, PT, PT, UP0, 0x80, 0x8 ;  /* 0x000000000008781c */ /* 0x000fca0003f0f008 */
[----:B------:R-:W-:Y:S01]  /*0440*/  @UP0 ULEA UR14, UP1, UR42, UR8, 0x2 ;  /* 0x000000082a0e0291 */ /* 0x000fe2000f8210ff */
[----:B------:R-:W-:Y:S01]  /*0450*/  IMAD.U32 R8, RZ, RZ, UR12 ;  /* 0x0000000cff087e24 */ /* 0x000fe2000f8e00ff */
[----:B------:R-:W4:Y:S02]  /*0460*/  @!UP0 LDCU UR11, c[0x0][0x43c] ;  /* 0x00008780ff0b87ac */ /* 0x000f240008000800 */
[----:B------:R-:W-:Y:S02]  /*0470*/  @UP0 ULEA.HI.X UR15, UR42, UR9, URZ, 0x2, UP1 ;  /* 0x000000092a0f0291 */ /* 0x000fe400088f14ff */
[----:B--2---:R-:W-:Y:S01]  /*0480*/  IMAD.U32 R10, RZ, RZ, UR14 ;  /* 0x0000000eff0a7e24 */ /* 0x004fe2000f8e00ff */
[----:B------:R-:W5:Y:S01]  /*0490*/  @!UP0 LDCU.64 UR8, c[0x0][0x488] ;  /* 0x00009100ff0887ac */ /* 0x000f620008000a00 */
[----:B------:R-:W-:Y:S02]  /*04a0*/  IMAD.U32 R9, RZ, RZ, UR13 ;  /* 0x0000000dff097e24 */ /* 0x000fe4000f8e00ff */
[----:B------:R-:W-:-:S02]  /*04b0*/  IMAD.U32 R7, RZ, RZ, UR41 ;  /* 0x00000029ff077e24 */ /* 0x000fc4000f8e00ff */
[----:B------:R-:W-:Y:S01]  /*04c0*/  IMAD.U32 R11, RZ, RZ, UR15 ;  /* 0x0000000fff0b7e24 */ /* 0x000fe2000f8e00ff */
[----:B------:R-:W2:Y:S04]  /*04d0*/  @P4 LDG.E R4, desc[UR34][R8.64] ;  /* 0x0000002208044981 */ /* 0x000ea8000c1e1900 */
[----:B------:R-:W2:Y:S04]  /*04e0*/  @P0 LDG.E R0, desc[UR34][R10.64] ;  /* 0x000000220a000981 */ /* 0x000ea8000c1e1900 */
[----:B------:R-:W2:Y:S04]  /*04f0*/  @P2 LDG.E R2, desc[UR34][R8.64+0x4] ;  /* 0x0000042208022981 */ /* 0x000ea8000c1e1900 */
[----:B------:R-:W2:Y:S01]  /*0500*/  @!P3 LDG.E R6, desc[UR34][R6.64] ;  /* 0x000000220606b981 */ /* 0x000ea2000c1e1900 */
[----:B------:R-:W-:Y:S01]  /*0510*/  UMOV UR37, URZ ;  /* 0x000000ff00257c82 */ /* 0x000fe20008000000 */
[----:B-----5:R-:W-:Y:S01]  /*0520*/  @!UP0 UISETP.NE.U32.AND UP1, UPT, UR8, URZ, UPT ;  /* 0x000000ff0800828c */ /* 0x020fe2000bf25070 */
[----:B------:R-:W-:Y:S01]  /*0530*/  UMOV UR17, 0xffffffff ;  /* 0xffffffff00117882 */ /* 0x000fe20000000000 */
[----:B------:R-:W-:-:S02]  /*0540*/  UMOV UR39, 0xffffffff ;  /* 0xffffffff00277882 */ /* 0x000fc40000000000 */
[----:B------:R-:W-:Y:S02]  /*0550*/  @!UP0 UISETP.NE.AND.EX UP1, UPT, UR9, URZ, UPT, UP1 ;  /* 0x000000ff0900828c */ /* 0x000fe4000bf25310 */
[----:B------:R-:W-:Y:S02]  /*0560*/  USHF.L.U32 UR30, UR38, 0x6, URZ ;  /* 0x00000006261e7899 */ /* 0x000fe400080006ff */
[----:B----4-:R-:W-:Y:S01]  /*0570*/  @!UP0 USEL UR9, UR11, URZ, UP1 ;  /* 0x000000ff0b098287 */ /* 0x010fe20008800000 */
[----:B---3--:R-:W-:Y:S02]  /*0580*/  @P1 R2UR UR37, R3 ;  /* 0x00000000032512ca */ /* 0x008fe400000e0000 */
[----:B--2---:R-:W-:Y:S02]  /*0590*/  @P4 R2UR UR17, R4 ;  /* 0x00000000041142ca */ /* 0x004fe400000e0000 */
[----:B------:R-:W-:Y:S02]  /*05a0*/  @P0 R2UR UR36, R0 ;  /* 0x00000000002402ca */ /* 0x000fe400000e0000 */
        /* <DEDUP_REMOVED lines=15> */
.L_x_423:
        /* <DEDUP_REMOVED lines=10> */
[----:B------:R-:W2:Y:S01]  /*0740*/  @!UP1 LDCU.64 UR10, c[0x0][0x398] ;  /* 0x00007300ff0a97ac */ /* 0x000ea20008000a00 */
[----:B------:R-:W3:Y:S02]  /*0750*/  @UP1 LDCU.64 UR8, c[0x0][0x3b0] ;  /* 0x00007600ff0817ac */ /* 0x000ee40008000a00 */
[----:B------:R-:W-:-:S04]  /*0760*/  USHF.R.S32.HI UR44, URZ, 0x6, UR44 ;  /* 0x00000006ff2c7899 */ /* 0x000fc8000801142c */
[----:B------:R-:W-:-:S04]  /*0770*/  USHF.L.U32 UR45, UR44, 0x6, URZ ;  /* 0x000000062c2d7899 */ /* 0x000fc800080006ff */
[----:B------:R-:W-:Y:S02]  /*0780*/  UIADD3 UR51, UPT, UPT, UR45, -0x40, URZ ;  /* 0xffffffc02d337890 */ /* 0x000fe4000fffe0ff */
[----:B--2---:R-:W-:Y:S02]  /*0790*/  @!UP1 UIMAD.WIDE.U32 UR54, UR42, UR10, URZ ;  /* 0x0000000a2a3692a5 */ /* 0x004fe4000f8e00ff */
[----:B---3--:R-:W-:Y:S02]  /*07a0*/  @UP1 UIMAD.WIDE.U32 UR12, UR17, UR8, URZ ;  /* 0x00000008110c12a5 */ /* 0x008fe4000f8e00ff */
[----:B------:R-:W-:Y:S02]  /*07b0*/  @!UP1 UIMAD UR53, UR42, UR11, UR55 ;  /* 0x0000000b2a3592a4 */ /* 0x000fe4000f8e0237 */
[----:B------:R-:W-:Y:S02]  /*07c0*/  @UP1 UIMAD UR53, UR17, UR9, UR13 ;  /* 0x00000009113512a4 */ /* 0x000fe4000f8e020d */
[----:B------:R-:W-:Y:S01]  /*07d0*/  USHF.R.S32.HI UR55, URZ, 0x1f, UR51 ;  /* 0x0000001fff377899 */ /* 0x000fe20008011433 */
[----:B------:R-:W-:Y:S01]  /*07e0*/  @UP1 UMOV UR54, UR12 ;  /* 0x0000000c00361c82 */ /* 0x000fe20008000000 */
[----:B------:R-:W-:Y:S10]  /*07f0*/  BRA.U UP2, `(.L_x_425) ;  /* 0x0000000102347547 */ /* 0x000ff4000b800000 */
        /* <DEDUP_REMOVED lines=9> */
[----:B------:R-:W-:-:S03]  /*0890*/  UIMAD UR9, UR42, UR9, UR11 ;  /* 0x000000092a0972a4 */ /* 0x000fc6000f8e020b */
[----:B------:R-:W-:-:S03]  /*08a0*/  UMOV UR52, UR10 ;  /* 0x0000000a00347c82 */ /* 0x000fc60008000000 */
[----:B------:R-:W-:Y:S01]  /*08b0*/  MOV R8, UR9 ;  /* 0x0000000900087c02 */ /* 0x000fe20008000f00 */
[----:B------:R-:W-:Y:S05]  /*08c0*/  BRA `(.L_x_426) ;  /* 0x00000000001c7947 */ /* 0x000fea0003800000 */
.L_x_425:
[----:B------:R-:W2:Y:S01]  /*08d0*/  LDCU.64 UR14, c[0x0][0x3b8] ;  /* 0x00007700ff0e77ac */ /* 0x000ea20008000a00 */
[----:B------:R-:W-:-:S04]  /*08e0*/  UIADD3 UR8, UPT, UPT, UR37, UR39, URZ ;  /* 0x0000002725087290 */ /* 0x000fc8000fffe0ff */
[----:B--2---:R-:W-:Y:S02]  /*08f0*/  UIMAD.WIDE.U32 UR10, UR8, UR14, URZ ;  /* 0x0000000e080a72a5 */ /* 0x004fe4000f8e00ff */
[----:B------:R-:W-:-:S04]  /*0900*/  UIMAD UR8, UR8, UR15, URZ ;  /* 0x0000000f080872a4 */ /* 0x000fc8000f8e02ff */
[----:B------:R-:W-:Y:S01]  /*0910*/  UIADD3 UR8, UPT, UPT, UR11, UR8, URZ ;  /* 0x000000080b087290 */ /* 0x000fe2000fffe0ff */
[----:B------:R-:W-:-:S05]  /*0920*/  UMOV UR52, UR10 ;  /* 0x0000000a00347c82 */ /* 0x000fca0008000000 */
[----:B------:R-:W-:Y:S02]  /*0930*/  MOV R8, UR8 ;  /* 0x0000000800087c02 */ /* 0x000fe40008000f00 */
.L_x_426:
[----:B------:R-:W2:Y:S01]  /*0940*/  LDC R0, c[0x0][0x3e8] ;  /* 0x0000fa00ff007b82 */ /* 0x000ea20000000800 */
[----:B------:R-:W3:Y:S01]  /*0950*/  S2R R2, SR_CTAID.Z ;  /* 0x0000000000027919 */ /* 0x000ee20000002700 */
[----:B------:R-:W-:Y:S01]  /*0960*/  USHF.R.S32.HI UR27, URZ, 0x1f, UR30 ;  /* 0x0000001fff1b7899 */ /* 0x000fe2000801141e */
[----:B--2---:R-:W-:-:S04]  /*0970*/  IABS R4, R0 ;  /* 0x0000000000047213 */ /* 0x004fc80000000000 */
[----:B------:R-:W2:Y:S01]  /*0980*/  I2F.RP R5, R4 ;  /* 0x0000000400057306 */ /* 0x000ea20000209400 */
[----:B---3--:R-:W-:-:S07]  /*0990*/  IABS R2, R2 ;  /* 0x0000000200027213 */ /* 0x008fce0000000000 */
[----:B--2---:R-:W2:Y:S02]  /*09a0*/  MUFU.RCP R6, R5 ;  /* 0x0000000500067308 */ /* 0x004ea40000001000 */
[----:B--2---:R-:W-:-:S06]  /*09b0*/  VIADD R6, R6, 0xffffffe ;  /* 0x0ffffffe06067836 */ /* 0x004fcc0000000000 */
[----:B------:R-:W2:Y:S02]  /*09c0*/  F2I.FTZ.U32.TRUNC.NTZ R7, R6 ;  /* 0x0000000600077305 */ /* 0x000ea4000021f000 */
[----:B--2---:R-:W-:Y:S01]  /*09d0*/  IMAD.MOV R3, RZ, RZ, -R7 ;  /* 0x000000ffff037224 */ /* 0x004fe200078e0a07 */
        /* <DEDUP_REMOVED lines=27> */
[----:B------:R-:W-:-:S06]  /*0b90*/  UIMAD UR9, UR42, UR9, UR49 ;  /* 0x000000092a0972a4 */ /* 0x000fcc000f8e0231 */
[----:B------:R-:W-:Y:S01]  /*0ba0*/  MOV R9, UR9 ;  /* 0x0000000900097c02 */ /* 0x000fe20008000f00 */
[----:B------:R-:W-:Y:S06]  /*0bb0*/  BRA `(.L_x_428) ;  /* 0x0000000000187947 */ /* 0x000fec0003800000 */
.L_x_427:
[----:B------:R-:W2:Y:S01]  /*0bc0*/  LDCU.64 UR12, c[0x0][0x3c0] ;  /* 0x00007800ff0c77ac */ /* 0x000ea20008000a00 */
[----:B------:R-:W-:-:S04]  /*0bd0*/  UIADD3 UR8, UPT, UPT, UR37, UR39, URZ ;  /* 0x0000002725087290 */ /* 0x000fc8000fffe0ff */
[----:B--2---:R-:W-:Y:S02]  /*0be0*/  UIMAD.WIDE.U32 UR48, UR8, UR12, URZ ;  /* 0x0000000c083072a5 */ /* 0x004fe4000f8e00ff */
[----:B------:R-:W-:-:S04]  /*0bf0*/  UIMAD UR8, UR8, UR13, URZ ;  /* 0x0000000d080872a4 */ /* 0x000fc8000f8e02ff */
[----:B------:R-:W-:-:S06]  /*0c00*/  UIADD3 UR8, UPT, UPT, UR49, UR8, URZ ;  /* 0x0000000831087290 */ /* 0x000fcc000fffe0ff */
[----:B------:R-:W-:-:S07]  /*0c10*/  MOV R9, UR8 ;  /* 0x0000000800097c02 */ /* 0x000fce0008000f00 */
.L_x_428:
[----:B------:R-:W2:Y:S01]  /*0c20*/  @!UP1 LDCU.64 UR10, c[0x0][0x588] ;  /* 0x0000b100ff0a97ac */ /* 0x000ea20008000a00 */
[----:B------:R-:W3:Y:S01]  /*0c30*/  @UP1 LDCU.64 UR8, c[0x0][0x590] ;  /* 0x0000b200ff0817ac */ /* 0x000ee20008000a00 */
[----:B------:R-:W4:Y:S01]  /*0c40*/  LDCU UR16, c[0x0][0x3e0] ;  /* 0x00007c00ff1077ac */ /* 0x000f220008000800 */
[----:B------:R-:W4:Y:S01]  /*0c50*/  LDCU UR49, c[0x0][0x44c] ;  /* 0x00008980ff3177ac */ /* 0x000f220008000800 */
[----:B--2---:R-:W-:-:S04]  /*0c60*/  @!UP1 UIMAD.WIDE.U32 UR62, UR42, UR10, URZ ;  /* 0x0000000a2a3e92a5 */ /* 0x004fc8000f8e00ff */
[----:B------:R-:W-:Y:S02]  /*0c70*/  @!UP1 UIMAD UR50, UR42, UR11, UR63 ;  /* 0x0000000b2a3292a4 */ /* 0x000fe4000f8e023f */
[----:B---3--:R-:W-:-:S04]  /*0c80*/  @UP1 UIMAD.WIDE.U32 UR10, UR17, UR8, URZ ;  /* 0x00000008110a12a5 */ /* 0x008fc8000f8e00ff */
[----:B------:R-:W-:Y:S02]  /*0c90*/  @UP1 UIMAD UR50, UR17, UR9, UR11 ;  /* 0x00000009113212a4 */ /* 0x000fe4000f8e020b */
[----:B----4-:R-:W-:Y:S01]  /*0ca0*/  UIMAD.WIDE UR66, UR16, UR49, URZ ;  /* 0x00000031104272a5 */ /* 0x010fe2000f8e02ff */
[----:B------:R-:W-:Y:S01]  /*0cb0*/  @UP1 UMOV UR62, UR10 ;  /* 0x0000000a003e1c82 */ /* 0x000fe20008000000 */
[----:B------:R-:W-:Y:S10]  /*0cc0*/  BRA.U UP1, `(.L_x_429) ;  /* 0x0000000101407547 */ /* 0x000ff4000b800000 */
[----:B------:R-:W2:Y:S01]  /*0cd0*/  LDCU UR46, c[0x0][0x444] ;  /* 0x00008880ff2e77ac */ /* 0x000ea20008000800 */
[----:B------:R-:W-:Y:S02]  /*0ce0*/  USHF.R.S32.HI UR9, URZ, 0x1f, UR16 ;  /* 0x0000001fff097899 */ /* 0x000fe40008011410 */
[----:B--2---:R-:W-:Y:S02]  /*0cf0*/  USHF.R.S32.HI UR8, URZ, 0x1f, UR46 ;  /* 0x0000001fff087899 */ /* 0x004fe4000801142e */
[----:B------:R-:W-:Y:S02]  /*0d00*/  UIMAD.WIDE.U32 UR46, UR42, UR46, URZ ;  /* 0x0000002e2a2e72a5 */ /* 0x000fe4000f8e00ff */
[----:B------:R-:W-:Y:S02]  /*0d10*/  UIMAD UR8, UR8, UR42, URZ ;  /* 0x0000002a080872a4 */ /* 0x000fe4000f8e02ff */
[----:B------:R-:W-:Y:S02]  /*0d20*/  UIMAD.WIDE.U32 UR10, UR46, UR16, URZ ;  /* 0x000000102e0a72a5 */ /* 0x000fe4000f8e00ff */
[----:B------:R-:W-:-:S02]  /*0d30*/  UIADD3 UR8, UPT, UPT, UR47, UR8, URZ ;  /* 0x000000082f087290 */ /* 0x000fc4000fffe0ff */
[----:B------:R-:W-:Y:S02]  /*0d40*/  UIMAD.WIDE.U32 UR58, UR10, UR49, URZ ;  /* 0x000000310a3a72a5 */ /* 0x000fe4000f8e00ff */
[----:B------:R-:W-:-:S04]  /*0d50*/  UIMAD UR8, UR8, UR16, URZ ;  /* 0x00000010080872a4 */ /* 0x000fc8000f8e02ff */
[----:B------:R-:W-:Y:S02]  /*0d60*/  UIMAD UR8, UR9, UR46, UR8 ;  /* 0x0000002e090872a4 */ /* 0x000fe4000f8e0208 */
[----:B------:R-:W-:Y:S02]  /*0d70*/  USHF.R.S32.HI UR9, URZ, 0x1f, UR49 ;  /* 0x0000001fff097899 */ /* 0x000fe40008011431 */
[----:B------:R-:W-:-:S04]  /*0d80*/  UIADD3 UR8, UPT, UPT, UR11, UR8, URZ ;  /* 0x000000080b087290 */ /* 0x000fc8000fffe0ff */
[----:B------:R-:W-:-:S04]  /*0d90*/  UIMAD UR8, UR8, UR49, URZ ;  /* 0x00000031080872a4 */ /* 0x000fc8000f8e02ff */
[----:B------:R-:W-:-:S04]  /*0da0*/  UIMAD UR8, UR9, UR10, UR8 ;  /* 0x0000000a090872a4 */ /* 0x000fc8000f8e0208 */
[----:B------:R-:W-:Y:S01]  /*0db0*/  UIADD3 UR8, UPT, UPT, UR59, UR8, URZ ;  /* 0x000000083b087290 */ /* 0x000fe2000fffe0ff */
[----:B------:R-:W-:Y:S11]  /*0dc0*/  BRA `(.L_x_430) ;  /* 0x00000000000c7947 */ /* 0x000ff60003800000 */
.L_x_429:
[----:B------:R-:W-:Y:S02]  /*0dd0*/  UIMAD.WIDE.U32 UR58, UR66, UR17, URZ ;  /* 0x00000011423a72a5 */ /* 0x000fe4000f8e00ff */
[----:B------:R-:W-:-:S04]  /*0de0*/  UIMAD UR8, UR67, UR17, URZ ;  /* 0x00000011430872a4 */ /* 0x000fc8000f8e02ff */
[----:B------:R-:W-:Y:S02]  /*0df0*/  UIADD3 UR8, UPT, UPT, UR59, UR8, URZ ;  /* 0x000000083b087290 */ /* 0x000fe4000fffe0ff */
.L_x_430:
[----:B------:R-:W2:Y:S01]  /*0e00*/  LDCU.U8 UR10, c[0x0][0x548] ;  /* 0x0000a900ff0a77ac */ /* 0x000ea20008000000 */
[----:B------:R-:W-:Y:S01]  /*0e10*/  USHF.L.U32 UR46, UR42, 0x7, URZ ;  /* 0x000000072a2e7899 */ /* 0x000fe200080006ff */
[----:B------:R-:W3:Y:S03]  /*0e20*/  LDCU.U8 UR61, c[0x0][0x5f0] ;  /* 0x0000be00ff3d77ac */ /* 0x000ee60008000000 */
[----:B------:R-:W-:-:S04]  /*0e30*/  USEL UR9, UR46, URZ, UP5 ;  /* 0x000000ff2e097287 */ /* 0x000fc8000a800000 */
[----:B------:R-:W-:Y:S02]  /*0e40*/  UIADD3 UR9, UP0, UPT, UR51, UR9, URZ ;  /* 0x0000000933097290 */ /* 0x000fe4000ff1e0ff */
[----:B--2---:R-:W-:Y:S02]  /*0e50*/  UISETP.NE.AND UP1, UPT, UR10, URZ, UPT ;  /* 0x000000ff0a00728c */ /* 0x004fe4000bf25270 */
[----:B------:R-:W-:Y:S02]  /*0e60*/  UIADD3.X UR57, UPT, UPT, URZ, UR55, URZ, UP0, !UPT ;  /* 0x00000037ff397290 */ /* 0x000fe400087fe4ff */
[----:B------:R-:W-:Y:S02]  /*0e70*/  UIMAD.WIDE.U32 UR64, UR9, UR66, URZ ;  /* 0x00000042094072a5 */ /* 0x000fe4000f8e00ff */
[----:B------:R-:W-:-:S04]  /*0e80*/  UIMAD UR57, UR57, UR66, URZ ;  /* 0x00000042393972a4 */ /* 0x000fc8000f8e02ff */
[----:B------:R-:W-:Y:S02]  /*0e90*/  UIMAD UR57, UR67, UR9, UR57 ;  /* 0x00000009433972a4 */ /* 0x000fe4000f8e0239 */
[----:B------:R-:W-:Y:S02]  /*0ea0*/  UIMAD UR9, UR23, UR49, URZ ;  /* 0x00000031170972a4 */ /* 0x000fe4000f8e02ff */
[----:B------:R-:W-:Y:S01]  /*0eb0*/  UIADD3 UR57, UPT, UPT, UR65, UR57, URZ ;  /* 0x0000003941397290 */ /* 0x000fe2000fffe0ff */
[----:B---3--:R-:W-:Y:S11]  /*0ec0*/  BRA.U !UP1, `(.L_x_431) ;  /* 0x00000001091c7547 */ /* 0x008ff6000b800000 */
[----:B------:R-:W2:Y:S01]  /*0ed0*/  LDCU UR10, c[0x0][0x434] ;  /* 0x00008680ff0a77ac */ /* 0x000ea20008000800 */
[----:B------:R-:W3:Y:S01]  /*0ee0*/  LDCU UR60, c[0x0][0x454] ;  /* 0x00008a80ff3c77ac */ /* 0x000ee20008000800 */
[----:B------:R-:W-:Y:S02]  /*0ef0*/  UISETP.NE.AND UP0, UPT, UR17, -0x1, UPT ;  /* 0xffffffff1100788c */ /* 0x000fe4000bf05270 */
[----:B--2---:R-:W-:-:S04]  /*0f00*/  UIMAD UR10, UR42, UR10, URZ ;  /* 0x0000000a2a0a72a4 */ /* 0x004fc8000f8e02ff */
[----:B------:R-:W-:-:S04]  /*0f10*/  USEL UR10, UR10, UR17, !UP0 ;  /* 0x000000110a0a7287 */ /* 0x000fc8000c000000 */
[----:B---3--:R-:W-:Y:S01]  /*0f20*/  UIMAD UR60, UR23, UR60, UR10 ;  /* 0x0000003c173c72a4 */ /* 0x008fe2000f8e020a */
[----:B------:R-:W-:Y:S05]  /*0f30*/  BRA `(.L_x_432) ;  /* 0x00000000000c7947 */ /* 0x000fea0003800000 */
.L_x_431:
[----:B------:R-:W2:Y:S01]  /*0f40*/  LDCU UR60, c[0x0][0x434] ;  /* 0x00008680ff3c77ac */ /* 0x000ea20008000800 */
[----:B------:R-:W-:-:S04]  /*0f50*/  UIMAD UR10, UR42, UR16, UR23 ;  /* 0x000000102a0a72a4 */ /* 0x000fc8000f8e0217 */
[----:B--2---:R-:W-:Y:S02]  /*0f60*/  UIMAD UR60, UR10, UR60, URZ ;  /* 0x0000003c0a3c72a4 */ /* 0x004fe4000f8e02ff */
.L_x_432:
[----:B------:R-:W-:Y:S01]  /*0f70*/  UIADD3 UR56, UPT, UPT, UR44, -0x1, URZ ;  /* 0xffffffff2c387890 */ /* 0x000fe2000fffe0ff */
[----:B------:R-:W-:Y:S09]  /*0f80*/  BRA.U !UP1, `(.L_x_433) ;  /* 0x0000000109247547 */ /* 0x000ff2000b800000 */
[----:B------:R-:W2:Y:S01]  /*0f90*/  LDCU UR10, c[0x0][0x444] ;  /* 0x00008880ff0a77ac */ /* 0x000ea20008000800 */
[----:B------:R-:W-:Y:S01]  /*0fa0*/  UISETP.NE.AND UP0, UPT, UR17, -0x1, UPT ;  /* 0xffffffff1100788c */ /* 0x000fe2000bf05270 */
[----:B------:R-:W3:Y:S10]  /*0fb0*/  LDCU UR11, c[0x0][0x430] ;  /* 0x00008600ff0b77ac */ /* 0x000ef40008000800 */
[----:B--2---:R-:W-:Y:S01]  /*0fc0*/  @!UP0 UIMAD UR17, UR42, UR10, URZ ;  /* 0x0000000a2a1182a4 */ /* 0x004fe2000f8e02ff */
[----:B------:R-:W3:Y:S03]  /*0fd0*/  LDCU UR10, c[0x0][0x454] ;  /* 0x00008a80ff0a77ac */ /* 0x000ee60008000800 */
[----:B------:R-:W-:-:S02]  /*0fe0*/  UIADD3 UR17, UPT, UPT, UR46, UR17, URZ ;  /* 0x000000112e117290 */ /* 0x000fc4000fffe0ff */
[----:B---3--:R-:W-:-:S04]  /*0ff0*/  ULEA UR10, UR11, UR10, 0x7 ;  /* 0x0000000a0b0a7291 */ /* 0x008fc8000f8e38ff */
[----:B------:R-:W-:Y:S01]  /*1000*/  UIMAD UR59, UR10, UR23, UR17 ;  /* 0x000000170a3b72a4 */ /* 0x000fe2000f8e0211 */
[----:B------:R-:W-:Y:S11]  /*1010*/  BRA `(.L_x_434) ;  /* 0x00000000000c7947 */ /* 0x000ff60003800000 */
.L_x_433:
[----:B------:R-:W2:Y:S01]  /*1020*/  LDCU UR59, c[0x0][0x444] ;  /* 0x00008880ff3b77ac */ /* 0x000ea20008000800 */
[----:B------:R-:W-:-:S04]  /*1030*/  UIMAD UR10, UR42, UR16, UR23 ;  /* 0x000000102a0a72a4 */ /* 0x000fc8000f8e0217 */
[----:B--2---:R-:W-:-:S12]  /*1040*/  UIMAD UR59, UR10, UR59, URZ ;  /* 0x0000003b0a3b72a4 */ /* 0x004fd8000f8e02ff */
.L_x_434:
[----:B------:R-:W-:Y:S01]  /*1050*/  USHF.R.S32.HI UR10, URZ, 0x1f, UR9 ;  /* 0x0000001fff0a7899 */ /* 0x000fe20008011409 */
[----:B------:R-:W2:Y:S01]  /*1060*/  S2R R0, SR_TID.X ;  /* 0x0000000000007919 */ /* 0x000ea20000002100 */
[----:B------:R-:W-:Y:S01]  /*1070*/  UIADD3 UR58, UP1, UP0, UR64, UR58, UR9 ;  /* 0x0000003a403a7290 */ /* 0x000fe2000f83e009 */
[----:B------:R-:W-:Y:S01]  /*1080*/  IMAD.MOV.U32 R21, RZ, RZ, RZ ;  /* 0x000000ffff157224 */ /* 0x000fe200078e00ff */
[----:B------:R-:W3:Y:S01]  /*1090*/  LDCU UR9, c[0x0][0x508] ;  /* 0x0000a100ff0977ac */ /* 0x000ee20008000800 */
[----:B------:R-:W-:Y:S01]  /*10a0*/  ISETP.NE.AND P3, PT, RZ, UR61, PT ;  /* 0x0000003dff007c0c */ /* 0x000fe2000bf65270 */
[----:B------:R-:W-:Y:S01]  /*10b0*/  BSSY.RECONVERGENT B1, `(.L_x_424) ;  /* 0x000086b000017945 */ /* 0x000fe20003800200 */
[----:B------:R-:W-:Y:S02]  /*10c0*/  UIADD3 UR47, UPT, UPT, UR30, UR43, URZ ;  /* 0x0000002b1e2f7290 */ /* 0x000fe4000fffe0ff */
[----:B------:R-:W-:Y:S02]  /*10d0*/  UIADD3.X UR57, UPT, UPT, UR57, UR8, UR10, UP1, UP0 ;  /* 0x0000000839397290 */ /* 0x000fe40008fe040a */
[----:B------:R-:W-:-:S02]  /*10e0*/  UIMAD UR49, UR16, UR49, URZ ;  /* 0x00000031103172a4 */ /* 0x000fc4000f8e02ff */
[----:B------:R-:W-:Y:S02]  /*10f0*/  ULEA UR59, UR56, UR59, 0x6 ;  /* 0x0000003b383b7291 */ /* 0x000fe4000f8e30ff */
[----:B------:R-:W-:Y:S02]  /*1100*/  ULEA UR60, UR56, UR60, 0x6 ;  /* 0x0000003c383c7291 */ /* 0x000fe4000f8e30ff */
[----:B---3--:R-:W-:-:S04]  /*1110*/  UIADD3 UR9, UPT, UPT, UR47, -UR9, -UR36 ;  /* 0x800000092f097290 */ /* 0x008fc8000fffe824 */
[----:B------:R-:W-:-:S04]  /*1120*/  USHF.R.S32.HI UR8, URZ, 0x1f, UR9 ;  /* 0x0000001fff087899 */ /* 0x000fc80008011409 */
[----:B------:R-:W-:Y:S01]  /*1130*/  ULEA.HI UR8, UR8, UR9, URZ, 0x6 ;  /* 0x0000000908087291 */ /* 0x000fe2000f8f30ff */
[----:B--2---:R-:W-:-:S03]  /*1140*/  IMAD.SHL.U32 R5, R0, 0x8, RZ ;  /* 0x0000000800057824 */ /* 0x004fc600078e00ff */
[----:B------:R-:W-:Y:S01]  /*1150*/  USHF.R.S32.HI UR46, URZ, 0x6, UR8 ;  /* 0x00000006ff2e7899 */ /* 0x000fe20008011408 */
[----:B------:R-:W-:Y:S02]  /*1160*/  SHF.R.U32.HI R4, RZ, 0x3, R0 ;  /* 0x00000003ff047819 */ /* 0x000fe40000011600 */
[----:B------:R-:W-:Y:S01]  /*1170*/  LOP3.LUT R20, R5, 0x38, RZ, 0xc0, !PT ;  /* 0x0000003805147812 */ /* 0x000fe200078ec0ff */
[----:B------:R-:W-:-:S03]  /*1180*/  UISETP.LT.AND UP0, UPT, URZ, UR46, UPT ;  /* 0x0000002eff00728c */ /* 0x000fc6000bf01270 */
[----:B------:R-:W2:Y:S01]  /*1190*/  LDCU.128 UR8, c[0x0][0x590] ;  /* 0x0000b200ff0877ac */ /* 0x000ea20008000c00 */
[----:B------:R-:W-:Y:S01]  /*11a0*/  IADD3 R2, P0, PT, R20, UR62, RZ ;  /* 0x0000003e14027c10 */ /* 0x000fe2000ff1e0ff */
[----:B------:R-:W-:-:S04]  /*11b0*/  USEL UR46, URZ, UR46, !UP0 ;  /* 0x0000002eff2e7287 */ /* 0x000fc8000c000000 */
[----:B------:R-:W-:Y:S01]  /*11c0*/  IMAD.X R3, RZ, RZ, UR50, P0 ;  /* 0x00000032ff037e24 */ /* 0x000fe200080e06ff */
[----:B------:R-:W3:Y:S01]  /*11d0*/  LDCU.64 UR62, c[0x0][0x420] ;  /* 0x00008400ff3e77ac */ /* 0x000ee20008000a00 */
[----:B------:R-:W-:Y:S02]  /*11e0*/  UISETP.GT.AND UP0, UPT, UR44, UR46, UPT ;  /* 0x0000002e2c00728c */ /* 0x000fe4000bf04270 */
[----:B--2---:R-:W-:Y:S01]  /*11f0*/  UIMAD UR17, UR55, UR8, URZ ;  /* 0x00000008371172a4 */ /* 0x004fe2000f8e02ff */
[----:B------:R-:W-:Y:S01]  /*1200*/  IMAD.U32 R10, RZ, RZ, UR8 ;  /* 0x00000008ff0a7e24 */ /* 0x000fe2000f8e00ff */
[----:B------:R-:W-:Y:S01]  /*1210*/  MOV R12, UR10 ;  /* 0x0000000a000c7c02 */ /* 0x000fe20008000f00 */
[----:B------:R-:W-:Y:S01]  /*1220*/  IMAD.U32 R16, RZ, RZ, UR11 ;  /* 0x0000000bff107e24 */ /* 0x000fe2000f8e00ff */
[----:B------:R-:W-:Y:S01]  /*1230*/  UIMAD UR17, UR51, UR9, UR17 ;  /* 0x00000009331172a4 */ /* 0x000fe2000f8e0211 */
[----:B------:R-:W-:Y:S01]  /*1240*/  IMAD.WIDE.U32 R10, R10, UR51, R2 ;  /* 0x000000330a0a7c25 */ /* 0x000fe2000f8e0002 */
[----:B------:R-:W2:Y:S01]  /*1250*/  LDCU.64 UR10, c[0x0][0x550] ;  /* 0x0000aa00ff0a77ac */ /* 0x000ea20008000a00 */
[----:B------:R-:W4:Y:S03]  /*1260*/  LDC.64 R2, c[0x0][0x3b0] ;  /* 0x0000ec00ff027b82 */ /* 0x000f260000000a00 */
[----:B------:R-:W-:Y:S01]  /*1270*/  VIADD R11, R11, UR17 ;  /* 0x000000110b0b7c36 */ /* 0x000fe20008000000 */
[----:B------:R-:W-:Y:S01]  /*1280*/  USHF.L.U64.HI UR50, UR8, 0x5, UR9 ;  /* 0x0000000508327899 */ /* 0x000fe20008010209 */
[----:B------:R-:W-:-:S03]  /*1290*/  IMAD.WIDE.U32 R12, R12, UR23, R10 ;  /* 0x000000170c0c7c25 */ /* 0x000fc6000f8e000a */
[----:B------:R-:W5:Y:S01]  /*12a0*/  LDCU.64 UR16, c[0x0][0x3c8] ;  /* 0x00007900ff1077ac */ /* 0x000f620008000a00 */
[----:B------:R-:W1:Y:S01]  /*12b0*/  LDC.64 R10, c[0x0][0x5f8] ;  /* 0x00017e00ff0a7b82 */ /* 0x000e620000000a00 */
[----:B------:R-:W-:Y:S01]  /*12c0*/  IMAD R17, R16, UR23, R13 ;  /* 0x0000001710117c24 */ /* 0x000fe2000f8e020d */
[----:B------:R-:W-:Y:S01]  /*12d0*/  LOP3.LUT R13, R0, 0x1f, RZ, 0xc0, !PT ;  /* 0x0000001f000d7812 */ /* 0x000fe200078ec0ff */
[----:B------:R-:W-:Y:S01]  /*12e0*/  IMAD.MOV.U32 R16, RZ, RZ, R12 ;  /* 0x000000ffff107224 */ /* 0x000fe200078e000c */
[----:B------:R-:W-:-:S03]  /*12f0*/  SHF.R.U32.HI R12, RZ, 0x5, R0 ;  /* 0x00000005ff0c7819 */ /* 0x000fc60000011600 */
[----:B------:R-:W-:-:S04]  /*1300*/  IMAD.WIDE.U32 R16, R4, UR8, R16 ;  /* 0x0000000804107c25 */ /* 0x000fc8000f8e0010 */
[----:B------:R-:W-:Y:S01]  /*1310*/  IMAD R13, R12, UR49, R13 ;  /* 0x000000310c0d7c24 */ /* 0x000fe2000f8e020d */
[----:B--2---:R-:W-:Y:S01]  /*1320*/  LEA R242, P2, R16, UR10, 0x1 ;  /* 0x0000000a10f27c11 */ /* 0x004fe2000f8408ff */
[----:B------:R-:W-:Y:S02]  /*1330*/  IMAD R12, R4, UR9, R17 ;  /* 0x00000009040c7c24 */ /* 0x000fe4000f8e0211 */
[C---:B----4-:R-:W-:Y:S02]  /*1340*/  IMAD R14, R2.reuse, UR55, RZ ;  /* 0x00000037020e7c24 */ /* 0x050fe4000f8e02ff */
[----:B------:R-:W-:Y:S01]  /*1350*/  IMAD.WIDE.U32 R18, R2, UR51, R20 ;  /* 0x0000003302127c25 */ /* 0x000fe2000f8e0014 */
[----:B------:R-:W-:Y:S02]  /*1360*/  LEA.HI.X R243, R16, UR11, R12, 0x1, P2 ;  /* 0x0000000b10f37c11 */ /* 0x000fe400090f0c0c */
[----:B------:R-:W-:Y:S01]  /*1370*/  IADD3 R16, PT, PT, R4, 0x20, RZ ;  /* 0x0000002004107810 */ /* 0x000fe20007ffe0ff */
[----:B------:R-:W-:Y:S01]  /*1380*/  IMAD R14, R3, UR51, R14 ;  /* 0x00000033030e7c24 */ /* 0x000fe2000f8e020e */
[----:B------:R-:W-:Y:S01]  /*1390*/  IADD3 R24, P0, PT, R18, UR54, RZ ;  /* 0x0000003612187c10 */ /* 0x000fe2000ff1e0ff */
[----:B-1----:R-:W-:Y:S01]  /*13a0*/  IMAD.WIDE.U32 R22, R10, UR21, RZ ;  /* 0x000000150a167c25 */ /* 0x002fe2000f8e00ff */
[----:B-----5:R-:W-:Y:S01]  /*13b0*/  MOV R18, UR16 ;  /* 0x0000001000127c02 */ /* 0x020fe20008000f00 */
[----:B------:R-:W-:Y:S01]  /*13c0*/  USHF.L.U32 UR51, UR8, 0x5, URZ ;  /* 0x0000000508337899 */ /* 0x000fe200080006ff */
[----:B------:R-:W-:Y:S01]  /*13d0*/  IADD3.X R25, PT, PT, R19, UR53, R14, P0, !PT ;  /* 0x0000003513197c10 */ /* 0x000fe200087fe40e */
[----:B------:R-:W-:Y:S01]  /*13e0*/  IMAD.U32 R14, RZ, RZ, UR17 ;  /* 0x00000011ff0e7e24 */ /* 0x000fe2000f8e00ff */
[----:B------:R-:W1:Y:S01]  /*13f0*/  LDCU.64 UR16, c[0x0][0x570] ;  /* 0x0000ae00ff1077ac */ /* 0x000e620008000a00 */
[----:B------:R-:W-:Y:S01]  /*1400*/  SEL R10, R22, RZ, P3 ;  /* 0x000000ff160a7207 */ /* 0x000fe20001800000 */
[----:B------:R-:W-:-:S02]  /*1410*/  IMAD R11, R11, UR21, R23 ;  /* 0x000000150b0b7c24 */ /* 0x000fc4000f8e0217 */
[----:B------:R-:W-:Y:S01]  /*1420*/  IMAD.WIDE.U32 R18, R18, UR23, R24 ;  /* 0x0000001712127c25 */ /* 0x000fe2000f8e0018 */
[----:B------:R-:W2:Y:S01]  /*1430*/  LDCU.64 UR8, c[0x0][0x380] ;  /* 0x00007000ff0877ac */ /* 0x000ea20008000a00 */
[----:B------:R-:W-:Y:S02]  /*1440*/  IADD3 R10, P1, P0, R13, UR58, R10 ;  /* 0x0000003a0d0a7c10 */ /* 0x000fe4000f83e00a */
[----:B------:R-:W-:Y:S01]  /*1450*/  IMAD R19, R14, UR23, R19 ;  /* 0x000000170e137c24 */ /* 0x000fe2000f8e0213 */
[----:B------:R-:W-:Y:S01]  /*1460*/  USHF.L.U32 UR53, UR49, 0x6, URZ ;  /* 0x0000000631357899 */ /* 0x000fe200080006ff */
[----:B------:R-:W-:Y:S01]  /*1470*/  SHF.R.S32.HI R13, RZ, 0x1f, R13 ;  /* 0x0000001fff0d7819 */ /* 0x000fe2000001140d */
[----:B------:R-:W4:Y:S01]  /*1480*/  LDCU.64 UR54, c[0x0][0x5e8] ;  /* 0x0000bd00ff3677ac */ /* 0x000f220008000a00 */
[----:B------:R-:W-:Y:S01]  /*1490*/  SEL R14, R11, RZ, P3 ;  /* 0x000000ff0b0e7207 */ /* 0x000fe20001800000 */
[----:B------:R-:W-:Y:S02]  /*14a0*/  IMAD.SHL.U32 R17, R2, 0x20, RZ ;  /* 0x0000002002117824 */ /* 0x000fe400078e00ff */
[----:B------:R-:W-:Y:S01]  /*14b0*/  IMAD.U32 R12, RZ, RZ, UR53 ;  /* 0x00000035ff0c7e24 */ /* 0x000fe2000f8e00ff */
[----:B------:R-:W-:Y:S01]  /*14c0*/  IADD3.X R13, PT, PT, R13, UR57, R14, P1, P0 ;  /* 0x000000390d0d7c10 */ /* 0x000fe20008fe040e */
[----:B------:R-:W-:Y:S01]  /*14d0*/  IMAD.WIDE.U32 R14, R4, R2, R18 ;  /* 0x00000002040e7225 */ /* 0x000fe200078e0012 */
[----:B------:R-:W-:-:S03]  /*14e0*/  IADD3 R11, P0, PT, R10, UR53, RZ ;  /* 0x000000350a0b7c10 */ /* 0x000fc6000ff1e0ff */
[----:B------:R-:W-:Y:S01]  /*14f0*/  IMAD R10, R4, R3, R15 ;  /* 0x00000003040a7224 */ /* 0x000fe200078e020f */
[----:B------:R-:W-:Y:S02]  /*1500*/  LEA.HI.X.SX32 R12, R12, R13, 0x1, P0 ;  /* 0x0000000d0c0c7211 */ /* 0x000fe400000f0eff */
[C---:B-1----:R-:W-:Y:S02]  /*1510*/  LEA R240, P0, R11.reuse, UR16, 0x2 ;  /* 0x000000100bf07c11 */ /* 0x042fe4000f8010ff */
[----:B--2---:R-:W-:Y:S02]  /*1520*/  LEA R244, P1, R14, UR8, 0x1 ;  /* 0x000000080ef47c11 */ /* 0x004fe4000f8208ff */
[----:B------:R-:W-:Y:S01]  /*1530*/  LEA.HI.X R241, R11, UR17, R12, 0x2, P0 ;  /* 0x000000110bf17c11 */ /* 0x000fe200080f140c */
[----:B----4-:R-:W-:Y:S01]  /*1540*/  UIMAD.WIDE UR10, UR59, 0x4, UR54 ;  /* 0x000000043b0a78a5 */ /* 0x010fe2000f8e0236 */
[----:B------:R-:W-:Y:S01]  /*1550*/  SHF.L.U64.HI R11, R2, 0x5, R3 ;  /* 0x00000005020b7819 */ /* 0x000fe20000010203 */
[----:B---3--:R-:W-:Y:S01]  /*1560*/  UIMAD.WIDE UR54, UR60, 0x4, UR62 ;  /* 0x000000043c3678a5 */ /* 0x008fe2000f8e023e */
[----:B------:R-:W-:-:S02]  /*1570*/  IADD3 R3, P0, PT, R4, 0x20, RZ ;  /* 0x0000002004037810 */ /* 0x000fc40007f1e0ff */
[----:B------:R-:W-:Y:S02]  /*1580*/  LEA.HI.X R245, R14, UR9, R10, 0x1, P1 ;  /* 0x000000090ef57c11 */ /* 0x000fe400088f0c0a */
[C---:B------:R-:W-:Y:S01]  /*1590*/  LOP3.LUT R15, R20.reuse, 0x40, RZ, 0xfc, !PT ;  /* 0x00000040140f7812 */ /* 0x040fe200078efcff */
[----:B------:R-:W-:Y:S01]  /*15a0*/  IMAD.X R2, RZ, RZ, RZ, P0 ;  /* 0x000000ffff027224 */ /* 0x000fe200000e06ff */
        /* <DEDUP_REMOVED lines=16> */
.L_x_436:
[----:B------:R-:W1:Y:S01]  /*16b0*/  LDCU.64 UR12, c[0x0][0x5c0] ;  /* 0x0000b800ff0c77ac */ /* 0x000e620008000a00 */
[----:B------:R-:W-:-:S04]  /*16c0*/  UIADD3 UR8, UPT, UPT, UR37, UR39, URZ ;  /* 0x0000002725087290 */ /* 0x000fc8000fffe0ff */
[----:B-1----:R-:W-:Y:S02]  /*16d0*/  UIMAD.WIDE.U32 UR16, UR8, UR12, URZ ;  /* 0x0000000c081072a5 */ /* 0x002fe4000f8e00ff */
[----:B------:R-:W-:-:S04]  /*16e0*/  UIMAD UR8, UR8, UR13, URZ ;  /* 0x0000000d080872a4 */ /* 0x000fc8000f8e02ff */
[----:B------:R-:W-:-:S06]  /*16f0*/  UIADD3 UR8, UPT, UPT, UR17, UR8, URZ ;  /* 0x0000000811087290 */ /* 0x000fcc000fffe0ff */
[----:B------:R-:W-:Y:S02]  /*1700*/  MOV R5, UR8 ;  /* 0x0000000800057c02 */ /* 0x000fe40008000f00 */
.L_x_437:
        /* <DEDUP_REMOVED lines=13> */
.L_x_438:
[----:B------:R-:W1:Y:S01]  /*17e0*/  LDCU.64 UR10, c[0x0][0x5c8] ;  /* 0x0000b900ff0a77ac */ /* 0x000e620008000a00 */
[----:B------:R-:W-:-:S04]  /*17f0*/  UIADD3 UR37, UPT, UPT, UR37, UR39, URZ ;  /* 0x0000002725257290 */ /* 0x000fc8000fffe0ff */
[----:B-1----:R-:W-:Y:S02]  /*1800*/  UIMAD.WIDE.U32 UR14, UR37, UR10, URZ ;  /* 0x0000000a250e72a5 */ /* 0x002fe4000f8e00ff */
[----:B------:R-:W-:-:S04]  /*1810*/  UIMAD UR37, UR37, UR11, URZ ;  /* 0x0000000b252572a4 */ /* 0x000fc8000f8e02ff */
[----:B------:R-:W-:-:S06]  /*1820*/  UIADD3 UR37, UPT, UPT, UR15, UR37, URZ ;  /* 0x000000250f257290 */ /* 0x000fcc000fffe0ff */
[----:B------:R-:W-:-:S07]  /*1830*/  MOV R0, UR37 ;  /* 0x0000002500007c02 */ /* 0x000fce0008000f00 */
.L_x_439:
        /* <DEDUP_REMOVED lines=32> */
.L_x_441:
[----:B------:R-:W-:Y:S05]  /*1a40*/  BSYNC.RECONVERGENT B0 ;  /* 0x0000000000007941 */ /* 0x000fea0003800200 */
.L_x_440:
        /* <DEDUP_REMOVED lines=19> */
.L_x_443:
[----:B------:R-:W-:Y:S05]  /*1b80*/  BSYNC.RECONVERGENT B0 ;  /* 0x0000000000007941 */ /* 0x000fea0003800200 */
.L_x_442:
[----:B------:R-:W3:Y:S01]  /*1b90*/  LDCU.64 UR8, c[0x0][0x5e0] ;  /* 0x0000bc00ff0877ac */ /* 0x000ee20008000a00 */
[----:B------:R-:W-:Y:S01]  /*1ba0*/  MOV R5, UR10 ;  /* 0x0000000a00057c02 */ /* 0x000fe20008000f00 */
[----:B------:R-:W-:Y:S01]  /*1bb0*/  BSSY.RECONVERGENT B0, `(.L_x_444) ;  /* 0x000001b000007945 */ /* 0x000fe20003800200 */
[----:B------:R-:W-:-:S03]  /*1bc0*/  UIMAD UR27, UR27, UR10, URZ ;  /* 0x0000000a1b1b72a4 */ /* 0x000fc6000f8e02ff */
[----:B--2---:R-:W-:Y:S01]  /*1bd0*/  IMAD.WIDE.U32 R6, R5, UR30, R20 ;  /* 0x0000001e05067c25 */ /* 0x004fe2000f8e0014 */
        /* <DEDUP_REMOVED lines=24> */
.L_x_445:
[----:B------:R-:W-:Y:S05]  /*1d60*/  BSYNC.RECONVERGENT B0 ;  /* 0x0000000000007941 */ /* 0x000fea0003800200 */
.L_x_444:
        /* <DEDUP_REMOVED lines=20> */
.L_x_435:
[----:B------:R-:W-:Y:S01]  /*1eb0*/  ULOP3.LUT UR8, UR56, 0x80000001, URZ, 0xc0, !UPT ;  /* 0x8000000138087892 */ /* 0x000fe2000f8ec0ff */
[----:B------:R-:W-:Y:S01]  /*1ec0*/  LOP3.LUT R13, R5, 0x1f8, RZ, 0xc0, !PT ;  /* 0x000001f8050d7812 */ /* 0x000fe200078ec0ff */
[----:B------:R-:W-:Y:S01]  /*1ed0*/  UIMAD UR56, UR56, -0x40, UR43 ;  /* 0xffffffc0383878a4 */ /* 0x000fe2000f8e022b */
[----:B------:R-:W-:Y:S01]  /*1ee0*/  @P3 BAR.SYNC.DEFER_BLOCKING 0x0 ;  /* 0x0000000000003b1d */ /* 0x000fe20000010000 */
[----:B------:R-:W-:Y:S01]  /*1ef0*/  UISETP.NE.AND UP0, UPT, UR8, 0x1, UPT ;  /* 0x000000010800788c */ /* 0x000fe2000bf05270 */
[----:B------:R-:W-:-:S03]  /*1f00*/  LOP3.LUT R10, R13, 0x38, R0, 0x78, !PT ;  /* 0x000000380d0a7812 */ /* 0x000fc600078e7800 */
[----:B------:R-:W-:Y:S01]  /*1f10*/  ISETP.GE.AND P6, PT, R4, UR56, PT ;  /* 0x0000003804007c0c */ /* 0x000fe2000bfc6270 */
[----:B------:R-:W-:Y:S01]  /*1f20*/  USEL UR16, URZ, 0x8000, UP0 ;  /* 0x00008000ff107887 */ /* 0x000fe20008000000 */
[----:B------:R-:W-:Y:S01]  /*1f30*/  LOP3.LUT R13, R10, 0x1e00, R5, 0xf8, !PT ;  /* 0x00001e000a0d7812 */ /* 0x000fe200078ef805 */
[----:B------:R-:W-:Y:S03]  /*1f40*/  BSSY.RECONVERGENT B0, `(.L_x_447) ;  /* 0x0000021000007945 */ /* 0x000fe60003800200 */
        /* <DEDUP_REMOVED lines=28> */
.L_x_448:
[----:B------:R2:W-:Y:S04]  /*2110*/  STS.128 [R13+0x10000], RZ ;  /* 0x010000ff0d007388 */ /* 0x0005e80000000c00 */
[----:B------:R2:W-:Y:S04]  /*2120*/  STS.128 [R13+0x12000], RZ ;  /* 0x012000ff0d007388 */ /* 0x0005e80000000c00 */
[----:B------:R2:W-:Y:S04]  /*2130*/  STS.128 [R13+0x14000], RZ ;  /* 0x014000ff0d007388 */ /* 0x0005e80000000c00 */
[----:B------:R2:W-:Y:S02]  /*2140*/  STS.128 [R13+0x16000], RZ ;  /* 0x016000ff0d007388 */ /* 0x0005e40000000c00 */
.L_x_449:
[----:B------:R-:W-:Y:S05]  /*2150*/  BSYNC.RECONVERGENT B0 ;  /* 0x0000000000007941 */ /* 0x000fea0003800200 */
.L_x_447:
        /* <DEDUP_REMOVED lines=37> */
.L_x_451:
[----:B------:R-:W-:Y:S05]  /*23b0*/  BSYNC.RECONVERGENT B0 ;  /* 0x0000000000007941 */ /* 0x000fea0003800200 */
.L_x_450:
[----:B------:R-:W-:Y:S01]  /*23c0*/  BSSY.RECONVERGENT B0, `(.L_x_452) ;  /* 0x0000021000007945 */ /* 0x000fe20003800200 */
[----:B------:R-:W-:-:S03]  /*23d0*/  IADD3 R237, PT, PT, R13, UR16, RZ ;  /* 0x000000100ded7c10 */ /* 0x000fc6000fffe0ff */
        /* <DEDUP_REMOVED lines=27> */
.L_x_453:
[----:B------:R1:W-:Y:S04]  /*2590*/  STS.128 [R237], RZ ;  /* 0x000000ffed007388 */ /* 0x0003e80000000c00 */
[----:B------:R1:W-:Y:S04]  /*25a0*/  STS.128 [R237+0x2000], RZ ;  /* 0x002000ffed007388 */ /* 0x0003e80000000c00 */
[----:B------:R1:W-:Y:S04]  /*25b0*/  STS.128 [R237+0x4000], RZ ;  /* 0x004000ffed007388 */ /* 0x0003e80000000c00 */
[----:B------:R1:W-:Y:S02]  /*25c0*/  STS.128 [R237+0x6000], RZ ;  /* 0x006000ffed007388 */ /* 0x0003e40000000c00 */
.L_x_454:
[----:B------:R-:W-:Y:S05]  /*25d0*/  BSYNC.RECONVERGENT B0 ;  /* 0x0000000000007941 */ /* 0x000fea0003800200 */
.L_x_452:
[--C-:B------:R-:W-:Y:S01]  /*25e0*/  SHF.R.U32.HI R10, RZ, 0x1, R0.reuse ;  /* 0x00000001ff0a7819 */ /* 0x100fe20000011600 */
[----:B------:R-:W-:Y:S01]  /*25f0*/  IMAD.MOV.U32 R235, RZ, RZ, 0x7f800000 ;  /* 0x7f800000ffeb7424 */ /* 0x000fe200078e00ff */
[----:B------:R-:W-:Y:S01]  /*2600*/  SHF.R.U32.HI R236, RZ, 0x2, R0 ;  /* 0x00000002ffec7819 */ /* 0x000fe20000011600 */
[----:B------:R-:W-:Y:S01]  /*2610*/  IMAD.MOV.U32 R234, RZ, RZ, 0x7f800000 ;  /* 0x7f800000ffea7424 */ /* 0x000fe200078e00ff */
[----:B----4-:R-:W-:-:S04]  /*2620*/  LOP3.LUT R19, R10, 0x30, RZ, 0xc0, !PT ;  /* 0x000000300a137812 */ /* 0x010fc800078ec0ff */
[----:B------:R-:W-:Y:S01]  /*2630*/  LOP3.LUT R236, R19, 0x7, R236, 0xf8, !PT ;  /* 0x0000000713ec7812 */ /* 0x000fe200078ef8ec */
[----:B------:R-:W-:-:S03]  /*2640*/  IMAD.MOV.U32 R19, RZ, RZ, 0x4 ;  /* 0x00000004ff137424 */ /* 0x000fc600078e00ff */
[C---:B------:R-:W-:Y:S01]  /*2650*/  ISETP.GE.AND P1, PT, R236.reuse, UR56, PT ;  /* 0x00000038ec007c0c */ /* 0x040fe2000bf26270 */
[----:B------:R-:W-:-:S05]  /*2660*/  VIADD R18, R236, 0x8 ;  /* 0x00000008ec127836 */ /* 0x000fca0000000000 */
[----:B------:R-:W-:Y:S01]  /*2670*/  ISETP.GE.AND P0, PT, R18, UR56, PT ;  /* 0x0000003812007c0c */ /* 0x000fe2000bf06270 */
[----:B------:R-:W-:-:S06]  /*2680*/  IMAD.WIDE.U32 R18, R236, R19, UR54 ;  /* 0x00000036ec127e25 */ /* 0x000fcc000f8e0013 */
        /* <DEDUP_REMOVED lines=35> */
.L_x_456:
[----:B------:R-:W-:Y:S05]  /*28c0*/  BSYNC.RECONVERGENT B0 ;  /* 0x0000000000007941 */ /* 0x000fea0003800200 */
.L_x_455:
        /* <DEDUP_REMOVED lines=48> */
.L_x_458:
[----:B------:R2:W-:Y:S04]  /*2bd0*/  STS.128 [R13+0x18000], RZ ;  /* 0x018000ff0d007388 */ /* 0x0005e80000000c00 */
[----:B------:R2:W-:Y:S04]  /*2be0*/  STS.128 [R13+0x1a000], RZ ;  /* 0x01a000ff0d007388 */ /* 0x0005e80000000c00 */
[----:B------:R2:W-:Y:S04]  /*2bf0*/  STS.128 [R13+0x1c000], RZ ;  /* 0x01c000ff0d007388 */ /* 0x0005e80000000c00 */
[----:B------:R2:W-:Y:S02]  /*2c00*/  STS.128 [R13+0x1e000], RZ ;  /* 0x01e000ff0d007388 */ /* 0x0005e40000000c00 */
.L_x_459:
[----:B------:R-:W-:Y:S05]  /*2c10*/  BSYNC.RECONVERGENT B0 ;  /* 0x0000000000007941 */ /* 0x000fea0003800200 */
.L_x_457:
        /* <DEDUP_REMOVED lines=11> */
[----:B------:R-:W-:Y:S02]  /*2cd0*/  IMAD.MOV.U32 R17, RZ, RZ, R11 ;  /* 0x000000ffff117224 */ /* 0x000fe400078e000b */
        /* <DEDUP_REMOVED lines=29> */
.L_x_461:
[----:B------:R-:W-:Y:S05]  /*2eb0*/  BSYNC.RECONVERGENT B0 ;  /* 0x0000000000007941 */ /* 0x000fea0003800200 */
.L_x_460:
        /* <DEDUP_REMOVED lines=20> */
[----:B---3--:R-:W-:Y:S02]  /*3000*/  LEA R16, P4, R18, UR8, 0x1 ;  /* 0x0000000812107c11 */ /* 0x008fe4000f8808ff */
        /* <DEDUP_REMOVED lines=24> */
.L_x_463:
[----:B------:R2:W-:Y:S04]  /*3190*/  STS.128 [R13+0x20000], RZ ;  /* 0x020000ff0d007388 */ /* 0x0005e80000000c00 */
[----:B------:R2:W-:Y:S04]  /*31a0*/  STS.128 [R13+0x22000], RZ ;  /* 0x022000ff0d007388 */ /* 0x0005e80000000c00 */
[----:B------:R2:W-:Y:S04]  /*31b0*/  STS.128 [R13+0x24000], RZ ;  /* 0x024000ff0d007388 */ /* 0x0005e80000000c00 */
[----:B------:R2:W-:Y:S02]  /*31c0*/  STS.128 [R13+0x26000], RZ ;  /* 0x026000ff0d007388 */ /* 0x0005e40000000c00 */
.L_x_464:
[----:B------:R-:W-:Y:S05]  /*31d0*/  BSYNC.RECONVERGENT B0 ;  /* 0x0000000000007941 */ /* 0x000fea0003800200 */
.L_x_462:
        /* <DEDUP_REMOVED lines=41> */
.L_x_466:
[----:B------:R-:W-:Y:S05]  /*3470*/  BSYNC.RECONVERGENT B0 ;  /* 0x0000000000007941 */ /* 0x000fea0003800200 */
.L_x_465:
[----:B--2---:R-:W-:Y:S01]  /*3480*/  IMAD.SHL.U32 R2, R0, 0x40, RZ ;  /* 0x0000004000027824 */ /* 0x004fe200078e00ff */
[----:B------:R-:W-:Y:S01]  /*3490*/  LOP3.LUT R3, R6, 0x20, RZ, 0xc0, !PT ;  /* 0x0000002006037812 */ /* 0x000fe200078ec0ff */
[C---:B------:R-:W-:Y:S01]  /*34a0*/  IMAD.SHL.U32 R9, R0.reuse, 0x20, RZ ;  /* 0x0000002000097824 */ /* 0x040fe200078e00ff */
[----:B-1----:R-:W-:Y:S01]  /*34b0*/  SHF.R.U32.HI R232, RZ, 0x2, R220 ;  /* 0x00000002ffe87819 */ /* 0x002fe200000116dc */
[----:B------:R-:W-:Y:S01]  /*34c0*/  IMAD.SHL.U32 R227, R0, 0x10, RZ ;  /* 0x0000001000e37824 */ /* 0x000fe200078e00ff */
[----:B------:R-:W-:Y:S01]  /*34d0*/  LOP3.LUT R12, R2, 0x1c0, RZ, 0xc0, !PT ;  /* 0x000001c0020c7812 */ /* 0x000fe200078ec0ff */
[C---:B------:R-:W-:Y:S01]  /*34e0*/  IMAD.SHL.U32 R219, R220.reuse, 0x2, RZ ;  /* 0x00000002dcdb7824 */ /* 0x040fe200078e00ff */
[----:B------:R-:W-:Y:S01]  /*34f0*/  LOP3.LUT R3, R3, 0x18, R4, 0xf8, !PT ;  /* 0x0000001803037812 */ /* 0x000fe200078ef804 */
[----:B------:R-:W-:Y:S01]  /*3500*/  IMAD.SHL.U32 R217, R220, 0x20, RZ ;  /* 0x00000020dcd97824 */ /* 0x000fe200078e00ff */
[----:B------:R-:W-:Y:S01]  /*3510*/  LOP3.LUT R6, R2, 0x200, RZ, 0xc0, !PT ;  /* 0x0000020002067812 */ /* 0x000fe200078ec0ff */
[----:B------:R-:W-:Y:S01]  /*3520*/  IMAD.SHL.U32 R216, R220, 0x40, RZ ;  /* 0x00000040dcd87824 */ /* 0x000fe200078e00ff */
[----:B------:R-:W-:Y:S01]  /*3530*/  LOP3.LUT R7, R12, 0x38, R5, 0xf8, !PT ;  /* 0x000000380c077812 */ /* 0x000fe200078ef805 */
[----:B------:R-:W-:Y:S01]  /*3540*/  IMAD.SHL.U32 R218, R220, 0x8, RZ ;  /* 0x00000008dcda7824 */ /* 0x000fe200078e00ff */
[----:B------:R-:W-:Y:S01]  /*3550*/  LOP3.LUT R8, R9, 0x200, RZ, 0xc0, !PT ;  /* 0x0000020009087812 */ /* 0x000fe200078ec0ff */
[----:B------:R-:W1:Y:S01]  /*3560*/  S2R R249, SR_TID.X ;  /* 0x0000000000f97919 */ /* 0x000e620000002100 */
[----:B------:R-:W-:Y:S01]  /*3570*/  LOP3.LUT R4, R3, 0x1c0, R2, 0xf8, !PT ;  /* 0x000001c003047812 */ /* 0x000fe200078ef802 */
[----:B------:R-:W2:Y:S01]  /*3580*/  LDC R250, c[0x0][0x44c] ;  /* 0x00011300fffa7b82 */ /* 0x000ea20000000800 */
[----:B------:R-:W-:Y:S01]  /*3590*/  LOP3.LUT R6, R6, 0xc00, R9, 0xf8, !PT ;  /* 0x00000c0006067812 */ /* 0x000fe200078ef809 */
[----:B------:R-:W0:Y:S01]  /*35a0*/  LDGDEPBAR ;  /* 0x00000000000079af */ /* 0x000e220000000000 */
[C---:B------:R-:W-:Y:S01]  /*35b0*/  LOP3.LUT R3, R7.reuse, 0x8, R10, 0x78, !PT ;  /* 0x0000000807037812 */ /* 0x040fe200078e780a */
[----:B------:R-:W3:Y:S01]  /*35c0*/  LDCU UR13, c[0x0][0x590] ;  /* 0x0000b200ff0d77ac */ /* 0x000ee20008000800 */
[----:B------:R-:W-:Y:S01]  /*35d0*/  LOP3.LUT R227, R8, 0x3800, R227, 0xf8, !PT ;  /* 0x0000380008e37812 */ /* 0x000fe200078ef8e3 */
[----:B------:R-:W-:Y:S01]  /*35e0*/  IMAD.MOV.U32 R230, RZ, RZ, 0x40 ;  /* 0x00000040ffe67424 */ /* 0x000fe200078e00ff */
[----:B------:R-:W-:Y:S01]  /*35f0*/  LOP3.LUT R8, R7, 0x8, R0, 0x78, !PT ;  /* 0x0000000807087812 */ /* 0x000fe200078e7800 */
[----:B------:R-:W-:Y:S01]  /*3600*/  IMAD.SHL.U32 R7, R220, 0x10, RZ ;  /* 0x00000010dc077824 */ /* 0x000fe200078e00ff */
[----:B------:R-:W-:Y:S01]  /*3610*/  LOP3.LUT R5, R4, 0x38, R5, 0x78, !PT ;  /* 0x0000003804057812 */ /* 0x000fe200078e7805 */
[----:B------:R-:W-:Y:S01]  /*3620*/  IMAD.MOV.U32 R228, RZ, RZ, 0x20 ;  /* 0x00000020ffe47424 */ /* 0x000fe200078e00ff */
[----:B------:R-:W-:Y:S01]  /*3630*/  LOP3.LUT R9, R219, 0x38, RZ, 0xc0, !PT ;  /* 0x00000038db097812 */ /* 0x000fe200078ec0ff */
[----:B------:R-:W-:Y:S01]  /*3640*/  IMAD.MOV.U32 R247, RZ, RZ, 0x3f ;  /* 0x0000003ffff77424 */ /* 0x000fe200078e00ff */
[----:B------:R-:W-:Y:S01]  /*3650*/  LOP3.LUT R6, R6, R3, RZ, 0xfc, !PT ;  /* 0x0000000306067212 */ /* 0x000fe200078efcff */
[----:B------:R-:W-:Y:S01]  /*3660*/  IMAD.MOV.U32 R246, RZ, RZ, 0x37 ;  /* 0x00000037fff67424 */ /* 0x000fe200078e00ff */
[----:B------:R-:W-:Y:S01]  /*3670*/  LOP3.LUT R4, R217, 0x200, RZ, 0xc0, !PT ;  /* 0x00000200d9047812 */ /* 0x000fe200078ec0ff */
[----:B------:R-:W-:Y:S01]  /*3680*/  IMAD.MOV.U32 R252, RZ, RZ, 0x20 ;  /* 0x00000020fffc7424 */ /* 0x000fe200078e00ff */
[----:B------:R-:W-:Y:S01]  /*3690*/  LOP3.LUT R3, R216, 0x1c0, RZ, 0xc0, !PT ;  /* 0x000001c0d8037812 */ /* 0x000fe200078ec0ff */
[----:B------:R-:W-:Y:S01]  /*36a0*/  IMAD.MOV.U32 R251, RZ, RZ, 0x40 ;  /* 0x00000040fffb7424 */ /* 0x000fe200078e00ff */
[----:B------:R-:W-:Y:S01]  /*36b0*/  R2P PR, R0, 0x6 ;  /* 0x0000000600007804 */ /* 0x000fe20000000000 */
[----:B------:R-:W-:Y:S01]  /*36c0*/  IMAD.MOV.U32 R239, RZ, RZ, 0x4 ;  /* 0x00000004ffef7424 */ /* 0x000fe200078e00ff */
[----:B------:R-:W-:-:S02]  /*36d0*/  LOP3.LUT R0, R9, 0x20, R232, 0x78, !PT ;  /* 0x0000002009007812 */ /* 0x000fc400078e78e8 */
[----:B------:R-:W-:Y:S02]  /*36e0*/  CS2R R190, SRZ ;  /* 0x0000000000be7805 */ /* 0x000fe4000001ff00 */
[----:B------:R-:W-:Y:S02]  /*36f0*/  LOP3.LUT R9, R4, 0x3800, R7, 0xf8, !PT ;  /* 0x0000380004097812 */ /* 0x000fe400078ef807 */
[----:B------:R-:W-:Y:S02]  /*3700*/  CS2R R188, SRZ ;  /* 0x0000000000bc7805 */ /* 0x000fe4000001ff00 */
[----:B------:R-:W-:Y:S02]  /*3710*/  LOP3.LUT R5, R5, 0x200, R2, 0xf8, !PT ;  /* 0x0000020005057812 */ /* 0x000fe400078ef802 */
[----:B------:R-:W-:Y:S02]  /*3720*/  CS2R R194, SRZ ;  /* 0x0000000000c27805 */ /* 0x000fe4000001ff00 */
[----:B------:R-:W-:-:S02]  /*3730*/  LOP3.LUT R3, R3, 0x38, R218, 0xf8, !PT ;  /* 0x0000003803037812 */ /* 0x000fc400078ef8da */
[----:B------:R-:W-:Y:S02]  /*3740*/  CS2R R192, SRZ ;  /* 0x0000000000c07805 */ /* 0x000fe4000001ff00 */
[----:B------:R-:W-:Y:S02]  /*3750*/  LOP3.LUT R4, R216, 0x200, RZ, 0xc0, !PT ;  /* 0x00000200d8047812 */ /* 0x000fe400078ec0ff */
[----:B------:R-:W-:Y:S02]  /*3760*/  CS2R R186, SRZ ;  /* 0x0000000000ba7805 */ /* 0x000fe4000001ff00 */
[----:B------:R-:W-:Y:S02]  /*3770*/  SHF.R.U32.HI R2, RZ, 0x1, R220 ;  /* 0x00000001ff027819 */ /* 0x000fe400000116dc */
[----:B------:R-:W-:Y:S02]  /*3780*/  CS2R R184, SRZ ;  /* 0x0000000000b87805 */ /* 0x000fe4000001ff00 */
[----:B------:R-:W-:-:S02]  /*3790*/  LOP3.LUT R227, R227, R8, RZ, 0xfc, !PT ;  /* 0x00000008e3e37212 */ /* 0x000fc400078efcff */
[----:B------:R-:W-:Y:S02]  /*37a0*/  CS2R R182, SRZ ;  /* 0x0000000000b67805 */ /* 0x000fe4000001ff00 */
[----:B------:R-:W-:Y:S02]  /*37b0*/  LOP3.LUT R8, R217, 0xc00, RZ, 0xc0, !PT ;  /* 0x00000c00d9087812 */ /* 0x000fe400078ec0ff */
[----:B------:R-:W-:Y:S02]  /*37c0*/  CS2R R180, SRZ ;  /* 0x0000000000b47805 */ /* 0x000fe4000001ff00 */
[----:B------:R-:W-:Y:S02]  /*37d0*/  LOP3.LUT R7, R0, 0x1c0, R7, 0xf8, !PT ;  /* 0x000001c000077812 */ /* 0x000fe400078ef807 */
[----:B------:R-:W-:Y:S02]  /*37e0*/  CS2R R174, SRZ ;  /* 0x0000000000ae7805 */ /* 0x000fe4000001ff00 */
        /* <DEDUP_REMOVED lines=8> */
[-C--:B------:R-:W-:Y:S02]  /*3870*/  LOP3.LUT R0, R0, R221.reuse, RZ, 0xfc, !PT ;  /* 0x000000dd00007212 */ /* 0x080fe400078efcff */
[----:B------:R-:W-:Y:S02]  /*3880*/  CS2R R168, SRZ ;  /* 0x0000000000a87805 */ /* 0x000fe4000001ff00 */
[----:B------:R-:W-:Y:S02]  /*3890*/  LOP3.LUT R221, R4, R221, RZ, 0xfc, !PT ;  /* 0x000000dd04dd7212 */ /* 0x000fe400078efcff */
[----:B------:R-:W-:Y:S02]  /*38a0*/  CS2R R166, SRZ ;  /* 0x0000000000a67805 */ /* 0x000fe4000001ff00 */
[----:B------:R-:W-:Y:S01]  /*38b0*/  LOP3.LUT R4, R8, R7, RZ, 0xfc, !PT ;  /* 0x0000000708047212 */ /* 0x000fe200078efcff */
[----:B------:R-:W-:Y:S01]  /*38c0*/  IMAD.U32 R7, RZ, RZ, UR45 ;  /* 0x0000002dff077e24 */ /* 0x000fe2000f8e00ff */
[----:B------:R-:W-:-:S02]  /*38d0*/  SEL R230, R230, 0xffffffc0, !P2 ;  /* 0xffffffc0e6e67807 */ /* 0x000fc40005000000 */
[----:B------:R-:W-:Y:S02]  /*38e0*/  CS2R R164, SRZ ;  /* 0x0000000000a47805 */ /* 0x000fe4000001ff00 */
[----:B------:R-:W-:Y:S01]  /*38f0*/  LEA R227, R227, UR24, 0x1 ;  /* 0x00000018e3e37c11 */ /* 0x000fe2000f8e08ff */
[----:B------:R4:W-:Y:S01]  /*3900*/  STL [R1], R4 ;  /* 0x0000000401007387 */ /* 0x0009e20000100800 */
[----:B------:R-:W-:Y:S02]  /*3910*/  IADD3 R7, PT, PT, R7, UR36, R236 ;  /* 0x0000002407077c10 */ /* 0x000fe4000fffe0ec */
[----:B------:R-:W-:Y:S02]  /*3920*/  CS2R R158, SRZ ;  /* 0x00000000009e7805 */ /* 0x000fe4000001ff00 */
[----:B------:R-:W-:Y:S01]  /*3930*/  LOP3.LUT R238, R3, 0x8, R220, 0x78, !PT ;  /* 0x0000000803ee7812 */ /* 0x000fe200078e78dc */
[----:B------:R-:W-:Y:S01]  /*3940*/  IMAD.IADD R225, R230, 0x1, R227 ;  /* 0x00000001e6e17824 */ /* 0x000fe200078e02e3 */
[----:B------:R-:W-:Y:S01]  /*3950*/  LOP3.LUT P0, RZ, R220, 0x4, RZ, 0xc0, !PT ;  /* 0x00000004dcff7812 */ /* 0x000fe2000780c0ff */
[----:B------:R-:W-:Y:S01]  /*3960*/  VIADD R7, R7, -UR43 ;  /* 0x8000002b07077c36 */ /* 0x000fe20008000000 */
[----:B------:R-:W-:Y:S01]  /*3970*/  LEA R6, R6, UR24, 0x1 ;  /* 0x0000001806067c11 */ /* 0x000fe2000f8e08ff */
[----:B------:R-:W-:Y:S01]  /*3980*/  STL [R1+0x4], R237 ;  /* 0x000004ed01007387 */ /* 0x000fe20000100800 */
[----:B------:R-:W-:-:S02]  /*3990*/  LEA R5, R5, UR24, 0x1 ;  /* 0x0000001805057c11 */ /* 0x000fc4000f8e08ff */
[----:B------:R-:W-:Y:S02]  /*39a0*/  CS2R R156, SRZ ;  /* 0x00000000009c7805 */ /* 0x000fe4000001ff00 */
[----:B------:R-:W-:Y:S01]  /*39b0*/  SEL R228, R228, 0xffffffe0, !P1 ;  /* 0xffffffe0e4e47807 */ /* 0x000fe20004800000 */
[----:B------:R3:W-:Y:S01]  /*39c0*/  STL [R1+0x8], R7 ;  /* 0x0000080701007387 */ /* 0x0007e20000100800 */
[----:B------:R-:W-:Y:S02]  /*39d0*/  LOP3.LUT R8, R218, 0x38, RZ, 0xc0, !PT ;  /* 0x00000038da087812 */ /* 0x000fe400078ec0ff */
[----:B------:R-:W-:Y:S02]  /*39e0*/  CS2R R162, SRZ ;  /* 0x0000000000a27805 */ /* 0x000fe4000001ff00 */
[----:B------:R-:W-:Y:S02]  /*39f0*/  LOP3.LUT R238, R9, R238, RZ, 0xfc, !PT ;  /* 0x000000ee09ee7212 */ /* 0x000fe400078efcff */
        /* <DEDUP_REMOVED lines=8> */
[----:B------:R-:W-:Y:S01]  /*3a80*/  CS2R R144, SRZ ;  /* 0x0000000000907805 */ /* 0x000fe2000001ff00 */
[----:B----4-:R-:W-:Y:S01]  /*3a90*/  IMAD.MOV.U32 R4, RZ, RZ, 0x10 ;  /* 0x00000010ff047424 */ /* 0x010fe200078e00ff */
[----:B------:R-:W-:Y:S02]  /*3aa0*/  CS2R R138, SRZ ;  /* 0x00000000008a7805 */ /* 0x000fe4000001ff00 */
[----:B------:R-:W-:Y:S02]  /*3ab0*/  CS2R R136, SRZ ;  /* 0x0000000000887805 */ /* 0x000fe4000001ff00 */
[----:B------:R-:W-:Y:S02]  /*3ac0*/  CS2R R134, SRZ ;  /* 0x0000000000867805 */ /* 0x000fe4000001ff00 */
[----:B------:R-:W-:-:S02]  /*3ad0*/  CS2R R132, SRZ ;  /* 0x0000000000847805 */ /* 0x000fc4000001ff00 */
[----:B------:R-:W-:Y:S02]  /*3ae0*/  SEL R4, R4, 0xfffffff0, !P0 ;  /* 0xfffffff004047807 */ /* 0x000fe40004000000 */
        /* <DEDUP_REMOVED lines=32> */
[----:B------:R-:W-:Y:S01]  /*3cf0*/  LOP3.LUT P3, RZ, R220, 0x2, RZ, 0xc0, !PT ;  /* 0x00000002dcff7812 */ /* 0x000fe2000786c0ff */
[----:B------:R-:W-:Y:S01]  /*3d00*/  VIADD R223, R6, UR16 ;  /* 0x0000001006df7c36 */ /* 0x000fe20008000000 */
[----:B------:R-:W-:Y:S01]  /*3d10*/  LOP3.LUT P4, RZ, R220, 0x8, RZ, 0xc0, !PT ;  /* 0x00000008dcff7812 */ /* 0x000fe2000788c0ff */
[----:B------:R-:W-:Y:S01]  /*3d20*/  VIADD R222, R5, UR16 ;  /* 0x0000001005de7c36 */ /* 0x000fe20008000000 */
[----:B-1----:R-:W-:Y:S01]  /*3d30*/  SHF.R.U32.HI R248, RZ, 0x2, R249 ;  /* 0x00000002fff87819 */ /* 0x002fe200000116f9 */
[----:B------:R-:W-:Y:S01]  /*3d40*/  IMAD.IADD R226, R228, 0x1, R227 ;  /* 0x00000001e4e27824 */ /* 0x000fe200078e02e3 */
[----:B------:R-:W-:Y:S01]  /*3d50*/  LOP3.LUT R9, R8, 0x40, RZ, 0xfc, !PT ;  /* 0x0000004008097812 */ /* 0x000fe200078efcff */
[----:B------:R-:W-:Y:S01]  /*3d60*/  IMAD.IADD R224, R228, 0x1, R225 ;  /* 0x00000001e4e07824 */ /* 0x000fe200078e02e1 */
[C---:B---3--:R-:W-:Y:S01]  /*3d70*/  LOP3.LUT R7, R8.reuse, 0x80, RZ, 0xfc, !PT ;  /* 0x0000008008077812 */ /* 0x048fe200078efcff */
[----:B------:R-:W1:Y:S01]  /*3d80*/  LDCU UR8, c[0x0][0x440] ;  /* 0x00008800ff0877ac */ /* 0x000e620008000800 */
[----:B------:R-:W-:Y:S01]  /*3d90*/  LOP3.LUT R4, R8, 0xc0, RZ, 0xfc, !PT ;  /* 0x000000c008047812 */ /* 0x000fe200078efcff */
[----:B------:R-:W3:Y:S01]  /*3da0*/  LDCU UR9, c[0x0][0x3e0] ;  /* 0x00007c00ff0977ac */ /* 0x000ee20008000800 */
[----:B------:R-:W4:Y:S01]  /*3db0*/  LDCU UR12, c[0x0][0x45c] ;  /* 0x00008b80ff0c77ac */ /* 0x000f220008000800 */
[----:B------:R-:W-:-:S02]  /*3dc0*/  USHF.L.U32 UR13, UR13, 0x6, URZ ;  /* 0x000000060d0d7899 */ /* 0x000fc400080006ff */
[----:B------:R-:W-:Y:S02]  /*3dd0*/  UIADD3 UR47, UPT, UPT, UR47, 0x40, -UR36 ;  /* 0x000000402f2f7890 */ /* 0x000fe4000fffe824 */
[----:B--2---:R-:W-:-:S12]  /*3de0*/  USHF.L.U32 UR49, UR49, 0x3, URZ ;  /* 0x0000000331317899 */ /* 0x004fd800080006ff */
.L_x_469:
[----:B------:R-:W0:Y:S01]  /*3df0*/  LDGDEPBAR ;  /* 0x00000000000079af */ /* 0x000e220000000000 */
[----:B------:R-:W-:Y:S02]  /*3e00*/  IMAD.IADD R116, R223, 0x1, R228 ;  /* 0x00000001df747824 */ /* 0x000fe400078e02e4 */
[----:B-----5:R-:W-:Y:S01]  /*3e10*/  FMUL.FTZ R118, R235, 1.4426950216293334961 ;  /* 0x3fb8aa3beb767820 */ /* 0x020fe20000410000 */
[----:B------:R-:W-:Y:S01]  /*3e20*/  IMAD.IADD R117, R223, 0x1, R230 ;  /* 0x00000001df757824 */ /* 0x000fe200078e02e6 */
[----:B------:R-:W2:Y:S01]  /*3e30*/  LDL R121, [R1+0x8] ;  /* 0x0000080001797983 */ /* 0x000ea20000100800 */
[----:B------:R-:W-:Y:S01]  /*3e40*/  SEL R230, R251, 0xffffffc0, !P0 ;  /* 0xffffffc0fbe67807 */ /* 0x000fe20004000000 */
[----:B------:R-:W-:Y:S01]  /*3e50*/  IMAD.U32 R196, RZ, RZ, UR38 ;  /* 0x00000026ffc47e24 */ /* 0x000fe2000f8e00ff */
[----:B------:R-:W-:Y:S01]  /*3e60*/  FSETP.NEU.FTZ.AND P2, PT, R235, -INF , PT ;  /* 0xff800000eb00780b */ /* 0x000fe20003f5d000 */
[----:B------:R-:W-:Y:S02]  /*3e70*/  IMAD.IADD R228, R228, 0x1, R117 ;  /* 0x00000001e4e47824 */ /* 0x000fe400078e0275 */
[----:B------:R-:W-:Y:S01]  /*3e80*/  FMUL.FTZ R131, R234, 1.4426950216293334961 ;  /* 0x3fb8aa3bea837820 */ /* 0x000fe20000410000 */
[----:B------:R-:W-:Y:S01]  /*3e90*/  IMAD.MOV.U32 R231, RZ, RZ, 0x10 ;  /* 0x00000010ffe77424 */ /* 0x000fe200078e00ff */
[----:B------:R-:W-:Y:S01]  /*3ea0*/  FSEL R118, R118, RZ, P2 ;  /* 0x000000ff76767208 */ /* 0x000fe20001000000 */
[----:B------:R-:W-:Y:S01]  /*3eb0*/  UIADD3 UR45, UPT, UPT, UR45, -0x40, URZ ;  /* 0xffffffc02d2d7890 */ /* 0x000fe2000fffe0ff */
[----:B------:R-:W-:Y:S01]  /*3ec0*/  LOP3.LUT R233, R218, 0x38, RZ, 0xc0, !PT ;  /* 0x00000038dae97812 */ /* 0x000fe200078ec0ff */
[----:B------:R-:W-:Y:S01]  /*3ed0*/  USHF.L.U32 UR14, UR38, 0x6, URZ ;  /* 0x00000006260e7899 */ /* 0x000fe200080006ff */
[----:B------:R-:W-:Y:S01]  /*3ee0*/  SEL R231, R231, 0xfffffff0, !P0 ;  /* 0xfffffff0e7e77807 */ /* 0x000fe20004000000 */
[----:B------:R-:W-:Y:S01]  /*3ef0*/  UISETP.GE.AND UP0, UPT, UR45, UR47, UPT ;  /* 0x0000002f2d00728c */ /* 0x000fe2000bf06270 */
[C---:B------:R-:W-:Y:S01]  /*3f00*/  LOP3.LUT R212, R233.reuse, 0xc0, RZ, 0xfc, !PT ;  /* 0x000000c0e9d47812 */ /* 0x040fe200078efcff */
[----:B------:R-:W-:Y:S01]  /*3f10*/  UIADD3 UR14, UPT, UPT, UR14, 0x40, URZ ;  /* 0x000000400e0e7890 */ /* 0x000fe2000fffe0ff */
[C---:B------:R-:W-:Y:S01]  /*3f20*/  LOP3.LUT R214, R233.reuse, 0x80, RZ, 0xfc, !PT ;  /* 0x00000080e9d67812 */ /* 0x040fe200078efcff */
[----:B------:R-:W-:Y:S01]  /*3f30*/  UIADD3 UR44, UPT, UPT, UR44, -0x1, URZ ;  /* 0xffffffff2c2c7890 */ /* 0x000fe2000fffe0ff */
[----:B------:R-:W-:Y:S01]  /*3f40*/  LOP3.LUT R215, R233, 0x40, RZ, 0xfc, !PT ;  /* 0x00000040e9d77812 */ /* 0x000fe200078efcff */
[----:B------:R-:W-:Y:S06]  /*3f50*/  UISETP.LT.AND UP0, UPT, UR14, UR36, UP0 ;  /* 0x000000240e00728c */ /* 0x000fec0008701270 */
[----:B------:R-:W-:Y:S01]  /*3f60*/  PLOP3.LUT P1, PT, PT, PT, UP0, 0x80, 0x8 ;  /* 0x000000000008781c */ /* 0x000fe20003f2f008 */
[----:B------:R-:W-:Y:S11]  /*3f70*/  UISETP.GT.AND UP0, UPT, UR44, UR46, UPT ;  /* 0x0000002e2c00728c */ /* 0x000ff6000bf04270 */
[----:B------:R-:W-:Y:S01]  /*3f80*/  @!UPT UIADD3 URZ, UPT, UPT, URZ, URZ, URZ ;  /* 0x000000fffffff290 */ /* 0x000fe2000fffe0ff */
[----:B------:R-:W-:Y:S04]  /*3f90*/  @!P1 LOP3.LUT R119, R219, 0x6, RZ, 0xc0, !PT ;  /* 0x00000006db779812 */ /* 0x000fe800078ec0ff */
[----:B------:R-:W-:Y:S05]  /*3fa0*/  @!P1 LOP3.LUT R119, R119, 0xe0, R232, 0xf8, !PT ;  /* 0x000000e077779812 */ /* 0x000fea00078ef8e8 */
[----:B------:R-:W-:Y:S04]  /*3fb0*/  @!P1 IMAD R196, R196, 0x40, R119 ;  /* 0x00000040c4c49824 */ /* 0x000fe800078e0277 */
[C---:B------:R-:W-:Y:S02]  /*3fc0*/  @!P1 VIADD R122, R196.reuse, 0x1 ;  /* 0x00000001c47a9836 */ /* 0x040fe40000000000 */
[C---:B------:R-:W-:Y:S02]  /*3fd0*/  @!P1 VIADD R128, R196.reuse, 0x8 ;  /* 0x00000008c4809836 */ /* 0x040fe40000000000 */
[C---:B------:R-:W-:Y:S02]  /*3fe0*/  @!P1 VIADD R126, R196.reuse, 0x9 ;  /* 0x00000009c47e9836 */ /* 0x040fe40000000000 */
[C---:B------:R-:W-:Y:S02]  /*3ff0*/  @!P1 VIADD R198, R196.reuse, 0x10 ;  /* 0x00000010c4c69836 */ /* 0x040fe40000000000 */
[C---:B------:R-:W-:Y:S02]  /*4000*/  @!P1 VIADD R130, R196.reuse, 0x11 ;  /* 0x00000011c4829836 */ /* 0x040fe40000000000 */
[C---:B------:R-:W-:Y:S01]  /*4010*/  @!P1 VIADD R200, R196.reuse, 0x18 ;  /* 0x00000018c4c89836 */ /* 0x040fe20000000000 */
[C---:B--2---:R-:W-:Y:S01]  /*4020*/  @!P1 VIADDMNMX R119, R121.reuse, -R247, UR36, PT ;  /* 0x0000002479779e46 */ /* 0x044fe2000b8009f7 */
[----:B------:R-:W-:Y:S04]  /*4030*/  DEPBAR.LE SB0, 0x0 ;  /* 0x000080000000791a */ /* 0x000fe80000000000 */
[----:B------:R-:W-:Y:S01]  /*4040*/  BAR.SYNC.DEFER_BLOCKING 0x0 ;  /* 0x0000000000007b1d */ /* 0x000fe20000010000 */
[-C--:B------:R-:W-:Y:S02]  /*4050*/  @!P1 ISETP.GE.AND P5, PT, R196, R119.reuse, PT ;  /* 0x00000077c400920c */ /* 0x080fe40003fa6270 */
[----:B------:R-:W-:Y:S02]  /*4060*/  @!P1 ISETP.GE.AND P2, PT, R122, R119, PT ;  /* 0x000000777a00920c */ /* 0x000fe40003f46270 */
[----:B------:R-:W-:Y:S01]  /*4070*/  @!P1 VIADDMNMX R201, R121, -R246, UR36, PT ;  /* 0x0000002479c99e46 */ /* 0x000fe2000b8009f6 */
[----:B------:R-:W-:Y:S05]  /*4080*/  LDSM.16.M88.4 R84, [R223] ;  /* 0x00000000df54783b */ /* 0x000fea0000000200 */
[----:B------:R-:W2:Y:S05]  /*4090*/  LDSM.16.M88.4 R88, [R227+0x18000] ;  /* 0x01800000e358783b */ /* 0x000eaa0000000200 */
[----:B------:R-:W1:Y:S05]  /*40a0*/  LDSM.16.M88.4 R92, [R227+0x18800] ;  /* 0x01880000e35c783b */ /* 0x000e6a0000000200 */
[----:B------:R-:W-:Y:S05]  /*40b0*/  LDSM.16.M88.4 R96, [R116] ;  /* 0x000000007460783b */ /* 0x000fea0000000200 */
[----:B------:R-:W3:Y:S05]  /*40c0*/  LDSM.16.M88.4 R100, [R226+0x18000] ;  /* 0x01800000e264783b */ /* 0x000eea0000000200 */
[----:B------:R-:W4:Y:S05]  /*40d0*/  LDSM.16.M88.4 R104, [R226+0x18800] ;  /* 0x01880000e268783b */ /* 0x000f2a0000000200 */
[----:B------:R-:W-:Y:S05]  /*40e0*/  LDSM.16.M88.4 R108, [R117] ;  /* 0x00000000756c783b */ /* 0x000fea0000000200 */
[----:B------:R-:W4:Y:S01]  /*40f0*/  LDSM.16.M88.4 R112, [R225+0x18000] ;  /* 0x01800000e170783b */ /* 0x000f220000000200 */
[C---:B--2---:R-:W-:Y:S08]  /*4100*/  HMMA.16816.F32.BF16 R4, R84.reuse, R88, RZ ;  /* 0x000000585404723c */ /* 0x044ff000000418ff */
[C---:B------:R-:W-:Y:S01]  /*4110*/  HMMA.16816.F32.BF16 R8, R84.reuse, R90, RZ ;  /* 0x0000005a5408723c */ /* 0x040fe200000418ff */
[----:B------:R-:W-:Y:S07]  /*4120*/  LDSM.16.M88.4 R88, [R228] ;  /* 0x00000000e458783b */ /* 0x000fee0000000200 */
[C---:B-1----:R-:W-:Y:S08]  /*4130*/  HMMA.16816.F32.BF16 R12, R84.reuse, R92, RZ ;  /* 0x0000005c540c723c */ /* 0x042ff000000418ff */
        /* <DEDUP_REMOVED lines=71> */
[----:B------:R1:W4:Y:S05]  /*45b0*/  LDSM.16.M88.4 R84, [R227+0x1e800] ;  /* 0x01e80000e354783b */ /* 0x00032a0000000200 */
[----:B------:R-:W4:Y:S02]  /*45c0*/  LDSM.16.M88.4 R100, [R116+0x6000] ;  /* 0x006000007464783b */ /* 0x000f240000000200 */
[C---:B------:R-:W-:Y:S08]  /*45d0*/  HMMA.16816.F32.BF16 R4, R108.reuse, R112, R4 ;  /* 0x000000706c04723c */ /* 0x040ff00000041804 */
[C---:B------:R-:W-:Y:S01]  /*45e0*/  HMMA.16816.F32.BF16 R8, R108.reuse, R114, R8 ;  /* 0x000000726c08723c */ /* 0x040fe20000041808 */
[----:B------:R-:W-:Y:S07]  /*45f0*/  LDSM.16.M88.4 R112, [R225+0x1e000] ;  /* 0x01e00000e170783b */ /* 0x000fee0000000200 */
[C---:B--2---:R-:W-:Y:S03]  /*4600*/  HMMA.16816.F32.BF16 R12, R108.reuse, R88, R12 ;  /* 0x000000586c0c723c */ /* 0x044fe6000004180c */
[----:B-1----:R-:W-:Y:S05]  /*4610*/  LEA R227, R238, UR4, 0x1 ;  /* 0x00000004eee37c11 */ /* 0x002fea000f8e08ff */
[----:B------:R-:W-:Y:S01]  /*4620*/  HMMA.16816.F32.BF16 R16, R108, R90, R16 ;  /* 0x0000005a6c10723c */ /* 0x000fe20000041810 */
[----:B------:R-:W1:Y:S05]  /*4630*/  LDSM.16.M88.4 R88, [R226+0x1e800] ;  /* 0x01e80000e258783b */ /* 0x000e6a0000000200 */
[----:B------:R-:W2:Y:S02]  /*4640*/  LDSM.16.M88.4 R108, [R117+0x6000] ;  /* 0x00600000756c783b */ /* 0x000ea40000000200 */
[C---:B---3--:R-:W-:Y:S08]  /*4650*/  HMMA.16816.F32.BF16 R4, R92.reuse, R96, R4 ;  /* 0x000000605c04723c */ /* 0x048ff00000041804 */
[C---:B------:R-:W-:Y:S01]  /*4660*/  HMMA.16816.F32.BF16 R8, R92.reuse, R98, R8 ;  /* 0x000000625c08723c */ /* 0x040fe20000041808 */
[----:B------:R-:W-:Y:S07]  /*4670*/  LDSM.16.M88.4 R96, [R224+0x1e000] ;  /* 0x01e00000e060783b */ /* 0x000fee0000000200 */
[C---:B----4-:R-:W-:Y:S08]  /*4680*/  HMMA.16816.F32.BF16 R12, R92.reuse, R84, R12 ;  /* 0x000000545c0c723c */ /* 0x050ff0000004180c */
[----:B------:R-:W-:Y:S01]  /*4690*/  HMMA.16816.F32.BF16 R16, R92, R86, R16 ;  /* 0x000000565c10723c */ /* 0x000fe20000041810 */
[----:B------:R3:W4:Y:S05]  /*46a0*/  LDSM.16.M88.4 R84, [R225+0x1e800] ;  /* 0x01e80000e154783b */ /* 0x00072a0000000200 */
[----:B------:R2:W4:Y:S02]  /*46b0*/  LDSM.16.M88.4 R92, [R228+0x6000] ;  /* 0x00600000e45c783b */ /* 0x0005240000000200 */
[C---:B------:R-:W-:Y:S08]  /*46c0*/  HMMA.16816.F32.BF16 R4, R100.reuse, R104, R4 ;  /* 0x000000686404723c */ /* 0x040ff00000041804 */
[C---:B------:R-:W-:Y:S08]  /*46d0*/  HMMA.16816.F32.BF16 R8, R100.reuse, R106, R8 ;  /* 0x0000006a6408723c */ /* 0x040ff00000041808 */
[C---:B-1----:R-:W-:Y:S03]  /*46e0*/  HMMA.16816.F32.BF16 R12, R100.reuse, R88, R12 ;  /* 0x00000058640c723c */ /* 0x042fe6000004180c */
[--C-:B---3--:R-:W-:Y:S01]  /*46f0*/  IMAD.IADD R225, R230, 0x1, R227.reuse ;  /* 0x00000001e6e17824 */ /* 0x108fe200078e02e3 */
[----:B--2---:R-:W-:Y:S04]  /*4700*/  SEL R228, R252, 0xffffffe0, !P3 ;  /* 0xffffffe0fce47807 */ /* 0x004fe80005800000 */
[----:B------:R-:W-:Y:S03]  /*4710*/  HMMA.16816.F32.BF16 R16, R100, R90, R16 ;  /* 0x0000005a6410723c */ /* 0x000fe60000041810 */
[C---:B------:R-:W-:Y:S05]  /*4720*/  IMAD.IADD R226, R228.reuse, 0x1, R227 ;  /* 0x00000001e4e27824 */ /* 0x040fea00078e02e3 */
[C---:B------:R-:W-:Y:S08]  /*4730*/  HMMA.16816.F32.BF16 R4, R108.reuse, R112, R4 ;  /* 0x000000706c04723c */ /* 0x040ff00000041804 */
[C---:B------:R-:W-:Y:S08]  /*4740*/  HMMA.16816.F32.BF16 R8, R108.reuse, R114, R8 ;  /* 0x000000726c08723c */ /* 0x040ff00000041808 */
[C---:B----4-:R-:W-:Y:S08]  /*4750*/  HMMA.16816.F32.BF16 R12, R108.reuse, R84, R12 ;  /* 0x000000546c0c723c */ /* 0x050ff0000004180c */
[----:B------:R-:W-:Y:S01]  /*4760*/  HMMA.16816.F32.BF16 R16, R108, R86, R16 ;  /* 0x000000566c10723c */ /* 0x000fe20000041810 */
[----:B------:R1:W2:Y:S07]  /*4770*/  LDSM.16.M88.4 R84, [R224+0x1e800] ;  /* 0x01e80000e054783b */ /* 0x0002ae0000000200 */
[C---:B------:R-:W-:Y:S08]  /*4780*/  HMMA.16816.F32.BF16 R4, R92.reuse, R96, R4 ;  /* 0x000000605c04723c */ /* 0x040ff00000041804 */
[C---:B------:R-:W-:Y:S03]  /*4790*/  HMMA.16816.F32.BF16 R8, R92.reuse, R98, R8 ;  /* 0x000000625c08723c */ /* 0x040fe60000041808 */
[----:B-1----:R-:W-:Y:S08]  /*47a0*/  IMAD.IADD R224, R228, 0x1, R225 ;  /* 0x00000001e4e07824 */ /* 0x002ff000078e02e1 */
[----:B------:R-:W-:Y:S02]  /*47b0*/  @!P1 FSEL R4, R4, -INF , !P5 ;  /* 0xff80000004049808 */ /* 0x000fe40006800000 */
[----:B------:R-:W-:Y:S02]  /*47c0*/  @!P1 FSEL R5, R5, -INF , !P2 ;  /* 0xff80000005059808 */ /* 0x000fe40005000000 */
[----:B------:R-:W-:Y:S01]  /*47d0*/  FSETP.NEU.FTZ.AND P2, PT, R234, -INF , PT ;  /* 0xff800000ea00780b */ /* 0x000fe20003f5d000 */
[--C-:B------:R-:W-:Y:S01]  /*47e0*/  FFMA.FTZ R120, R4, UR12, -R118.reuse ;  /* 0x0000000c04787c23 */ /* 0x100fe20008010876 */
[CC--:B------:R-:W-:Y:S01]  /*47f0*/  @!P1 ISETP.GE.AND P5, PT, R196.reuse, R201.reuse, PT ;  /* 0x000000c9c400920c */ /* 0x0c0fe20003fa6270 */
[----:B------:R-:W3:Y:S01]  /*4800*/  LDL R4, [R1] ;  /* 0x0000000001047983 */ /* 0x000ee20000100800 */
[----:B------:R-:W-:Y:S01]  /*4810*/  FSEL R131, R131, RZ, P2 ;  /* 0x000000ff83837208 */ /* 0x000fe20001000000 */
[----:B------:R-:W-:Y:S01]  /*4820*/  @!P1 VIADD R196, R196, 0x19 ;  /* 0x00000019c4c49836 */ /* 0x000fe20000000000 */
[----:B------:R-:W-:Y:S01]  /*4830*/  @!P1 ISETP.GE.AND P2, PT, R122, R201, PT ;  /* 0x000000c97a00920c */ /* 0x000fe20003f46270 */
[--C-:B------:R-:W-:Y:S01]  /*4840*/  FFMA.FTZ R121, R5, UR12, -R118.reuse ;  /* 0x0000000c05797c23 */ /* 0x100fe20008010876 */
[----:B------:R-:W-:Y:S01]  /*4850*/  @!P1 FSEL R6, R6, -INF , !P5 ;  /* 0xff80000006069808 */ /* 0x000fe20006800000 */
[----:B------:R-:W-:Y:S01]  /*4860*/  MUFU.EX2 R120, R120 ;  /* 0x0000007800787308 */ /* 0x000fe20000000800 */
[C---:B--2---:R-:W-:Y:S03]  /*4870*/  HMMA.16816.F32.BF16 R12, R92.reuse, R84, R12 ;  /* 0x000000545c0c723c */ /* 0x044fe6000004180c */
[----:B------:R-:W-:Y:S01]  /*4880*/  @!P1 FSEL R7, R7, -INF , !P2 ;  /* 0xff80000007079808 */ /* 0x000fe20005000000 */
[--C-:B------:R-:W-:Y:S01]  /*4890*/  FFMA.FTZ R122, R6, UR12, -R131.reuse ;  /* 0x0000000c067a7c23 */ /* 0x100fe20008010883 */
[-C--:B------:R-:W-:Y:S04]  /*48a0*/  @!P1 ISETP.GE.AND P2, PT, R128, R119.reuse, PT ;  /* 0x000000778000920c */ /* 0x080fe80003f46270 */
[----:B------:R-:W1:Y:S01]  /*48b0*/  MUFU.EX2 R121, R121 ;  /* 0x0000007900797308 */ /* 0x000e620000000800 */
[----:B------:R-:W-:Y:S03]  /*48c0*/  HMMA.16816.F32.BF16 R16, R92, R86, R16 ;  /* 0x000000565c10723c */ /* 0x000fe60000041810 */
[----:B------:R-:W-:Y:S01]  /*48d0*/  @!P1 FSEL R8, R8, -INF , !P2 ;  /* 0xff80000008089808 */ /* 0x000fe20005000000 */
[--C-:B------:R-:W-:Y:S01]  /*48e0*/  FFMA.FTZ R123, R7, UR12, -R131.reuse ;  /* 0x0000000c077b7c23 */ /* 0x100fe20008010883 */
[----:B------:R-:W-:Y:S04]  /*48f0*/  @!P1 ISETP.GE.AND P2, PT, R126, R119, PT ;  /* 0x000000777e00920c */ /* 0x000fe80003f46270 */
        /* <DEDUP_REMOVED lines=19> */
[-C--:B------:R-:W-:Y:S02]  /*4a30*/  @!P1 ISETP.GE.AND P2, PT, R198, R201.reuse, PT ;  /* 0x000000c9c600920c */ /* 0x080fe40003f46270 */
        /* <DEDUP_REMOVED lines=17> */
[----:B------:R-:W-:Y:S01]  /*4b50*/  LEA R119, R0, UR4, 0x1 ;  /* 0x0000000400777c11 */ /* 0x000fe2000f8e08ff */
[----:B------:R-:W-:Y:S01]  /*4b60*/  FFMA.FTZ R118, R17, UR12, -R118 ;  /* 0x0000000c11767c23 */ /* 0x000fe20008010876 */
[----:B------:R-:W-:Y:S02]  /*4b70*/  @!P1 FSEL R18, R18, -INF , !P2 ;  /* 0xff80000012129808 */ /* 0x000fe40005000000 */
[----:B------:R-:W-:Y:S01]  /*4b80*/  @!P1 ISETP.GE.AND P2, PT, R196, R201, PT ;  /* 0x000000c9c400920c */ /* 0x000fe20003f46270 */
[----:B------:R-:W-:Y:S02]  /*4b90*/  IMAD.IADD R117, R119, 0x1, R230 ;  /* 0x0000000177757824 */ /* 0x000fe400078e02e6 */
[----:B------:R-:W-:Y:S01]  /*4ba0*/  FFMA.FTZ R201, R18, UR12, -R131 ;  /* 0x0000000c12c97c23 */ /* 0x000fe20008010883 */
[----:B------:R-:W-:Y:S01]  /*4bb0*/  @!P1 FSEL R19, R19, -INF , !P2 ;  /* 0xff80000013139808 */ /* 0x000fe20005000000 */
[----:B------:R-:W-:Y:S01]  /*4bc0*/  MUFU.EX2 R128, R128 ;  /* 0x0000008000807308 */ /* 0x000fe20000000800 */
[----:B--2---:R-:W-:Y:S01]  /*4bd0*/  F2FP.BF16.F32.PACK_AB R208, R127, R126 ;  /* 0x0000007e7fd0723e */ /* 0x004fe200000010ff */
[----:B------:R-:W-:Y:S02]  /*4be0*/  IMAD.IADD R116, R228, 0x1, R117 ;  /* 0x00000001e4747824 */ /* 0x000fe400078e0275 */
[----:B------:R-:W-:Y:S06]  /*4bf0*/  FFMA.FTZ R131, R19, UR12, -R131 ;  /* 0x0000000c13837c23 */ /* 0x000fec0008010883 */
[----:B------:R-:W-:Y:S10]  /*4c00*/  MUFU.EX2 R200, R131 ;  /* 0x0000008300c87308 */ /* 0x000ff40000000800 */
[----:B------:R-:W-:Y:S10]  /*4c10*/  MUFU.EX2 R129, R129 ;  /* 0x0000008100817308 */ /* 0x000ff40000000800 */
[----:B------:R-:W1:Y:S10]  /*4c20*/  MUFU.EX2 R197, R197 ;  /* 0x000000c500c57308 */ /* 0x000e740000000800 */
[----:B------:R2:W-:Y:S10]  /*4c30*/  MUFU.EX2 R199, R118 ;  /* 0x0000007600c77308 */ /* 0x0005f40000000800 */
[----:B------:R-:W4:Y:S01]  /*4c40*/  MUFU.EX2 R201, R201 ;  /* 0x000000c900c97308 */ /* 0x000f220000000800 */
[----:B-1----:R-:W-:Y:S09]  /*4c50*/  F2FP.BF16.F32.PACK_AB R206, R197, R130 ;  /* 0x00000082c5ce723e */ /* 0x002ff200000010ff */
[----:B------:R-:W1:Y:S01]  /*4c60*/  MUFU.EX2 R198, R198 ;  /* 0x000000c600c67308 */ /* 0x000e620000000800 */
[----:B--2---:R-:W-:Y:S02]  /*4c70*/  F2FP.BF16.F32.PACK_AB R118, R129, R128 ;  /* 0x000000808176723e */ /* 0x004fe400000010ff */
[----:B----4-:R-:W-:Y:S02]  /*4c80*/  F2FP.BF16.F32.PACK_AB R207, R200, R201 ;  /* 0x000000c9c8cf723e */ /* 0x010fe400000010ff */
[----:B-1----:R-:W-:Y:S02]  /*4c90*/  F2FP.BF16.F32.PACK_AB R209, R199, R198 ;  /* 0x000000c6c7d1723e */ /* 0x002fe400000010ff */
[----:B---3--:R-:W-:Y:S05]  /*4ca0*/  LEA R196, R4, UR4, 0x1 ;  /* 0x0000000404c47c11 */ /* 0x008fea000f8e08ff */
[C---:B------:R-:W-:Y:S01]  /*4cb0*/  VIADD R202, R196.reuse, 0x2a020 ;  /* 0x0002a020c4ca7836 */ /* 0x040fe20000000000 */
[----:B------:R-:W-:Y:S01]  /*4cc0*/  STS [R196+0x2a000], R213 ;  /* 0x02a000d5c4007388 */ /* 0x000fe20000000800 */
[C---:B------:R-:W-:Y:S02]  /*4cd0*/  IMAD.IADD R131, R196.reuse, 0x1, R231 ;  /* 0x00000001c4837824 */ /* 0x040fe400078e02e7 */
[----:B------:R-:W-:Y:S02]  /*4ce0*/  VIADD R203, R196, 0x2a000 ;  /* 0x0002a000c4cb7836 */ /* 0x000fe40000000000 */
[----:B------:R-:W-:Y:S01]  /*4cf0*/  STS [R196+0x2a400], R211 ;  /* 0x02a400d3c4007388 */ /* 0x000fe20000000800 */
[----:B------:R-:W-:Y:S02]  /*4d00*/  IMAD.MOV.U32 R205, RZ, RZ, R202 ;  /* 0x000000ffffcd7224 */ /* 0x000fe400078e00ca */
[C---:B------:R-:W-:Y:S02]  /*4d10*/  @P4 VIADD R205, R203.reuse, 0xffffffe0 ;  /* 0xffffffe0cbcd4836 */ /* 0x040fe40000000000 */
[----:B------:R-:W-:Y:S01]  /*4d20*/  STS [R131+0x2a000], R210 ;  /* 0x02a000d283007388 */ /* 0x000fe20000000800 */
[----:B------:R-:W-:Y:S02]  /*4d30*/  @P4 VIADD R202, R203, 0xffffffe0 ;  /* 0xffffffe0cbca4836 */ /* 0x000fe40000000000 */
[----:B------:R-:W-:Y:S02]  /*4d40*/  IMAD.IADD R204, R231, 0x1, R205 ;  /* 0x00000001e7cc7824 */ /* 0x000fe400078e02cd */
[----:B------:R-:W-:Y:S05]  /*4d50*/  STS [R131+0x2a400], R208 ;  /* 0x02a400d083007388 */ /* 0x000fea0000000800 */
[----:B------:R1:W-:Y:S05]  /*4d60*/  STS [R205], R118 ;  /* 0x00000076cd007388 */ /* 0x0003ea0000000800 */
[----:B------:R2:W-:Y:S05]  /*4d70*/  STS [R205+0x400], R206 ;  /* 0x000400cecd007388 */ /* 0x0005ea0000000800 */
[----:B------:R-:W-:Y:S05]  /*4d80*/  STS [R204], R209 ;  /* 0x000000d1cc007388 */ /* 0x000fea0000000800 */
[----:B------:R3:W-:Y:S05]  /*4d90*/  STS [R204+0x400], R207 ;  /* 0x000400cfcc007388 */ /* 0x0007ea0000000800 */
[----:B------:R-:W-:Y:S05]  /*4da0*/  LDSM.16.M88.4 R84, [R119+0x10000] ;  /* 0x010000007754783b */ /* 0x000fea0000000200 */
[----:B------:R-:W4:Y:S01]  /*4db0*/  LDSM.16.M88.4 R88, [R227+0x20000] ;  /* 0x02000000e358783b */ /* 0x000f220000000200 */
[----:B-1----:R-:W-:Y:S04]  /*4dc0*/  IMAD.IADD R118, R119, 0x1, R228 ;  /* 0x0000000177767824 */ /* 0x002fe800078e02e4 */
[----:B------:R-:W1:Y:S01]  /*4dd0*/  LDSM.16.M88.4 R92, [R227+0x20800] ;  /* 0x02080000e35c783b */ /* 0x000e620000000200 */
[----:B--2---:R-:W-:Y:S04]  /*4de0*/  IMAD.U32 R205, RZ, RZ, UR11 ;  /* 0x0000000bffcd7e24 */ /* 0x004fe8000f8e00ff */
[----:B------:R-:W-:Y:S05]  /*4df0*/  LDSM.16.M88.4 R96, [R118+0x10000] ;  /* 0x010000007660783b */ /* 0x000fea0000000200 */
[----:B------:R-:W2:Y:S01]  /*4e00*/  LDSM.16.M88.4 R100, [R226+0x20000] ;  /* 0x02000000e264783b */ /* 0x000ea20000000200 */
[----:B---3--:R-:W-:Y:S04]  /*4e10*/  IMAD.U32 R204, RZ, RZ, UR10 ;  /* 0x0000000affcc7e24 */ /* 0x008fe8000f8e00ff */
[----:B------:R-:W3:Y:S01]  /*4e20*/  LDSM.16.M88.4 R104, [R226+0x20800] ;  /* 0x02080000e268783b */ /* 0x000ee20000000200 */
[C---:B------:R-:W-:Y:S04]  /*4e30*/  LEA R206, P1, R236.reuse, R204, 0x2 ;  /* 0x000000ccecce7211 */ /* 0x040fe800078210ff */
[----:B------:R-:W-:Y:S01]  /*4e40*/  LDSM.16.M88.4 R108, [R117+0x10000] ;  /* 0x01000000756c783b */ /* 0x000fe20000000200 */
[----:B------:R-:W-:Y:S04]  /*4e50*/  LEA.HI.X R207, R236, R205, RZ, 0x2, P1 ;  /* 0x000000cdeccf7211 */ /* 0x000fe800008f14ff */
[----:B------:R-:W-:Y:S05]  /*4e60*/  LDSM.16.M88.4 R112, [R227+0x22000] ;  /* 0x02200000e370783b */ /* 0x000fea0000000200 */
[----:B------:R-:W3:Y:S05]  /*4e70*/  LDG.E R204, desc[UR34][R206.64] ;  /* 0x00000022cecc7981 */ /* 0x000eea000c1e1900 */
[----:B------:R3:W3:Y:S01]  /*4e80*/  LDG.E R205, desc[UR34][R206.64+0x20] ;  /* 0x00002022cecd7981 */ /* 0x0006e2000c1e1900 */
[C---:B----4-:R-:W-:Y:S08]  /*4e90*/  HMMA.16816.F32.BF16 R4, R84.reuse, R88, RZ ;  /* 0x000000585404723c */ /* 0x050ff000000418ff */
[C---:B------:R-:W-:Y:S01]  /*4ea0*/  HMMA.16816.F32.BF16 R8, R84.reuse, R90, RZ ;  /* 0x0000005a5408723c */ /* 0x040fe200000418ff */
[----:B------:R-:W4:Y:S07]  /*4eb0*/  LDSM.16.M88.4 R88, [R225+0x20000] ;  /* 0x02000000e158783b */ /* 0x000f2e0000000200 */
[C---:B-1----:R-:W-:Y:S08]  /*4ec0*/  HMMA.16816.F32.BF16 R12, R84.reuse, R92, RZ ;  /* 0x0000005c540c723c */ /* 0x042ff000000418ff */
[----:B------:R-:W-:Y:S01]  /*4ed0*/  HMMA.16816.F32.BF16 R16, R84, R94, RZ ;  /* 0x0000005e5410723c */ /* 0x000fe200000418ff */
[----:B------:R-:W1:Y:S05]  /*4ee0*/  LDSM.16.M88.4 R84, [R225+0x20800] ;  /* 0x02080000e154783b */ /* 0x000e6a0000000200 */
[----:B------:R-:W-:Y:S02]  /*4ef0*/  LDSM.16.M88.4 R92, [R116+0x10000] ;  /* 0x01000000745c783b */ /* 0x000fe40000000200 */
[C---:B--2---:R-:W-:Y:S08]  /*4f00*/  HMMA.16816.F32.BF16 R4, R96.reuse, R100, R4 ;  /* 0x000000646004723c */ /* 0x044ff00000041804 */
[C---:B------:R-:W-:Y:S01]  /*4f10*/  HMMA.16816.F32.BF16 R8, R96.reuse, R102, R8 ;  /* 0x000000666008723c */ /* 0x040fe20000041808 */
[----:B------:R-:W2:Y:S07]  /*4f20*/  LDSM.16.M88.4 R100, [R224+0x20000] ;  /* 0x02000000e064783b */ /* 0x000eae0000000200 */
[C---:B---3--:R-:W-:Y:S08]  /*4f30*/  HMMA.16816.F32.BF16 R12, R96.reuse, R104, R12 ;  /* 0x00000068600c723c */ /* 0x048ff0000004180c */
[----:B------:R-:W-:Y:S01]  /*4f40*/  HMMA.16816.F32.BF16 R16, R96, R106, R16 ;  /* 0x0000006a6010723c */ /* 0x000fe20000041810 */
[----:B------:R-:W3:Y:S05]  /*4f50*/  LDSM.16.M88.4 R96, [R224+0x20800] ;  /* 0x02080000e060783b */ /* 0x000eea0000000200 */
        /* <DEDUP_REMOVED lines=8> */
[C---:B--2---:R-:W-:Y:S08]  /*4fe0*/  HMMA.16816.F32.BF16 R4, R92.reuse, R100, R4 ;  /* 0x000000645c04723c */ /* 0x044ff00000041804 */
[C---:B------:R-:W-:Y:S01]  /*4ff0*/  HMMA.16816.F32.BF16 R8, R92.reuse, R102, R8 ;  /* 0x000000665c08723c */ /* 0x040fe20000041808 */
[----:B------:R-:W-:Y:S07]  /*5000*/  LDSM.16.M88.4 R100, [R225+0x22000] ;  /* 0x02200000e164783b */ /* 0x000fee0000000200 */
[C---:B---3--:R-:W-:Y:S08]  /*5010*/  HMMA.16816.F32.BF16 R12, R92.reuse, R96, R12 ;  /* 0x000000605c0c723c */ /* 0x048ff0000004180c */
        /* <DEDUP_REMOVED lines=30> */
[----:B------:R-:W-:Y:S02]  /*5200*/  LDSM.16.M88.4 R104, [R117+0x14000] ;  /* 0x014000007568783b */ /* 0x000fe40000000200 */
[C---:B----4-:R-:W-:Y:S08]  /*5210*/  HMMA.16816.F32.BF16 R4, R92.reuse, R108, R4 ;  /* 0x0000006c5c04723c */ /* 0x050ff00000041804 */
[C---:B------:R-:W-:Y:S01]  /*5220*/  HMMA.16816.F32.BF16 R8, R92.reuse, R110, R8 ;  /* 0x0000006e5c08723c */ /* 0x040fe20000041808 */
[----:B------:R-:W4:Y:S07]  /*5230*/  LDSM.16.M88.4 R108, [R225+0x24000] ;  /* 0x02400000e16c783b */ /* 0x000f2e0000000200 */
[C---:B-1----:R-:W-:Y:S08]  /*5240*/  HMMA.16816.F32.BF16 R12, R92.reuse, R84, R12 ;  /* 0x000000545c0c723c */ /* 0x042ff0000004180c */
[----:B------:R-:W-:Y:S01]  /*5250*/  HMMA.16816.F32.BF16 R16, R92, R86, R16 ;  /* 0x000000565c10723c */ /* 0x000fe20000041810 */
[----:B------:R-:W1:Y:S05]  /*5260*/  LDSM.16.M88.4 R84, [R225+0x24800] ;  /* 0x02480000e154783b */ /* 0x000e6a0000000200 */
[----:B------:R-:W-:Y:S02]  /*5270*/  LDSM.16.M88.4 R92, [R116+0x14000] ;  /* 0x01400000745c783b */ /* 0x000fe40000000200 */
[C---:B---3--:R-:W-:Y:S08]  /*5280*/  HMMA.16816.F32.BF16 R4, R96.reuse, R100, R4 ;  /* 0x000000646004723c */ /* 0x048ff00000041804 */
[C---:B------:R-:W-:Y:S01]  /*5290*/  HMMA.16816.F32.BF16 R8, R96.reuse, R102, R8 ;  /* 0x000000666008723c */ /* 0x040fe20000041808 */
[----:B------:R-:W3:Y:S07]  /*52a0*/  LDSM.16.M88.4 R100, [R224+0x24000] ;  /* 0x02400000e064783b */ /* 0x000eee0000000200 */
        /* <DEDUP_REMOVED lines=11> */
[C---:B---3--:R-:W-:Y:S08]  /*5360*/  HMMA.16816.F32.BF16 R4, R92.reuse, R100, R4 ;  /* 0x000000645c04723c */ /* 0x048ff00000041804 */
[C---:B------:R-:W-:Y:S01]  /*5370*/  HMMA.16816.F32.BF16 R8, R92.reuse, R102, R8 ;  /* 0x000000665c08723c */ /* 0x040fe20000041808 */
[----:B------:R-:W3:Y:S07]  /*5380*/  LDSM.16.M88.4 R100, [R226+0x26800] ;  /* 0x02680000e264783b */ /* 0x000eee0000000200 */
[C---:B--2---:R-:W-:Y:S08]  /*5390*/  HMMA.16816.F32.BF16 R12, R92.reuse, R88, R12 ;  /* 0x000000585c0c723c */ /* 0x044ff0000004180c */
[----:B------:R-:W-:Y:S01]  /*53a0*/  HMMA.16816.F32.BF16 R16, R92, R90, R16 ;  /* 0x0000005a5c10723c */ /* 0x000fe20000041810 */
[----:B------:R-:W-:Y:S05]  /*53b0*/  LDSM.16.M88.4 R88, [R117+0x16000] ;  /* 0x016000007558783b */ /* 0x000fea0000000200 */
[----:B------:R-:W2:Y:S02]  /*53c0*/  LDSM.16.M88.4 R92, [R225+0x26000] ;  /* 0x02600000e15c783b */ /* 0x000ea40000000200 */
[C---:B----4-:R-:W-:Y:S08]  /*53d0*/  HMMA.16816.F32.BF16 R4, R96.reuse, R108, R4 ;  /* 0x0000006c6004723c */ /* 0x050ff00000041804 */
[C---:B------:R-:W-:Y:S01]  /*53e0*/  HMMA.16816.F32.BF16 R8, R96.reuse, R110, R8 ;  /* 0x0000006e6008723c */ /* 0x040fe20000041808 */
[----:B------:R-:W4:Y:S07]  /*53f0*/  LDSM.16.M88.4 R108, [R225+0x26800] ;  /* 0x02680000e16c783b */ /* 0x000f2e0000000200 */
[C---:B-1----:R-:W-:Y:S08]  /*5400*/  HMMA.16816.F32.BF16 R12, R96.reuse, R84, R12 ;  /* 0x00000054600c723c */ /* 0x042ff0000004180c */
[----:B------:R-:W-:Y:S01]  /*5410*/  HMMA.16816.F32.BF16 R16, R96, R86, R16 ;  /* 0x000000566010723c */ /* 0x000fe20000041810 */
[----:B------:R-:W-:Y:S05]  /*5420*/  LDSM.16.M88.4 R84, [R116+0x16000] ;  /* 0x016000007454783b */ /* 0x000fea0000000200 */
[----:B------:R-:W1:Y:S02]  /*5430*/  LDSM.16.M88.4 R96, [R224+0x26000] ;  /* 0x02600000e060783b */ /* 0x000e640000000200 */
[C---:B------:R-:W-:Y:S08]  /*5440*/  HMMA.16816.F32.BF16 R4, R104.reuse, R112, R4 ;  /* 0x000000706804723c */ /* 0x040ff00000041804 */
[C---:B------:R-:W-:Y:S01]  /*5450*/  HMMA.16816.F32.BF16 R8, R104.reuse, R114, R8 ;  /* 0x000000726808723c */ /* 0x040fe20000041808 */
[----:B------:R-:W1:Y:S07]  /*5460*/  LDSM.16.M88.4 R112, [R224+0x26800] ;  /* 0x02680000e070783b */ /* 0x000e6e0000000200 */
[C---:B---3--:R-:W-:Y:S08]  /*5470*/  HMMA.16816.F32.BF16 R12, R104.reuse, R100, R12 ;  /* 0x00000064680c723c */ /* 0x048ff0000004180c */
[----:B------:R-:W-:Y:S08]  /*5480*/  HMMA.16816.F32.BF16 R16, R104, R102, R16 ;  /* 0x000000666810723c */ /* 0x000ff00000041810 */
[C---:B--2---:R-:W-:Y:S08]  /*5490*/  HMMA.16816.F32.BF16 R4, R88.reuse, R92, R4 ;  /* 0x0000005c5804723c */ /* 0x044ff00000041804 */
[C---:B------:R-:W-:Y:S08]  /*54a0*/  HMMA.16816.F32.BF16 R8, R88.reuse, R94, R8 ;  /* 0x0000005e5808723c */ /* 0x040ff00000041808 */
[C---:B----4-:R-:W-:Y:S08]  /*54b0*/  HMMA.16816.F32.BF16 R12, R88.reuse, R108, R12 ;  /* 0x0000006c580c723c */ /* 0x050ff0000004180c */
[----:B------:R-:W-:Y:S08]  /*54c0*/  HMMA.16816.F32.BF16 R16, R88, R110, R16 ;  /* 0x0000006e5810723c */ /* 0x000ff00000041810 */
[C---:B-1----:R-:W-:Y:S08]  /*54d0*/  HMMA.16816.F32.BF16 R4, R84.reuse, R96, R4 ;  /* 0x000000605404723c */ /* 0x042ff00000041804 */
[C---:B------:R-:W-:Y:S08]  /*54e0*/  HMMA.16816.F32.BF16 R8, R84.reuse, R98, R8 ;  /* 0x000000625408723c */ /* 0x040ff00000041808 */
[C---:B------:R-:W-:Y:S03]  /*54f0*/  HMMA.16816.F32.BF16 R12, R84.reuse, R112, R12 ;  /* 0x00000070540c723c */ /* 0x040fe6000004180c */
[C---:B------:R-:W-:Y:S01]  /*5500*/  FADD.FTZ R119, -R204.reuse, R4 ;  /* 0x00000004cc777221 */ /* 0x040fe20000010100 */
[----:B------:R-:W-:Y:S03]  /*5510*/  FADD.FTZ R118, -R204, R5 ;  /* 0x00000005cc767221 */ /* 0x000fe60000010100 */
[----:B------:R-:W-:Y:S01]  /*5520*/  FMUL.FTZ R119, R120, R119 ;  /* 0x0000007778777220 */ /* 0x000fe20000410000 */
[----:B------:R-:W-:Y:S03]  /*5530*/  HMMA.16816.F32.BF16 R16, R84, R114, R16 ;  /* 0x000000725410723c */ /* 0x000fe60000041810 */
[----:B------:R-:W-:Y:S01]  /*5540*/  FMUL.FTZ R118, R121, R118 ;  /* 0x0000007679767220 */ /* 0x000fe20000410000 */
[C---:B------:R-:W-:Y:S01]  /*5550*/  FADD.FTZ R206, -R204.reuse, R9 ;  /* 0x00000009ccce7221 */ /* 0x040fe20000010100 */
[----:B------:R-:W-:Y:S01]  /*5560*/  FADD.FTZ R203, -R204, R8 ;  /* 0x00000008cccb7221 */ /* 0x000fe20000010100 */
[----:B------:R-:W-:Y:S02]  /*5570*/  LOP3.LUT R85, R219, 0x20, RZ, 0xc0, !PT ;  /* 0x00000020db557812 */ /* 0x000fe400078ec0ff */
[----:B------:R-:W-:Y:S01]  /*5580*/  FMUL.FTZ R206, R125, R206 ;  /* 0x000000ce7dce7220 */ /* 0x000fe20000410000 */
[----:B------:R-:W-:Y:S01]  /*5590*/  F2FP.BF16.F32.PACK_AB R119, R118, R119 ;  /* 0x000000777677723e */ /* 0x000fe200000010ff */
[----:B------:R-:W-:Y:S01]  /*55a0*/  FMUL.FTZ R203, R124, R203 ;  /* 0x000000cb7ccb7220 */ /* 0x000fe20000410000 */
[C---:B------:R-:W-:Y:S01]  /*55b0*/  FADD.FTZ R121, -R204.reuse, R12 ;  /* 0x0000000ccc797221 */ /* 0x040fe20000010100 */
[----:B------:R-:W-:Y:S01]  /*55c0*/  FADD.FTZ R120, -R204, R13 ;  /* 0x0000000dcc787221 */ /* 0x000fe20000010100 */
[----:B------:R-:W-:Y:S02]  /*55d0*/  SHF.R.U32.HI R84, RZ, 0x3, R220 ;  /* 0x00000003ff547819 */ /* 0x000fe400000116dc */
[----:B------:R-:W-:Y:S01]  /*55e0*/  FMUL.FTZ R121, R128, R121 ;  /* 0x0000007980797220 */ /* 0x000fe20000410000 */
[----:B------:R-:W-:Y:S01]  /*55f0*/  FMUL.FTZ R120, R129, R120 ;  /* 0x0000007881787220 */ /* 0x000fe20000410000 */
[----:B------:R-:W-:Y:S02]  /*5600*/  LOP3.LUT R85, R85, 0x18, R84, 0xf8, !PT ;  /* 0x0000001855557812 */ /* 0x000fe400078ef854 */
[C---:B------:R-:W-:Y:S01]  /*5610*/  FADD.FTZ R125, -R204.reuse, R16 ;  /* 0x00000010cc7d7221 */ /* 0x040fe20000010100 */
[----:B------:R-:W-:Y:S01]  /*5620*/  FADD.FTZ R204, -R204, R17 ;  /* 0x00000011cccc7221 */ /* 0x000fe20000010100 */
[----:B------:R-:W-:Y:S01]  /*5630*/  F2FP.BF16.F32.PACK_AB R121, R120, R121 ;  /* 0x000000797879723e */ /* 0x000fe200000010ff */
[----:B------:R-:W-:Y:S01]  /*5640*/  FADD.FTZ R120, -R205, R7 ;  /* 0x00000007cd787221 */ /* 0x000fe20000010100 */
[----:B------:R-:W-:Y:S01]  /*5650*/  FMUL.FTZ R118, R198, R125 ;  /* 0x0000007dc6767220 */ /* 0x000fe20000410000 */
[----:B------:R-:W-:Y:S01]  /*5660*/  FMUL.FTZ R199, R199, R204 ;  /* 0x000000ccc7c77220 */ /* 0x000fe20000410000 */
[----:B------:R-:W-:Y:S01]  /*5670*/  FADD.FTZ R125, -R205, R6 ;  /* 0x00000006cd7d7221 */ /* 0x000fe20000010100 */
[----:B------:R-:W-:Y:S01]  /*5680*/  FMUL.FTZ R120, R123, R120 ;  /* 0x000000787b787220 */ /* 0x000fe20000410000 */
[----:B------:R-:W-:Y:S01]  /*5690*/  F2FP.BF16.F32.PACK_AB R206, R206, R203 ;  /* 0x000000cbcece723e */ /* 0x000fe200000010ff */
[----:B------:R-:W-:Y:S01]  /*56a0*/  FADD.FTZ R123, -R205, R10 ;  /* 0x0000000acd7b7221 */ /* 0x000fe20000010100 */
[----:B------:R-:W-:Y:S01]  /*56b0*/  FMUL.FTZ R125, R122, R125 ;  /* 0x0000007d7a7d7220 */ /* 0x000fe20000410000 */
[----:B------:R-:W-:Y:S01]  /*56c0*/  F2FP.BF16.F32.PACK_AB R118, R199, R118 ;  /* 0x00000076c776723e */ /* 0x000fe200000010ff */
[----:B------:R-:W-:Y:S01]  /*56d0*/  FADD.FTZ R122, -R205, R11 ;  /* 0x0000000bcd7a7221 */ /* 0x000fe20000010100 */
[----:B------:R-:W-:Y:S06]  /*56e0*/  BRA.U !UP0, `(.L_x_467) ;  /* 0x00000005081c7547 */ /* 0x000fec000b800000 */
[----:B------:R-:W2:Y:S01]  /*56f0*/  LDL.LU R229, [R1+0x4] ;  /* 0x0000040001e57983 */ /* 0x000ea20000300800 */
[----:B------:R-:W1:Y:S01]  /*5700*/  LDC R7, c[0x0][0x3b0] ;  /* 0x0000ec00ff077b82 */ /* 0x000e620000000800 */
[----:B------:R-:W-:Y:S01]  /*5710*/  IADD3 R4, P1, PT, RZ, -UR32, RZ ;  /* 0x80000020ff047c10 */ /* 0x000fe2000ff3e0ff */
[----:B------:R-:W-:Y:S01]  /*5720*/  ULOP3.LUT UR14, UR44, 0x1, URZ, 0xc0, !UPT ;  /* 0x000000012c0e7892 */ /* 0x000fe2000f8ec0ff */
[----:B------:R-:W-:Y:S02]  /*5730*/  ISETP.GE.AND P6, PT, R233, UR8, PT ;  /* 0x00000008e9007c0c */ /* 0x000fe4000bfc6270 */
[----:B------:R-:W-:Y:S01]  /*5740*/  ISETP.GE.AND P5, PT, R215, UR8, PT ;  /* 0x00000008d7007c0c */ /* 0x000fe2000bfa6270 */
[----:B------:R-:W-:Y:S01]  /*5750*/  UISETP.NE.U32.AND UP1, UPT, UR14, 0x1, UPT ;  /* 0x000000010e00788c */ /* 0x000fe2000bf25070 */
[----:B------:R-:W-:Y:S01]  /*5760*/  ISETP.GE.AND P2, PT, R214, UR8, PT ;  /* 0x00000008d6007c0c */ /* 0x000fe2000bf46270 */
[----:B------:R-:W3:Y:S02]  /*5770*/  LDC R5, c[0x0][0x3b4] ;  /* 0x0000ed00ff057b82 */ /* 0x000ee40000000800 */
[----:B------:R-:W-:Y:S06]  /*5780*/  USEL UR14, UR31, 0x8000, !UP1 ;  /* 0x000080001f0e7887 */ /* 0x000fec000c800000 */
[----:B------:R-:W-:Y:S02]  /*5790*/  VIADD R237, R237, UR14 ;  /* 0x0000000eeded7c36 */ /* 0x000fe40008000000 */
[----:B------:R-:W-:Y:S02]  /*57a0*/  VIADD R223, R223, UR14 ;  /* 0x0000000edfdf7c36 */ /* 0x000fe40008000000 */
[----:B--2---:R-:W-:Y:S02]  /*57b0*/  VIADD R229, R229, UR14 ;  /* 0x0000000ee5e57c36 */ /* 0x004fe40008000000 */
[----:B-1----:R-:W-:Y:S03]  /*57c0*/  IMAD.SHL.U32 R9, R7, 0x40, RZ ;  /* 0x0000004007097824 */ /* 0x002fe600078e00ff */
[----:B------:R1:W-:Y:S01]  /*57d0*/  STL [R1+0x4], R229 ;  /* 0x000004e501007387 */ /* 0x0003e20000100800 */
        /* <DEDUP_REMOVED lines=8> */
[----:B------:R1:W-:Y:S01]  /*5860*/  @!P6 LDGSTS.E.BYPASS.LTC128B.128 [R229], desc[UR34][R244.64] ;  /* 0x00000000f4e5efae */ /* 0x0003e2000b981a22 */
[----:B---3--:R-:W-:Y:S02]  /*5870*/  LEA.HI.X R5, R7, R245, R5, 0x6, P1 ;  /* 0x000000f507057211 */ /* 0x008fe400008f3405 */
[----:B------:R-:W-:Y:S01]  /*5880*/  ISETP.GE.AND P1, PT, R212, UR8, PT ;  /* 0x00000008d4007c0c */ /* 0x000fe2000bf26270 */
[----:B------:R1:W-:Y:S04]  /*5890*/  @P6 STS.64 [R237], RZ ;  /* 0x000000ffed006388 */ /* 0x0003e80000000a00 */
[----:B------:R1:W-:Y:S04]  /*58a0*/  @P6 STS.64 [R237+0x8], RZ ;  /* 0x000008ffed006388 */ /* 0x0003e80000000a00 */
[----:B------:R-:W-:Y:S01]  /*58b0*/  @!PT LDS RZ, [RZ] ;  /* 0x00000000fffff984 */ /* 0x000fe20000000800 */
[----:B------:R-:W-:Y:S01]  /*58c0*/  @!PT LDS RZ, [RZ] ;  /* 0x00000000fffff984 */ /* 0x000fe20000000800 */
[----:B------:R-:W-:Y:S01]  /*58d0*/  @!PT LDS RZ, [RZ] ;  /* 0x00000000fffff984 */ /* 0x000fe20000000800 */
[----:B------:R1:W-:Y:S04]  /*58e0*/  @!P5 LDGSTS.E.BYPASS.LTC128B.128 [R229+0x2000], desc[UR34][R244.64+0x80] ;  /* 0x02000080f4e5dfae */ /* 0x0003e8000b981a22 */
[----:B------:R1:W-:Y:S04]  /*58f0*/  @P5 STS.64 [R237+0x2000], RZ ;  /* 0x002000ffed005388 */ /* 0x0003e80000000a00 */
        /* <DEDUP_REMOVED lines=37> */
[----:B------:R-:W0:Y:S02]  /*5b50*/  LDGDEPBAR ;  /* 0x00000000000079af */ /* 0x000e240000000000 */
.L_x_467:
[C---:B-1----:R-:W-:Y:S01]  /*5b60*/  FADD.FTZ R5, -R205.reuse, R14 ;  /* 0x0000000ecd057221 */ /* 0x042fe20000010100 */
[----:B------:R-:W-:Y:S01]  /*5b70*/  FADD.FTZ R4, -R205, R15 ;  /* 0x0000000fcd047221 */ /* 0x000fe20000010100 */
[----:B------:R-:W-:Y:S01]  /*5b80*/  FMUL.FTZ R123, R126, R123 ;  /* 0x0000007b7e7b7220 */ /* 0x000fe20000410000 */
[----:B------:R-:W-:Y:S01]  /*5b90*/  FMUL.FTZ R122, R127, R122 ;  /* 0x0000007a7f7a7220 */ /* 0x000fe20000410000 */
[----:B------:R-:W-:Y:S01]  /*5ba0*/  F2FP.BF16.F32.PACK_AB R125, R120, R125 ;  /* 0x0000007d787d723e */ /* 0x000fe200000010ff */
[C---:B------:R-:W-:Y:S01]  /*5bb0*/  FADD.FTZ R18, -R205.reuse, R18 ;  /* 0x00000012cd127221 */ /* 0x040fe20000010100 */
[----:B------:R-:W-:Y:S01]  /*5bc0*/  FADD.FTZ R19, -R205, R19 ;  /* 0x00000013cd137221 */ /* 0x000fe20000010100 */
[----:B------:R-:W-:Y:S01]  /*5bd0*/  FMUL.FTZ R130, R130, R5 ;  /* 0x0000000582827220 */ /* 0x000fe20000410000 */
[----:B------:R-:W-:Y:S01]  /*5be0*/  FMUL.FTZ R197, R197, R4 ;  /* 0x00000004c5c57220 */ /* 0x000fe20000410000 */
[----:B------:R-:W-:Y:S01]  /*5bf0*/  F2FP.BF16.F32.PACK_AB R122, R122, R123 ;  /* 0x0000007b7a7a723e */ /* 0x000fe200000010ff */
[----:B------:R-:W-:Y:S01]  /*5c00*/  STS [R196+0x28000], R119 ;  /* 0x02800077c4007388 */ /* 0x000fe20000000800 */
[----:B------:R-:W-:Y:S01]  /*5c10*/  FMUL.FTZ R18, R201, R18 ;  /* 0x00000012c9127220 */ /* 0x000fe20000410000 */
[----:B------:R-:W-:Y:S01]  /*5c20*/  FMUL.FTZ R19, R200, R19 ;  /* 0x00000013c8137220 */ /* 0x000fe20000410000 */
[----:B------:R-:W-:Y:S01]  /*5c30*/  F2FP.BF16.F32.PACK_AB R197, R197, R130 ;  /* 0x00000082c5c5723e */ /* 0x000fe200000010ff */
[----:B------:R-:W-:Y:S01]  /*5c40*/  STS [R196+0x28400], R125 ;  /* 0x0284007dc4007388 */ /* 0x000fe20000000800 */
[----:B------:R-:W-:Y:S01]  /*5c50*/  IMAD.IADD R89, R231, 0x1, R202 ;  /* 0x00000001e7597824 */ /* 0x000fe200078e02ca */
[----:B------:R-:W-:Y:S02]  /*5c60*/  LOP3.LUT R5, R2, 0x10, RZ, 0xc0, !PT ;  /* 0x0000001002057812 */ /* 0x000fe400078ec0ff */
[----:B------:R-:W-:Y:S01]  /*5c70*/  STS [R131+0x28000], R206 ;  /* 0x028000ce83007388 */ /* 0x000fe20000000800 */
[----:B------:R-:W-:Y:S02]  /*5c80*/  F2FP.BF16.F32.PACK_AB R88, R19, R18 ;  /* 0x000000121358723e */ /* 0x000fe400000010ff */
[----:B------:R-:W-:Y:S01]  /*5c90*/  LOP3.LUT R4, R5, 0x8, R220, 0xf8, !PT ;  /* 0x0000000805047812 */ /* 0x000fe200078ef8dc */
[----:B------:R1:W-:Y:S01]  /*5ca0*/  STS [R131+0x28400], R122 ;  /* 0x0284007a83007388 */ /* 0x0003e20000000800 */
[----:B------:R-:W-:Y:S02]  /*5cb0*/  LOP3.LUT R5, R85, 0x1c0, R216, 0xf8, !PT ;  /* 0x000001c055057812 */ /* 0x000fe400078ef8d8 */
[----:B------:R-:W-:Y:S01]  /*5cc0*/  LOP3.LUT R4, R4, R3, RZ, 0x3c, !PT ;  /* 0x0000000304047212 */ /* 0x000fe200078e3cff */
[----:B------:R-:W-:Y:S01]  /*5cd0*/  STS [R202+-0x2000], R121 ;  /* 0xffe00079ca007388 */ /* 0x000fe20000000800 */
[----:B------:R-:W-:Y:S02]  /*5ce0*/  LOP3.LUT R5, R5, 0x38, R218, 0x78, !PT ;  /* 0x0000003805057812 */ /* 0x000fe400078e78da */
[----:B------:R-:W-:Y:S01]  /*5cf0*/  LOP3.LUT R229, R4, 0x200, R217, 0xf8, !PT ;  /* 0x0000020004e57812 */ /* 0x000fe200078ef8d9 */
[----:B------:R-:W-:Y:S01]  /*5d00*/  STS [R202+-0x1c00], R197 ;  /* 0xffe400c5ca007388 */ /* 0x000fe20000000800 */
[----:B------:R-:W-:Y:S02]  /*5d10*/  LOP3.LUT R4, R5, 0x200, R216, 0xf8, !PT ;  /* 0x0000020005047812 */ /* 0x000fe400078ef8d8 */
[----:B------:R-:W-:Y:S01]  /*5d20*/  LEA R229, R229, UR4, 0x1 ;  /* 0x00000004e5e57c11 */ /* 0x000fe2000f8e08ff */
[----:B------:R-:W-:Y:S01]  /*5d30*/  STS [R89+-0x2000], R118 ;  /* 0xffe0007659007388 */ /* 0x000fe20000000800 */
[----:B------:R-:W-:Y:S02]  /*5d40*/  LEA R231, R4, UR4, 0x1 ;  /* 0x0000000404e77c11 */ /* 0x000fe4000f8e08ff */
[C---:B------:R-:W-:Y:S01]  /*5d50*/  IADD3 R120, PT, PT, R229.reuse, 0x2a040, RZ ;  /* 0x0002a040e5787810 */ /* 0x040fe20007ffe0ff */
[----:B------:R-:W-:Y:S01]  /*5d60*/  STS [R89+-0x1c00], R88 ;  /* 0xffe4005859007388 */ /* 0x000fe20000000800 */
[----:B------:R-:W-:Y:S01]  /*5d70*/  VIADD R12, R229, 0x2a000 ;  /* 0x0002a000e50c7836 */ /* 0x000fe20000000000 */
[----:B------:R-:W-:Y:S03]  /*5d80*/  BAR.SYNC.DEFER_BLOCKING 0x0 ;  /* 0x0000000000007b1d */ /* 0x000fe60000010000 */
[----:B------:R-:W-:Y:S02]  /*5d90*/  @P0 VIADD R120, R12, 0xffffffc0 ;  /* 0xffffffc00c780836 */ /* 0x000fe40000000000 */
[----:B-1----:R-:W-:Y:S01]  /*5da0*/  IMAD R122, R250, UR9, RZ ;  /* 0x00000009fa7a7c24 */ /* 0x002fe2000f8e02ff */
[----:B------:R-:W-:Y:S08]  /*5db0*/  LDSM.16.MT88.4 R4, [R229+0x2a000] ;  /* 0x02a00000e504783b */ /* 0x000ff00000004200 */
[----:B------:R-:W1:Y:S08]  /*5dc0*/  LDSM.16.MT88.4 R8, [R231+0x10000] ;  /* 0x01000000e708783b */ /* 0x000e700000004200 */
[----:B------:R-:W2:Y:S08]  /*5dd0*/  LDSM.16.MT88.4 R12, [R120] ;  /* 0x00000000780c783b */ /* 0x000eb00000004200 */
[----:B------:R-:W3:Y:S08]  /*5de0*/  LDSM.16.MT88.4 R16, [R231+0x12000] ;  /* 0x01200000e710783b */ /* 0x000ef00000004200 */
[----:B------:R-:W4:Y:S08]  /*5df0*/  LDSM.16.MT88.4 R84, [R231+0x14000] ;  /* 0x01400000e754783b */ /* 0x000f300000004200 */
[----:B------:R-:W5:Y:S01]  /*5e00*/  LDSM.16.MT88.4 R88, [R231+0x16000] ;  /* 0x01600000e758783b */ /* 0x000f620000004200 */
[-C--:B-1----:R-:W-:Y:S07]  /*5e10*/  HMMA.16816.F32.BF16 R20, R4, R8.reuse, R20 ;  /* 0x000000080414723c */ /* 0x082fee0000041814 */
[----:B------:R-:W-:Y:S01]  /*5e20*/  LDSM.16.MT88.4 R92, [R229+0x2a800] ;  /* 0x02a80000e55c783b */ /* 0x000fe20000004200 */
[C---:B--2---:R-:W-:Y:S07]  /*5e30*/  HMMA.16816.F32.BF16 R24, R12.reuse, R8, R24 ;  /* 0x000000080c18723c */ /* 0x044fee0000041818 */
[----:B------:R-:W1:Y:S01]  /*5e40*/  LDSM.16.MT88.4 R96, [R231+0x10800] ;  /* 0x01080000e760783b */ /* 0x000e620000004200 */
[-C--:B------:R-:W-:Y:S07]  /*5e50*/  HMMA.16816.F32.BF16 R28, R12, R10.reuse, R28 ;  /* 0x0000000a0c1c723c */ /* 0x080fee000004181c */
[----:B------:R-:W2:Y:S01]  /*5e60*/  LDSM.16.MT88.4 R100, [R120+0x800] ;  /* 0x000800007864783b */ /* 0x000ea20000004200 */
[C---:B------:R-:W-:Y:S07]  /*5e70*/  HMMA.16816.F32.BF16 R32, R4.reuse, R10, R32 ;  /* 0x0000000a0420723c */ /* 0x040fee0000041820 */
[----:B------:R-:W2:Y:S01]  /*5e80*/  LDSM.16.MT88.4 R104, [R231+0x12800] ;  /* 0x01280000e768783b */ /* 0x000ea20000004200 */
[-C--:B---3--:R-:W-:Y:S07]  /*5e90*/  HMMA.16816.F32.BF16 R36, R4, R16.reuse, R36 ;  /* 0x000000100424723c */ /* 0x088fee0000041824 */
[----:B------:R-:W3:Y:S01]  /*5ea0*/  LDSM.16.MT88.4 R108, [R231+0x14800] ;  /* 0x01480000e76c783b */ /* 0x000ee20000004200 */
[C---:B------:R-:W-:Y:S07]  /*5eb0*/  HMMA.16816.F32.BF16 R40, R12.reuse, R16, R40 ;  /* 0x000000100c28723c */ /* 0x040fee0000041828 */
[----:B------:R-:W3:Y:S01]  /*5ec0*/  LDSM.16.MT88.4 R8, [R231+0x16800] ;  /* 0x01680000e708783b */ /* 0x000ee20000004200 */
[-C--:B------:R-:W-:Y:S07]  /*5ed0*/  HMMA.16816.F32.BF16 R44, R12, R18.reuse, R44 ;  /* 0x000000120c2c723c */ /* 0x080fee000004182c */
[----:B------:R-:W-:Y:S01]  /*5ee0*/  LDSM.16.MT88.4 R112, [R120+0x1800] ;  /* 0x001800007870783b */ /* 0x000fe20000004200 */
[C---:B------:R-:W-:Y:S07]  /*5ef0*/  HMMA.16816.F32.BF16 R48, R4.reuse, R18, R48 ;  /* 0x000000120430723c */ /* 0x040fee0000041830 */
[----:B------:R-:W-:Y:S01]  /*5f00*/  LDSM.16.MT88.4 R16, [R120+0x1000] ;  /* 0x001000007810783b */ /* 0x000fe20000004200 */
[-C--:B----4-:R-:W-:Y:S07]  /*5f10*/  HMMA.16816.F32.BF16 R52, R4, R84.reuse, R52 ;  /* 0x000000540434723c */ /* 0x090fee0000041834 */
[----:B------:R-:W-:Y:S01]  /*5f20*/  LDSM.16.MT88.4 R116, [R231+0x15800] ;  /* 0x01580000e774783b */ /* 0x000fe20000004200 */
[C---:B------:R-:W-:Y:S08]  /*5f30*/  HMMA.16816.F32.BF16 R56, R12.reuse, R84, R56 ;  /* 0x000000540c38723c */ /* 0x040ff00000041838 */
[-C--:B------:R-:W-:Y:S08]  /*5f40*/  HMMA.16816.F32.BF16 R60, R12, R86.reuse, R60 ;  /* 0x000000560c3c723c */ /* 0x080ff0000004183c */
[C---:B------:R-:W-:Y:S01]  /*5f50*/  HMMA.16816.F32.BF16 R64, R4.reuse, R86, R64 ;  /* 0x000000560440723c */ /* 0x040fe20000041840 */
[----:B------:R-:W-:Y:S07]  /*5f60*/  LDSM.16.MT88.4 R84, [R231+0x13000] ;  /* 0x01300000e754783b */ /* 0x000fee0000004200 */
[-C--:B-----5:R-:W-:Y:S08]  /*5f70*/  HMMA.16816.F32.BF16 R68, R4, R88.reuse, R68 ;  /* 0x000000580444723c */ /* 0x0a0ff00000041844 */
[C---:B------:R-:W-:Y:S08]  /*5f80*/  HMMA.16816.F32.BF16 R72, R12.reuse, R88, R72 ;  /* 0x000000580c48723c */ /* 0x040ff00000041848 */
[-C--:B------:R-:W-:Y:S01]  /*5f90*/  HMMA.16816.F32.BF16 R76, R12, R90.reuse, R76 ;  /* 0x0000005a0c4c723c */ /* 0x080fe2000004184c */
[----:B------:R-:W-:Y:S07]  /*5fa0*/  LDSM.16.MT88.4 R12, [R231+0x11000] ;  /* 0x01100000e70c783b */ /* 0x000fee0000004200 */
[----:B------:R-:W-:Y:S01]  /*5fb0*/  HMMA.16816.F32.BF16 R80, R4, R90, R80 ;  /* 0x0000005a0450723c */ /* 0x000fe20000041850 */
[----:B------:R-:W4:Y:S07]  /*5fc0*/  LDSM.16.MT88.4 R4, [R229+0x2b000] ;  /* 0x02b00000e504783b */ /* 0x000f2e0000004200 */
[-C--:B-1----:R-:W-:Y:S01]  /*5fd0*/  HMMA.16816.F32.BF16 R20, R92, R96.reuse, R20 ;  /* 0x000000605c14723c */ /* 0x082fe20000041814 */
[----:B------:R-:W1:Y:S07]  /*5fe0*/  LDSM.16.MT88.4 R88, [R231+0x15000] ;  /* 0x01500000e758783b */ /* 0x000e6e0000004200 */
[C---:B--2---:R-:W-:Y:S08]  /*5ff0*/  HMMA.16816.F32.BF16 R24, R100.reuse, R96, R24 ;  /* 0x000000606418723c */ /* 0x044ff00000041818 */
[-C--:B------:R-:W-:Y:S08]  /*6000*/  HMMA.16816.F32.BF16 R28, R100, R98.reuse, R28 ;  /* 0x00000062641c723c */ /* 0x080ff0000004181c */
[C---:B------:R-:W-:Y:S01]  /*6010*/  HMMA.16816.F32.BF16 R32, R92.reuse, R98, R32 ;  /* 0x000000625c20723c */ /* 0x040fe20000041820 */
[----:B------:R-:W2:Y:S07]  /*6020*/  LDSM.16.MT88.4 R96, [R231+0x17000] ;  /* 0x01700000e760783b */ /* 0x000eae0000004200 */
[-C--:B------:R-:W-:Y:S08]  /*6030*/  HMMA.16816.F32.BF16 R36, R92, R104.reuse, R36 ;  /* 0x000000685c24723c */ /* 0x080ff00000041824 */
[C---:B------:R-:W-:Y:S08]  /*6040*/  HMMA.16816.F32.BF16 R40, R100.reuse, R104, R40 ;  /* 0x000000686428723c */ /* 0x040ff00000041828 */
[-C--:B------:R-:W-:Y:S08]  /*6050*/  HMMA.16816.F32.BF16 R44, R100, R106.reuse, R44 ;  /* 0x0000006a642c723c */ /* 0x080ff0000004182c */
[C---:B------:R-:W-:Y:S01]  /*6060*/  HMMA.16816.F32.BF16 R48, R92.reuse, R106, R48 ;  /* 0x0000006a5c30723c */ /* 0x040fe20000041830 */
[----:B------:R-:W-:Y:S07]  /*6070*/  LDSM.16.MT88.4 R104, [R229+0x2b800] ;  /* 0x02b80000e568783b */ /* 0x000fee0000004200 */
        /* <DEDUP_REMOVED lines=8> */
[----:B------:R-:W5:Y:S07]  /*6100*/  LDSM.16.MT88.4 R100, [R231+0x13800] ;  /* 0x01380000e764783b */ /* 0x000f6e0000004200 */
[----:B------:R-:W-:Y:S01]  /*6110*/  HMMA.16816.F32.BF16 R80, R92, R10, R80 ;  /* 0x0000000a5c50723c */ /* 0x000fe20000041850 */
[----:B------:R-:W5:Y:S07]  /*6120*/  LDSM.16.MT88.4 R8, [R231+0x17800] ;  /* 0x01780000e708783b */ /* 0x000f6e0000004200 */
[-C--:B----4-:R-:W-:Y:S01]  /*6130*/  HMMA.16816.F32.BF16 R20, R4, R12.reuse, R20 ;  /* 0x0000000c0414723c */ /* 0x090fe20000041814 */
[----:B------:R-:W-:Y:S07]  /*6140*/  BAR.SYNC.DEFER_BLOCKING 0x0 ;  /* 0x0000000000007b1d */ /* 0x000fee0000010000 */
        /* <DEDUP_REMOVED lines=11> */
[-C--:B--2---:R-:W-:Y:S08]  /*6200*/  HMMA.16816.F32.BF16 R68, R4, R96.reuse, R68 ;  /* 0x000000600444723c */ /* 0x084ff00000041844 */
[C---:B------:R-:W-:Y:S08]  /*6210*/  HMMA.16816.F32.BF16 R72, R16.reuse, R96, R72 ;  /* 0x000000601048723c */ /* 0x040ff00000041848 */
[-C--:B------:R-:W-:Y:S08]  /*6220*/  HMMA.16816.F32.BF16 R76, R16, R98.reuse, R76 ;  /* 0x00000062104c723c */ /* 0x080ff0000004184c */
[----:B------:R-:W-:Y:S04]  /*6230*/  HMMA.16816.F32.BF16 R80, R4, R98, R80 ;  /* 0x000000620450723c */ /* 0x000fe80000041850 */
[----:B------:R-:W-:Y:S04]  /*6240*/  LEA R5, -R122, RZ, 0x6 ;  /* 0x000000ff7a057211 */ /* 0x000fe800078e31ff */
[-C--:B---3--:R-:W-:Y:S05]  /*6250*/  HMMA.16816.F32.BF16 R20, R104, R108.reuse, R20 ;  /* 0x0000006c6814723c */ /* 0x088fea0000041814 */
[C---:B------:R-:W-:Y:S03]  /*6260*/  LEA R240, P1, R5.reuse, R240, 0x2 ;  /* 0x000000f005f07211 */ /* 0x040fe600078210ff */
[C---:B------:R-:W-:Y:S04]  /*6270*/  HMMA.16816.F32.BF16 R24, R112.reuse, R108, R24 ;  /* 0x0000006c7018723c */ /* 0x040fe80000041818 */
[----:B------:R-:W-:Y:S04]  /*6280*/  LEA.HI.X.SX32 R241, R5, R241, 0x2, P1 ;  /* 0x000000f105f17211 */ /* 0x000fe800008f16ff */
[-C--:B------:R-:W-:Y:S08]  /*6290*/  HMMA.16816.F32.BF16 R28, R112, R110.reuse, R28 ;  /* 0x0000006e701c723c */ /* 0x080ff0000004181c */
[C---:B------:R-:W-:Y:S08]  /*62a0*/  HMMA.16816.F32.BF16 R32, R104.reuse, R110, R32 ;  /* 0x0000006e6820723c */ /* 0x040ff00000041820 */
[-C--:B-----5:R-:W-:Y:S08]  /*62b0*/  HMMA.16816.F32.BF16 R36, R104, R100.reuse, R36 ;  /* 0x000000646824723c */ /* 0x0a0ff00000041824 */
        /* <DEDUP_REMOVED lines=18> */
[----:B------:R-:W-:Y:S02]  /*63e0*/  ISETP.GE.AND P5, PT, R215, UR8, PT ;  /* 0x00000008d7007c0c */ /* 0x000fe4000bfa6270 */
[----:B------:R-:W-:Y:S01]  /*63f0*/  SHF.R.S64 R7, R4, 0x1f, R5 ;  /* 0x0000001f04077819 */ /* 0x000fe20000001005 */
[----:B------:R-:W-:Y:S01]  /*6400*/  IMAD.U32 R4, RZ, RZ, UR51 ;  /* 0x00000033ff047e24 */ /* 0x000fe2000f8e00ff */
[----:B------:R-:W-:Y:S02]  /*6410*/  LOP3.LUT R9, R9, 0x1e00, R218, 0xf8, !PT ;  /* 0x00001e0009097812 */ /* 0x000fe400078ef8da */
[----:B------:R-:W-:Y:S01]  /*6420*/  IADD3 R242, P1, PT, R242, R7, RZ ;  /* 0x00000007f2f27210 */ /* 0x000fe20007f3e0ff */
[----:B------:R-:W-:Y:S01]  /*6430*/  IMAD.U32 R7, RZ, RZ, UR51 ;  /* 0x00000033ff077e24 */ /* 0x000fe2000f8e00ff */
[----:B------:R-:W-:Y:S02]  /*6440*/  LEA R11, R9, UR4, 0x1 ;  /* 0x00000004090b7c11 */ /* 0x000fe4000f8e08ff */
[----:B------:R-:W-:Y:S01]  /*6450*/  LEA.HI.X.SX32 R243, R5, R243, 0x1, P1 ;  /* 0x000000f305f37211 */ /* 0x000fe200008f0eff */
[----:B------:R-:W-:Y:S01]  /*6460*/  IMAD.U32 R5, RZ, RZ, UR50 ;  /* 0x00000032ff057e24 */ /* 0x000fe2000f8e00ff */
[----:B------:R-:W-:Y:S02]  /*6470*/  ISETP.GE.AND P2, PT, R214, UR8, PT ;  /* 0x00000008d6007c0c */ /* 0x000fe4000bf46270 */
[----:B------:R-:W-:Y:S01]  /*6480*/  LEA R6, P1, R7, R242, 0x1 ;  /* 0x000000f207067211 */ /* 0x000fe200078208ff */
[----:B------:R-:W-:Y:S01]  /*6490*/  @!PT LDS RZ, [RZ] ;  /* 0x00000000fffff984 */ /* 0x000fe20000000800 */
[----:B------:R-:W-:Y:S01]  /*64a0*/  @!PT LDS RZ, [RZ] ;  /* 0x00000000fffff984 */ /* 0x000fe20000000800 */
[----:B------:R-:W-:Y:S01]  /*64b0*/  @!PT LDS RZ, [RZ] ;  /* 0x00000000fffff984 */ /* 0x000fe20000000800 */
[----:B------:R1:W-:Y:S03]  /*64c0*/  @!P6 LDGSTS.E.BYPASS.LTC128B.128 [R11+0x10000], desc[UR34][R242.64] ;  /* 0x10000000f20befae */ /* 0x0003e6000b981a22 */
[----:B------:R-:W-:Y:S01]  /*64d0*/  LEA.HI.X R7, R4, R243, R5, 0x1, P1 ;  /* 0x000000f304077211 */ /* 0x000fe200008f0c05 */
[----:B------:R1:W-:Y:S01]  /*64e0*/  @P6 STS.128 [R11+0x10000], RZ ;  /* 0x010000ff0b006388 */ /* 0x0003e20000000c00 */
[----:B------:R-:W-:Y:S03]  /*64f0*/  ISETP.GE.AND P1, PT, R212, UR8, PT ;  /* 0x00000008d4007c0c */ /* 0x000fe6000bf26270 */
        /* <DEDUP_REMOVED lines=36> */
.L_x_468:
[----:B------:R-:W-:Y:S01]  /*6740*/  LEA R233, R221, UR4, 0x1 ;  /* 0x00000004dde97c11 */ /* 0x000fe2000f8e08ff */
[----:B------:R-:W-:Y:S01]  /*6750*/  LDSM.16.MT88.4 R16, [R231+0x18000] ;  /* 0x01800000e710783b */ /* 0x000fe20000004200 */
[----:B------:R-:W-:Y:S01]  /*6760*/  PLOP3.LUT P2, PT, PT, PT, UP0, 0x80, 0x8 ;  /* 0x000000000008781c */ /* 0x000fe20003f4f008 */
[----:B------:R-:W-:Y:S02]  /*6770*/  @UP0 UIADD3 UR16, UP1, UPT, UR54, -0x100, URZ ;  /* 0xffffff0036100890 */ /* 0x000fe4000ff3e0ff */
[----:B------:R-:W1:Y:S01]  /*6780*/  LDSM.16.M88.4 R128, [R233+0x28000] ;  /* 0x02800000e980783b */ /* 0x000e620000000200 */
[----:B------:R-:W-:Y:S01]  /*6790*/  IMAD.IADD R104, R228, 0x1, R233 ;  /* 0x00000001e4687824 */ /* 0x000fe200078e02e9 */
[----:B------:R-:W-:Y:S02]  /*67a0*/  @UP0 UIADD3.X UR15, UPT, UPT, UR55, -0x1, URZ, UP1, !UPT ;  /* 0xffffffff370f0890 */ /* 0x000fe40008ffe4ff */
[----:B------:R-:W2:Y:S01]  /*67b0*/  LDSM.16.M88.4 R124, [R233+0x29000] ;  /* 0x02900000e97c783b */ /* 0x000ea20000000200 */
[----:B------:R-:W-:Y:S02]  /*67c0*/  @UP0 UIADD3 UR10, UP1, UPT, UR10, -0x100, URZ ;  /* 0xffffff000a0a0890 */ /* 0x000fe4000ff3e0ff */
[----:B------:R-:W-:Y:S01]  /*67d0*/  ULOP3.LUT UR14, UR44, 0x1, URZ, 0xc0, !UPT ;  /* 0x000000012c0e7892 */ /* 0x000fe2000f8ec0ff */
[----:B------:R-:W3:Y:S01]  /*67e0*/  LDSM.16.MT88.4 R96, [R231+0x1a000] ;  /* 0x01a00000e760783b */ /* 0x000ee20000004200 */
[----:B------:R-:W-:Y:S02]  /*67f0*/  @UP0 UIADD3.X UR11, UPT, UPT, UR11, -0x1, URZ, UP1, !UPT ;  /* 0xffffffff0b0b0890 */ /* 0x000fe40008ffe4ff */
[----:B------:R-:W-:Y:S01]  /*6800*/  UISETP.NE.U32.AND UP1, UPT, UR14, 0x1, UPT ;  /* 0x000000010e00788c */ /* 0x000fe2000bf25070 */
[----:B------:R-:W4:Y:S04]  /*6810*/  LDSM.16.MT88.4 R112, [R231+0x1c000] ;  /* 0x01c00000e770783b */ /* 0x000f280000004200 */
[----:B------:R-:W-:Y:S01]  /*6820*/  LDSM.16.M88.4 R200, [R104+0x28000] ;  /* 0x0280000068c8783b */ /* 0x000fe20000000200 */
[----:B------:R-:W-:Y:S03]  /*6830*/  PLOP3.LUT P6, PT, PT, PT, UP1, 0x80, 0x8 ;  /* 0x000000000008781c */ /* 0x000fe60003fcf018 */
[----:B------:R4:W-:Y:S04]  /*6840*/  LDSM.16.M88.4 R208, [R104+0x29000] ;  /* 0x0290000068d0783b */ /* 0x0009e80000000200 */
[----:B------:R-:W4:Y:S04]  /*6850*/  LDSM.16.MT88.4 R196, [R231+0x1e000] ;  /* 0x01e00000e7c4783b */ /* 0x000f280000004200 */
[----:B------:R-:W4:Y:S04]  /*6860*/  LDSM.16.MT88.4 R204, [R231+0x18800] ;  /* 0x01880000e7cc783b */ /* 0x000f280000004200 */
[----:B------:R-:W4:Y:S04]  /*6870*/  LDSM.16.MT88.4 R212, [R231+0x1a800] ;  /* 0x01a80000e7d4783b */ /* 0x000f280000004200 */
[----:B------:R-:W-:Y:S01]  /*6880*/  STL.64 [R1+0x10], R20 ;  /* 0x0000101401007387 */ /* 0x000fe20000100a00 */
        /* <DEDUP_REMOVED lines=22> */
[-C--:B------:R-:W-:Y:S08]  /*69f0*/  HMMA.16816.F32.BF16 R84, R200, R212.reuse, R84 ;  /* 0x000000d4c854723c */ /* 0x080ff00000041854 */
[C---:B------:R-:W-:Y:S08]  /*6a00*/  HMMA.16816.F32.BF16 R88, R208.reuse, R212, R88 ;  /* 0x000000d4d058723c */ /* 0x040ff00000041858 */
[-C--:B------:R-:W-:Y:S08]  /*6a10*/  HMMA.16816.F32.BF16 R92, R208, R214.reuse, R92 ;  /* 0x000000d6d05c723c */ /* 0x080ff0000004185c */
[C---:B------:R-:W-:Y:S08]  /*6a20*/  HMMA.16816.F32.BF16 R96, R200.reuse, R214, R96 ;  /* 0x000000d6c860723c */ /* 0x040ff00000041860 */
[-C--:B-1----:R-:W-:Y:S08]  /*6a30*/  HMMA.16816.F32.BF16 R100, R200, R196.reuse, R100 ;  /* 0x000000c4c864723c */ /* 0x082ff00000041864 */
[C---:B------:R-:W-:Y:S04]  /*6a40*/  HMMA.16816.F32.BF16 R104, R208.reuse, R196, R104 ;  /* 0x000000c4d068723c */ /* 0x040fe80000041868 */
[C---:B------:R-:W-:Y:S02]  /*6a50*/  VIADD R196, R233.reuse, 0x28000 ;  /* 0x00028000e9c47836 */ /* 0x040fe40000000000 */
[----:B------:R-:W-:Y:S02]  /*6a60*/  VIADD R233, R233, 0x28040 ;  /* 0x00028040e9e97836 */ /* 0x000fe40000000000 */
[-C--:B------:R-:W-:Y:S03]  /*6a70*/  HMMA.16816.F32.BF16 R108, R208, R198.reuse, R108 ;  /* 0x000000c6d06c723c */ /* 0x080fe6000004186c */
[----:B------:R-:W-:Y:S05]  /*6a80*/  @P0 VIADD R233, R196, 0xffffffc0 ;  /* 0xffffffc0c4e90836 */ /* 0x000fea0000000000 */
[C---:B------:R-:W-:Y:S01]  /*6a90*/  HMMA.16816.F32.BF16 R112, R200.reuse, R198, R112 ;  /* 0x000000c6c870723c */ /* 0x040fe20000041870 */
[----:B------:R-:W-:Y:S04]  /*6aa0*/  LDSM.16.M88.4 R196, [R233] ;  /* 0x00000000e9c4783b */ /* 0x000fe80000000200 */
[----:B------:R1:W-:Y:S03]  /*6ab0*/  LDSM.16.M88.4 R212, [R233+0x1000] ;  /* 0x00100000e9d4783b */ /* 0x0003e60000000200 */
        /* <DEDUP_REMOVED lines=17> */
[----:B------:R-:W-:Y:S07]  /*6bd0*/  LDSM.16.M88.4 R200, [R233] ;  /* 0x00000000e9c8783b */ /* 0x000fee0000000200 */
        /* <DEDUP_REMOVED lines=8> */
[----:B------:R2:W3:Y:S07]  /*6c60*/  LDSM.16.M88.4 R212, [R233+0x1000] ;  /* 0x00100000e9d4783b */ /* 0x0004ee0000000200 */
[----:B------:R-:W-:Y:S01]  /*6c70*/  HMMA.16816.F32.BF16 R128, R196, R210, R128 ;  /* 0x000000d2c480723c */ /* 0x000fe20000041880 */
[----:B------:R-:W4:Y:S04]  /*6c80*/  LDSM.16.MT88.4 R196, [R231+0x1b800] ;  /* 0x01b80000e7c4783b */ /* 0x000f280000004200 */
[----:B------:R-:W4:Y:S03]  /*6c90*/  LDSM.16.MT88.4 R208, [R231+0x1d800] ;  /* 0x01d80000e7d0783b */ /* 0x000f260000004200 */
[-C--:B-1----:R-:W-:Y:S05]  /*6ca0*/  HMMA.16816.F32.BF16 R4, R200, R204.reuse, R4 ;  /* 0x000000ccc804723c */ /* 0x082fea0000041804 */
[----:B--2---:R-:W-:Y:S03]  /*6cb0*/  IMAD R233, R250, UR9, RZ ;  /* 0x00000009fae97c24 */ /* 0x004fe6000f8e02ff */
[C---:B---3--:R-:W-:Y:S08]  /*6cc0*/  HMMA.16816.F32.BF16 R8, R212.reuse, R204, R8 ;  /* 0x000000ccd408723c */ /* 0x048ff00000041808 */
[-C--:B------:R-:W-:Y:S08]  /*6cd0*/  HMMA.16816.F32.BF16 R12, R212, R206.reuse, R12 ;  /* 0x000000ced40c723c */ /* 0x080ff0000004180c */
[C---:B------:R-:W-:Y:S01]  /*6ce0*/  HMMA.16816.F32.BF16 R16, R200.reuse, R206, R16 ;  /* 0x000000cec810723c */ /* 0x040fe20000041810 */
[----:B------:R-:W1:Y:S07]  /*6cf0*/  LDSM.16.MT88.4 R204, [R231+0x1f800] ;  /* 0x01f80000e7cc783b */ /* 0x000e6e0000004200 */
[-C--:B----4-:R-:W-:Y:S08]  /*6d00*/  HMMA.16816.F32.BF16 R84, R200, R196.reuse, R84 ;  /* 0x000000c4c854723c */ /* 0x090ff00000041854 */
[C---:B------:R-:W-:Y:S01]  /*6d10*/  HMMA.16816.F32.BF16 R88, R212.reuse, R196, R88 ;  /* 0x000000c4d458723c */ /* 0x040fe20000041858 */
[----:B------:R-:W-:Y:S02]  /*6d20*/  IMAD.U32 R196, RZ, RZ, UR49 ;  /* 0x00000031ffc47e24 */ /* 0x000fe4000f8e00ff */
[----:B------:R-:W-:Y:S03]  /*6d30*/  IMAD.U32 R197, RZ, RZ, UR49 ;  /* 0x00000031ffc57e24 */ /* 0x000fe6000f8e00ff */
[----:B------:R-:W-:Y:S02]  /*6d40*/  LEA R196, P1, R196, R240, 0x2 ;  /* 0x000000f0c4c47211 */ /* 0x000fe400078210ff */
[-C--:B------:R-:W-:Y:S03]  /*6d50*/  HMMA.16816.F32.BF16 R92, R212, R198.reuse, R92 ;  /* 0x000000c6d45c723c */ /* 0x080fe6000004185c */
[----:B------:R-:W-:Y:S05]  /*6d60*/  LEA.HI.X.SX32 R197, R197, R241, 0x2, P1 ;  /* 0x000000f1c5c57211 */ /* 0x000fea00008f16ff */
[C---:B------:R-:W-:Y:S04]  /*6d70*/  HMMA.16816.F32.BF16 R96, R200.reuse, R198, R96 ;  /* 0x000000c6c860723c */ /* 0x040fe80000041860 */
[C---:B------:R-:W-:Y:S04]  /*6d80*/  LEA R198, P1, R233.reuse, R196, 0x5 ;  /* 0x000000c4e9c67211 */ /* 0x040fe800078228ff */
[-C--:B------:R-:W-:Y:S03]  /*6d90*/  HMMA.16816.F32.BF16 R100, R200, R208.reuse, R100 ;  /* 0x000000d0c864723c */ /* 0x080fe60000041864 */
[C---:B------:R-:W-:Y:S05]  /*6da0*/  LEA.HI.X.SX32 R199, R233.reuse, R197, 0x5, P1 ;  /* 0x000000c5e9c77211 */ /* 0x040fea00008f2eff */
        /* <DEDUP_REMOVED lines=14> */
[C---:B------:R-:W-:Y:S02]  /*6e90*/  LEA R212, P5, R233.reuse, R204, 0x5 ;  /* 0x000000cce9d47211 */ /* 0x040fe400078a28ff */
[----:B------:R-:W-:Y:S01]  /*6ea0*/  PLOP3.LUT P1, PT, PT, PT, UP0, 0x80, 0x8 ;  /* 0x000000000008781c */ /* 0x000fe20003f2f008 */
[----:B------:R-:W-:Y:S04]  /*6eb0*/  HMMA.16816.F32.BF16 R128, R200, R206, R128 ;  /* 0x000000cec880723c */ /* 0x000fe80000041880 */
[C---:B------:R-:W-:Y:S02]  /*6ec0*/  LEA.HI.X.SX32 R213, R233.reuse, R205, 0x5, P5 ;  /* 0x000000cde9d57211 */ /* 0x040fe400028f2eff */
[----:B------:R-:W-:Y:S01]  /*6ed0*/  PLOP3.LUT P5, PT, PT, PT, UP0, 0x80, 0x8 ;  /* 0x000000000008781c */ /* 0x000fe20003faf008 */
[C---:B------:R-:W-:Y:S05]  /*6ee0*/  IMAD.WIDE R202, R233.reuse, -0xc0, R212 ;  /* 0xffffff40e9ca7825 */ /* 0x040fea00078e02d4 */
[----:B------:R-:W-:Y:S02]  /*6ef0*/  @P1 LOP3.LUT R201, R2, 0x30, RZ, 0xc0, !PT ;  /* 0x0000003002c91812 */ /* 0x000fe400078ec0ff */
[----:B------:R-:W-:Y:S02]  /*6f00*/  LEA R200, P1, R233, R202, 0x5 ;  /* 0x000000cae9c87211 */ /* 0x000fe400078228ff */
[----:B------:R-:W-:Y:S02]  /*6f10*/  @P2 LOP3.LUT R236, R201, 0x7, R248, 0xf8, !PT ;  /* 0x00000007c9ec2812 */ /* 0x000fe400078ef8f8 */
[C---:B------:R-:W-:Y:S02]  /*6f20*/  LEA.HI.X.SX32 R201, R233.reuse, R203, 0x5, P1 ;  /* 0x000000cbe9c97211 */ /* 0x040fe400008f2eff */
[----:B------:R-:W-:Y:S01]  /*6f30*/  PLOP3.LUT P1, PT, PT, PT, UP0, 0x80, 0x8 ;  /* 0x000000000008781c */ /* 0x000fe20003f2f008 */
[----:B------:R-:W-:Y:S01]  /*6f40*/  @P5 IMAD.WIDE.U32 R206, R236, R239, UR54 ;  /* 0x00000036ecce5e25 */ /* 0x000fe2000f8e00ef */
[----:B------:R-:W-:Y:S01]  /*6f50*/  PLOP3.LUT P2, PT, PT, PT, UP0, 0x80, 0x8 ;  /* 0x000000000008781c */ /* 0x000fe20003f4f008 */
[----:B------:R-:W-:Y:S01]  /*6f60*/  @UP0 UMOV UR54, UR16 ;  /* 0x0000001000360c82 */ /* 0x000fe20008000000 */
[C---:B------:R-:W-:Y:S01]  /*6f70*/  LEA R214, P5, R233.reuse, R200, 0x5 ;  /* 0x000000c8e9d67211 */ /* 0x040fe200078a28ff */
[----:B------:R-:W-:Y:S01]  /*6f80*/  @UP0 UMOV UR55, UR15 ;  /* 0x0000000f00370c82 */ /* 0x000fe20008000000 */
[----:B------:R-:W-:Y:S02]  /*6f90*/  UISETP.GT.AND UP0, UPT, UR44, UR46, UPT ;  /* 0x0000002e2c00728c */ /* 0x000fe4000bf04270 */
[C---:B------:R-:W-:Y:S05]  /*6fa0*/  LEA.HI.X.SX32 R215, R233.reuse, R201, 0x5, P5 ;  /* 0x000000c9e9d77211 */ /* 0x040fea00028f2eff */
        /* <DEDUP_REMOVED lines=14> */
[----:B------:R3:W-:Y:S01]  /*7090*/  REDG.E.ADD.F32.FTZ.RN.STRONG.GPU desc[UR34][R240.64+0x80], R16 ;  /* 0x00008010f00079a6 */ /* 0x0007e2000c12f322 */
[C---:B------:R-:W-:Y:S03]  /*70a0*/  LEA R196, P1, R233.reuse, R4, 0x5 ;  /* 0x00000004e9c47211 */ /* 0x040fe600078228ff */
[----:B------:R3:W-:Y:S01]  /*70b0*/  REDG.E.ADD.F32.FTZ.RN.STRONG.GPU desc[UR34][R202.64+0x80], R17 ;  /* 0x00008011ca0079a6 */ /* 0x0007e2000c12f322 */
[C---:B------:R-:W-:Y:S02]  /*70c0*/  LEA.HI.X.SX32 R197, R233.reuse, R5, 0x5, P1 ;  /* 0x00000005e9c57211 */ /* 0x040fe400008f2eff */
[C---:B----4-:R-:W-:Y:S01]  /*70d0*/  LEA R198, P1, R233.reuse, R196, 0x5 ;  /* 0x000000c4e9c67211 */ /* 0x050fe200078228ff */
[----:B------:R4:W-:Y:S03]  /*70e0*/  REDG.E.ADD.F32.FTZ.RN.STRONG.GPU desc[UR34][R200.64+0x80], R18 ;  /* 0x00008012c80079a6 */ /* 0x0009e6000c12f322 */
[C---:B------:R-:W-:Y:S01]  /*70f0*/  LEA.HI.X.SX32 R199, R233.reuse, R197, 0x5, P1 ;  /* 0x000000c5e9c77211 */ /* 0x040fe200008f2eff */
[----:B------:R4:W-:Y:S02]  /*7100*/  REDG.E.ADD.F32.FTZ.RN.STRONG.GPU desc[UR34][R214.64+0x80], R19 ;  /* 0x00008013d60079a6 */ /* 0x0009e4000c12f322 */
[C---:B------:R-:W-:Y:S02]  /*7110*/  IMAD.WIDE R6, R233.reuse, -0xc0, R198 ;  /* 0xffffff40e9067825 */ /* 0x040fe400078e02c6 */
        /* <DEDUP_REMOVED lines=8> */
[C---:B------:R-:W-:Y:S01]  /*71a0*/  LEA R20, P1, R233.reuse, R210, 0x5 ;  /* 0x000000d2e9147211 */ /* 0x040fe200078228ff */
[----:B------:R4:W-:Y:S03]  /*71b0*/  REDG.E.ADD.F32.FTZ.RN.STRONG.GPU desc[UR34][R240.64+0x100], R84 ;  /* 0x00010054f00079a6 */ /* 0x0009e6000c12f322 */
[C---:B------:R-:W-:Y:S01]  /*71c0*/  LEA.HI.X.SX32 R21, R233.reuse, R211, 0x5, P1 ;  /* 0x000000d3e9157211 */ /* 0x040fe200008f2eff */
[----:B------:R4:W-:Y:S01]  /*71d0*/  REDG.E.ADD.F32.FTZ.RN.STRONG.GPU desc[UR34][R6.64+0x100], R85 ;  /* 0x00010055060079a6 */ /* 0x0009e2000c12f322 */
[C---:B------:R-:W-:Y:S03]  /*71e0*/  LEA R8, P1, R233.reuse, R20, 0x5 ;  /* 0x00000014e9087211 */ /* 0x040fe600078228ff */
[----:B------:R4:W-:Y:S01]  /*71f0*/  REDG.E.ADD.F32.FTZ.RN.STRONG.GPU desc[UR34][R208.64+0x100], R86 ;  /* 0x00010056d00079a6 */ /* 0x0009e2000c12f322 */
[C---:B------:R-:W-:Y:S02]  /*7200*/  LEA.HI.X.SX32 R9, R233.reuse, R21, 0x5, P1 ;  /* 0x00000015e9097211 */ /* 0x040fe400008f2eff */
[C---:B-1----:R-:W-:Y:S01]  /*7210*/  LEA R204, P1, R233.reuse, R8, 0x5 ;  /* 0x00000008e9cc7211 */ /* 0x042fe200078228ff */
[----:B------:R1:W-:Y:S03]  /*7220*/  REDG.E.ADD.F32.FTZ.RN.STRONG.GPU desc[UR34][R210.64+0x100], R87 ;  /* 0x00010057d20079a6 */ /* 0x0003e6000c12f322 */
[C---:B------:R-:W-:Y:S01]  /*7230*/  LEA.HI.X.SX32 R205, R233.reuse, R9, 0x5, P1 ;  /* 0x00000009e9cd7211 */ /* 0x040fe200008f2eff */
[----:B------:R1:W-:Y:S01]  /*7240*/  REDG.E.ADD.F32.FTZ.RN.STRONG.GPU desc[UR34][R20.64+0x100], R88 ;  /* 0x00010058140079a6 */ /* 0x0003e2000c12f322 */
[C---:B--2---:R-:W-:Y:S03]  /*7250*/  LEA R212, P1, R233.reuse, R204, 0x5 ;  /* 0x000000cce9d47211 */ /* 0x044fe600078228ff */
[----:B------:R2:W-:Y:S01]  /*7260*/  REDG.E.ADD.F32.FTZ.RN.STRONG.GPU desc[UR34][R8.64+0x100], R89 ;  /* 0x00010059080079a6 */ /* 0x0005e2000c12f322 */
[C---:B------:R-:W-:Y:S03]  /*7270*/  LEA.HI.X.SX32 R213, R233.reuse, R205, 0x5, P1 ;  /* 0x000000cde9d57211 */ /* 0x040fe600008f2eff */
[----:B------:R2:W-:Y:S01]  /*7280*/  REDG.E.ADD.F32.FTZ.RN.STRONG.GPU desc[UR34][R204.64+0x100], R90 ;  /* 0x0001005acc0079a6 */ /* 0x0005e2000c12f322 */
[C---:B------:R-:W-:Y:S03]  /*7290*/  IMAD.WIDE R10, R233.reuse, -0xc0, R212 ;  /* 0xffffff40e90a7825 */ /* 0x040fe600078e02d4 */
[----:B------:R2:W-:Y:S01]  /*72a0*/  REDG.E.ADD.F32.FTZ.RN.STRONG.GPU desc[UR34][R212.64+0x100], R91 ;  /* 0x0001005bd40079a6 */ /* 0x0005e2000c12f322 */
[C---:B---3--:R-:W-:Y:S03]  /*72b0*/  LEA R16, P1, R233.reuse, R10, 0x5 ;  /* 0x0000000ae9107211 */ /* 0x048fe600078228ff */
[----:B------:R3:W-:Y:S01]  /*72c0*/  REDG.E.ADD.F32.FTZ.RN.STRONG.GPU desc[UR34][R240.64+0x180], R96 ;  /* 0x00018060f00079a6 */ /* 0x0007e2000c12f322 */
[C---:B------:R-:W-:Y:S03]  /*72d0*/  LEA.HI.X.SX32 R17, R233.reuse, R11, 0x5, P1 ;  /* 0x0000000be9117211 */ /* 0x040fe600008f2eff */
[----:B------:R3:W-:Y:S01]  /*72e0*/  REDG.E.ADD.F32.FTZ.RN.STRONG.GPU desc[UR34][R10.64+0x180], R97 ;  /* 0x000180610a0079a6 */ /* 0x0007e2000c12f322 */
        /* <DEDUP_REMOVED lines=40> */
[C---:B-1----:R-:W-:Y:S03]  /*7570*/  LEA.HI.X.SX32 R87, R233.reuse, R209, 0x5, P1 ;  /* 0x000000d1e9577211 */ /* 0x042fe600008f2eff */
        /* <DEDUP_REMOVED lines=10> */
[C---:B--2---:R-:W-:Y:S02]  /*7620*/  LEA.HI.X.SX32 R89, R233.reuse, R21, 0x5, P1 ;  /* 0x00000015e9597211 */ /* 0x044fe400008f2eff */
        /* <DEDUP_REMOVED lines=14> */
[C---:B---3--:R-:W-:Y:S03]  /*7710*/  LEA R96, P1, R233.reuse, R212, 0x5 ;  /* 0x000000d4e9607211 */ /* 0x048fe600078228ff */
        /* <DEDUP_REMOVED lines=10> */
[----:B------:R-:W2:Y:S03]  /*77c0*/  LDSM.16.MT88.4 R8, [R222] ;  /* 0x00000000de08783b */ /* 0x000ea60000004200 */
[C---:B----4-:R-:W-:Y:S01]  /*77d0*/  LEA.HI.X.SX32 R99, R233.reuse, R17, 0x5, P1 ;  /* 0x00000011e9637211 */ /* 0x050fe200008f2eff */
[----:B------:R-:W-:Y:S01]  /*77e0*/  REDG.E.ADD.F32.FTZ.RN.STRONG.GPU desc[UR34][R16.64+0x300], R121 ;  /* 0x00030079100079a6 */ /* 0x000fe2000c12f322 */
[C---:B------:R-:W-:Y:S03]  /*77f0*/  LEA R202, P1, R233.reuse, R98, 0x5 ;  /* 0x00000062e9ca7211 */ /* 0x040fe600078228ff */
[----:B------:R-:W-:Y:S01]  /*7800*/  REDG.E.ADD.F32.FTZ.RN.STRONG.GPU desc[UR34][R98.64+0x300], R122 ;  /* 0x0003007a620079a6 */ /* 0x000fe2000c12f322 */
[C---:B------:R-:W-:Y:S03]  /*7810*/  LEA.HI.X.SX32 R203, R233.reuse, R99, 0x5, P1 ;  /* 0x00000063e9cb7211 */ /* 0x040fe600008f2eff */
[----:B------:R-:W-:Y:S01]  /*7820*/  LDSM.16.MT88.4 R96, [R222+0x800] ;  /* 0x00080000de60783b */ /* 0x000fe20000004200 */
[C---:B------:R-:W-:Y:S03]  /*7830*/  IMAD.WIDE R200, R233.reuse, -0xc0, R202 ;  /* 0xffffff40e9c87825 */ /* 0x040fe600078e02ca */
[----:B------:R-:W-:Y:S01]  /*7840*/  REDG.E.ADD.F32.FTZ.RN.STRONG.GPU desc[UR34][R202.64+0x300], R123 ;  /* 0x0003007bca0079a6 */ /* 0x000fe2000c12f322 */
[----:B------:R-:W-:Y:S03]  /*7850*/  LEA R92, P1, R233, R200, 0x5 ;  /* 0x000000c8e95c7211 */ /* 0x000fe600078228ff */
[----:B------:R-:W-:Y:S01]  /*7860*/  REDG.E.ADD.F32.FTZ.RN.STRONG.GPU desc[UR34][R240.64+0x380], R128 ;  /* 0x00038080f00079a6 */ /* 0x000fe2000c12f322 */
[----:B-1----:R-:W-:Y:S01]  /*7870*/  VIADD R120, R229, 0x40 ;  /* 0x00000040e5787836 */ /* 0x002fe20000000000 */
[----:B------:R-:W-:Y:S01]  /*7880*/  LEA.HI.X.SX32 R93, R233, R201, 0x5, P1 ;  /* 0x000000c9e95d7211 */ /* 0x000fe200008f2eff */
[----:B------:R-:W-:Y:S01]  /*7890*/  @P0 VIADD R120, R229, 0xffffffc0 ;  /* 0xffffffc0e5780836 */ /* 0x000fe20000000000 */
        /* <DEDUP_REMOVED lines=8> */
[----:B------:R-:W-:Y:S01]  /*7920*/  REDG.E.ADD.F32.FTZ.RN.STRONG.GPU desc[UR34][R18.64+0x380], R131 ;  /* 0x00038083120079a6 */ /* 0x000fe2000c12f322 */
[-C--:B--2---:R-:W-:Y:S03]  /*7930*/  HMMA.16816.F32.BF16 R132, R4, R8.reuse, R132 ;  /* 0x000000080484723c */ /* 0x084fe60000041884 */
[----:B------:R-:W2:Y:S02]  /*7940*/  LDSM.16.MT88.4 R16, [R222+0x2000] ;  /* 0x00200000de10783b */ /* 0x000ea40000004200 */
[C---:B------:R-:W-:Y:S02]  /*7950*/  LEA.HI.X.SX32 R95, R233.reuse, R207, 0x5, P1 ;  /* 0x000000cfe95f7211 */ /* 0x040fe400008f2eff */
[----:B------:R-:W-:Y:S01]  /*7960*/  LDSM.16.MT88.4 R108, [R222+0x4800] ;  /* 0x00480000de6c783b */ /* 0x000fe20000004200 */
[C---:B------:R-:W-:Y:S03]  /*7970*/  LEA R100, P1, R233.reuse, R94, 0x5 ;  /* 0x0000005ee9647211 */ /* 0x040fe600078228ff */
[----:B------:R-:W-:Y:S01]  /*7980*/  LDSM.16.MT88.4 R112, [R120+0x29800] ;  /* 0x029800007870783b */ /* 0x000fe20000004200 */
[C---:B------:R-:W-:Y:S02]  /*7990*/  LEA.HI.X.SX32 R101, R233.reuse, R95, 0x5, P1 ;  /* 0x0000005fe9657211 */ /* 0x040fe400008f2eff */
[C---:B------:R-:W-:Y:S01]  /*79a0*/  LEA R102, P1, R233.reuse, R100, 0x5 ;  /* 0x00000064e9667211 */ /* 0x040fe200078228ff */
[----:B------:R-:W-:Y:S03]  /*79b0*/  LDSM.16.MT88.4 R116, [R222+0x5800] ;  /* 0x00580000de74783b */ /* 0x000fe60000004200 */
[----:B------:R-:W-:Y:S01]  /*79c0*/  LEA.HI.X.SX32 R103, R233, R101, 0x5, P1 ;  /* 0x00000065e9677211 */ /* 0x000fe200008f2eff */
[----:B------:R3:W5:Y:S04]  /*79d0*/  LDL.LU.64 R20, [R1+0x10] ;  /* 0x0000100001147983 */ /* 0x0007680000300a00 */
[----:B------:R-:W4:Y:S04]  /*79e0*/  LDL.LU R233, [R1+0x8] ;  /* 0x0000080001e97983 */ /* 0x000f280000300800 */
[----:B------:R-:W-:Y:S01]  /*79f0*/  REDG.E.ADD.F32.FTZ.RN.STRONG.GPU desc[UR34][R206.64+0x380], R124 ;  /* 0x0003807cce0079a6 */ /* 0x000fe2000c12f322 */
[C---:B-1----:R-:W-:Y:S03]  /*7a00*/  HMMA.16816.F32.BF16 R136, R12.reuse, R8, R136 ;  /* 0x000000080c88723c */ /* 0x042fe60000041888 */
[----:B------:R-:W-:Y:S04]  /*7a10*/  REDG.E.ADD.F32.FTZ.RN.STRONG.GPU desc[UR34][R94.64+0x380], R125 ;  /* 0x0003807d5e0079a6 */ /* 0x000fe8000c12f322 */
[----:B------:R-:W1:Y:S01]  /*7a20*/  LDSM.16.MT88.4 R92, [R229+0x28800] ;  /* 0x02880000e55c783b */ /* 0x000e620000004200 */
[-C--:B------:R-:W-:Y:S03]  /*7a30*/  HMMA.16816.F32.BF16 R140, R12, R10.reuse, R140 ;  /* 0x0000000a0c8c723c */ /* 0x080fe6000004188c */
[----:B------:R-:W-:Y:S04]  /*7a40*/  REDG.E.ADD.F32.FTZ.RN.STRONG.GPU desc[UR34][R100.64+0x380], R126 ;  /* 0x0003807e640079a6 */ /* 0x000fe8000c12f322 */
[----:B------:R-:W-:Y:S01]  /*7a50*/  REDG.E.ADD.F32.FTZ.RN.STRONG.GPU desc[UR34][R102.64+0x380], R127 ;  /* 0x0003807f660079a6 */ /* 0x000fe2000c12f322 */
[C---:B------:R-:W-:Y:S03]  /*7a60*/  HMMA.16816.F32.BF16 R144, R4.reuse, R10, R144 ;  /* 0x0000000a0490723c */ /* 0x040fe60000041890 */
[----:B------:R-:W3:Y:S04]  /*7a70*/  LDSM.16.MT88.4 R100, [R120+0x28800] ;  /* 0x028800007864783b */ /* 0x000ee80000004200 */
[----:B------:R-:W3:Y:S01]  /*7a80*/  LDSM.16.MT88.4 R8, [R222+0x6800] ;  /* 0x00680000de08783b */ /* 0x000ee20000004200 */
[-C--:B--2---:R-:W-:Y:S08]  /*7a90*/  HMMA.16816.F32.BF16 R148, R4, R16.reuse, R148 ;  /* 0x000000100494723c */ /* 0x084ff00000041894 */
        /* <DEDUP_REMOVED lines=14> */
[----:B------:R-:W2:Y:S04]  /*7b80*/  LDSM.16.MT88.4 R4, [R229+0x29000] ;  /* 0x02900000e504783b */ /* 0x000ea80000004200 */
[----:B------:R-:W4:Y:S03]  /*7b90*/  LDSM.16.MT88.4 R88, [R222+0x5000] ;  /* 0x00500000de58783b */ /* 0x000f260000004200 */
[-C--:B-1----:R-:W-:Y:S08]  /*7ba0*/  HMMA.16816.F32.BF16 R132, R92, R96.reuse, R132 ;  /* 0x000000605c84723c */ /* 0x082ff00000041884 */
[C---:B---3--:R-:W-:Y:S08]  /*7bb0*/  HMMA.16816.F32.BF16 R136, R100.reuse, R96, R136 ;  /* 0x000000606488723c */ /* 0x048ff00000041888 */
        /* <DEDUP_REMOVED lines=13> */
[-C--:B------:R-:W-:Y:S08]  /*7c90*/  HMMA.16816.F32.BF16 R180, R92, R8.reuse, R180 ;  /* 0x000000085cb4723c */ /* 0x080ff000000418b4 */
[C---:B------:R-:W-:Y:S08]  /*7ca0*/  HMMA.16816.F32.BF16 R184, R100.reuse, R8, R184 ;  /* 0x0000000864b8723c */ /* 0x040ff000000418b8 */
[-C--:B------:R-:W-:Y:S01]  /*7cb0*/  HMMA.16816.F32.BF16 R188, R100, R10.reuse, R188 ;  /* 0x0000000a64bc723c */ /* 0x080fe200000418bc */
[----:B------:R-:W3:Y:S07]  /*7cc0*/  LDSM.16.MT88.4 R100, [R222+0x3800] ;  /* 0x00380000de64783b */ /* 0x000eee0000004200 */
[----:B------:R-:W-:Y:S01]  /*7cd0*/  HMMA.16816.F32.BF16 R192, R92, R10, R192 ;  /* 0x0000000a5cc0723c */ /* 0x000fe200000418c0 */
[----:B------:R3:W3:Y:S07]  /*7ce0*/  LDSM.16.MT88.4 R8, [R222+0x7800] ;  /* 0x00780000de08783b */ /* 0x0006ee0000004200 */
[-C--:B--2---:R-:W-:Y:S08]  /*7cf0*/  HMMA.16816.F32.BF16 R132, R4, R12.reuse, R132 ;  /* 0x0000000c0484723c */ /* 0x084ff00000041884 */
[C---:B------:R-:W-:Y:S08]  /*7d00*/  HMMA.16816.F32.BF16 R136, R16.reuse, R12, R136 ;  /* 0x0000000c1088723c */ /* 0x040ff00000041888 */
[-C--:B------:R-:W-:Y:S08]  /*7d10*/  HMMA.16816.F32.BF16 R140, R16, R14.reuse, R140 ;  /* 0x0000000e108c723c */ /* 0x080ff0000004188c */
[C---:B------:R-:W-:Y:S08]  /*7d20*/  HMMA.16816.F32.BF16 R144, R4.reuse, R14, R144 ;  /* 0x0000000e0490723c */ /* 0x040ff00000041890 */
[-C--:B------:R-:W-:Y:S08]  /*7d30*/  HMMA.16816.F32.BF16 R148, R4, R84.reuse, R148 ;  /* 0x000000540494723c */ /* 0x080ff00000041894 */
[C---:B------:R-:W-:Y:S04]  /*7d40*/  HMMA.16816.F32.BF16 R152, R16.reuse, R84, R152 ;  /* 0x000000541098723c */ /* 0x040fe80000041898 */
[----:B----4-:R-:W-:Y:S04]  /*7d50*/  VIADD R233, R233, 0xffffffc0 ;  /* 0xffffffc0e9e97836 */ /* 0x010fe80000000000 */
[-C--:B------:R-:W-:Y:S01]  /*7d60*/  HMMA.16816.F32.BF16 R156, R16, R86.reuse, R156 ;  /* 0x00000056109c723c */ /* 0x080fe2000004189c */
[----:B------:R2:W-:Y:S07]  /*7d70*/  STL [R1+0x8], R233 ;  /* 0x000008e901007387 */ /* 0x0005ee0000100800 */
        /* <DEDUP_REMOVED lines=9> */
[C---:B------:R-:W-:Y:S02]  /*7e10*/  VIADD R4, R222.reuse, 0xffff8000 ;  /* 0xffff8000de047836 */ /* 0x040fe40000000000 */
[----:B------:R-:W-:Y:S02]  /*7e20*/  @P6 VIADD R4, R222, 0x8000 ;  /* 0x00008000de046836 */ /* 0x000fe40000000000 */
[-C--:B---3--:R-:W-:Y:S05]  /*7e30*/  HMMA.16816.F32.BF16 R132, R104, R108.reuse, R132 ;  /* 0x0000006c6884723c */ /* 0x088fea0000041884 */
[----:B------:R-:W-:Y:S03]  /*7e40*/  IMAD.MOV.U32 R222, RZ, RZ, R4 ;  /* 0x000000ffffde7224 */ /* 0x000fe600078e0004 */
        /* <DEDUP_REMOVED lines=16> */
[----:B--2---:R-:W-:Y:S11]  /*7f50*/  BRA.U UP0, `(.L_x_469) ;  /* 0xffffffbd00a47547 */ /* 0x004ff6000b83ffff */
[C---:B------:R-:W-:Y:S01]  /*7f60*/  IMAD.SHL.U32 R0, R249.reuse, 0x10, RZ ;  /* 0x00000010f9007824 */ /* 0x040fe200078e00ff */
[----:B------:R-:W-:Y:S01]  /*7f70*/  SHF.R.U32.HI R3, RZ, 0x3, R249 ;  /* 0x00000003ff037819 */ /* 0x000fe200000116f9 */
[C---:B------:R-:W-:Y:S01]  /*7f80*/  IMAD.SHL.U32 R2, R249.reuse, 0x20, RZ ;  /* 0x00000020f9027824 */ /* 0x040fe200078e00ff */
[----:B------:R-:W1:Y:S01]  /*7f90*/  LDCU UR8, c[0x0][0x500] ;  /* 0x0000a000ff0877ac */ /* 0x000e620008000800 */
[----:B------:R-:W-:Y:S01]  /*7fa0*/  IMAD.SHL.U32 R4, R249, 0x2, RZ ;  /* 0x00000002f9047824 */ /* 0x000fe200078e00ff */
[----:B------:R-:W-:Y:S02]  /*7fb0*/  LOP3.LUT R0, R0, 0x1c0, RZ, 0xc0, !PT ;  /* 0x000001c000007812 */ /* 0x000fe400078ec0ff */
[----:B------:R-:W-:Y:S01]  /*7fc0*/  LOP3.LUT R5, R2, 0x400, RZ, 0xc0, !PT ;  /* 0x0000040002057812 */ /* 0x000fe200078ec0ff */
[----:B------:R-:W-:Y:S01]  /*7fd0*/  UISETP.NE.AND UP0, UPT, UR39, -0x1, UPT ;  /* 0xffffffff2700788c */ /* 0x000fe2000bf05270 */
[----:B------:R-:W-:Y:S01]  /*7fe0*/  LOP3.LUT R7, R0, 0x18, R3, 0xf8, !PT ;  /* 0x0000001800077812 */ /* 0x000fe200078ef803 */
[----:B------:R-:W-:Y:S01]  /*7ff0*/  UMOV UR42, UR18 ;  /* 0x00000012002a7c82 */ /* 0x000fe20008000000 */
[--C-:B------:R-:W-:Y:S01]  /*8000*/  LOP3.LUT R5, R5, 0x6, R4.reuse, 0xf8, !PT ;  /* 0x0000000605057812 */ /* 0x100fe200078ef804 */
[----:B------:R-:W-:Y:S01]  /*8010*/  UISETP.NE.AND UP1, UPT, UR39, -0x1, UPT ;  /* 0xffffffff2700788c */ /* 0x000fe2000bf25270 */
[----:B------:R-:W-:-:S02]  /*8020*/  LOP3.LUT R4, R7, 0x38, R4, 0x78, !PT ;  /* 0x0000003807047812 */ /* 0x000fc400078e7804 */
[----:B------:R-:W-:Y:S02]  /*8030*/  LOP3.LUT P0, RZ, R249, 0x10, RZ, 0xc0, !PT ;  /* 0x00000010f9ff7812 */ /* 0x000fe4000780c0ff */
[----:B------:R-:W-:Y:S02]  /*8040*/  LOP3.LUT R4, R5, R4, RZ, 0xfc, !PT ;  /* 0x0000000405047212 */ /* 0x000fe400078efcff */
[----:B-----5:R-:W-:Y:S01]  /*8050*/  F2FP.BF16.F32.PACK_AB R20, R21, R20 ;  /* 0x000000141514723e */ /* 0x020fe200000010ff */
[----:B------:R-:W2:Y:S01]  /*8060*/  @UP0 LDCU.64 UR10, c[0x0][0x5c0] ;  /* 0x0000b800ff0a07ac */ /* 0x000ea20008000a00 */
[----:B------:R-:W-:Y:S01]  /*8070*/  LEA R5, R4, UR5, 0x1 ;  /* 0x0000000504057c11 */ /* 0x000fe2000f8e08ff */
        /* <DEDUP_REMOVED lines=12> */
[----:B------:R-:W-:-:S02]  /*8140*/  VIADD R0, R5, 0x18000 ;  /* 0x0001800005007836 */ /* 0x000fc40000000000 */
        /* <DEDUP_REMOVED lines=13> */
[----:B------:R-:W-:Y:S01]  /*8220*/  BAR.SYNC.DEFER_BLOCKING 0x0 ;  /* 0x0000000000007b1d */ /* 0x000fe20000010000 */
[----:B------:R-:W-:Y:S01]  /*8230*/  F2FP.BF16.F32.PACK_AB R134, R135, R134 ;  /* 0x000000868786723e */ /* 0x000fe200000010ff */
[----:B------:R-:W-:-:S02]  /*8240*/  VIADD R7, R5, 0x18040 ;  /* 0x0001804005077836 */ /* 0x000fc40000000000 */
[----:B------:R-:W-:Y:S01]  /*8250*/  FMUL.FTZ R152, R152, UR8 ;  /* 0x0000000898987c20 */ /* 0x000fe20008410000 */
[----:B------:R-:W-:Y:S01]  /*8260*/  FMUL.FTZ R153, R153, UR8 ;  /* 0x0000000899997c20 */ /* 0x000fe20008410000 */
        /* <DEDUP_REMOVED lines=74> */
[----:B--2---:R-:W-:Y:S01]  /*8710*/  @UP0 UIMAD.WIDE.U32 UR8, UR16, UR10, URZ ;  /* 0x0000000a100802a5 */ /* 0x004fe2000f8e00ff */
        /* <DEDUP_REMOVED lines=10> */
[----:B------:R-:W-:Y:S01]  /*87c0*/  F2FP.BF16.F32.PACK_AB R186, R187, R186 ;  /* 0x000000babbba723e */ /* 0x000fe200000010ff */
[----:B------:R-:W-:Y:S01]  /*87d0*/  @UP0 UMOV UR30, UR8 ;  /* 0x00000008001e0c82 */ /* 0x000fe20008000000 */
        /* <DEDUP_REMOVED lines=93> */
[----:B------:R-:W-:-:S09]  /*8db0*/  UMOV UR30, UR12 ;  /* 0x0000000c001e7c82 */ /* 0x000fd20008000000 */
.L_x_470:
        /* <DEDUP_REMOVED lines=12> */
.L_x_471:
[----:B------:R-:W2:Y:S01]  /*8e80*/  LDCU.64 UR8, c[0x0][0x5c8] ;  /* 0x0000b900ff0877ac */ /* 0x000ea20008000a00 */
[----:B------:R-:W-:-:S04]  /*8e90*/  UIADD3 UR12, UPT, UPT, UR37, UR39, URZ ;  /* 0x00000027250c7290 */ /* 0x000fc8000fffe0ff */
[----:B--2---:R-:W-:Y:S02]  /*8ea0*/  UIMAD.WIDE.U32 UR44, UR12, UR8, URZ ;  /* 0x000000080c2c72a5 */ /* 0x004fe4000f8e00ff */
[----:B------:R-:W-:-:S04]  /*8eb0*/  UIMAD UR12, UR12, UR9, URZ ;  /* 0x000000090c0c72a4 */ /* 0x000fc8000f8e02ff */
[----:B------:R-:W-:-:S06]  /*8ec0*/  UIADD3 UR12, UPT, UPT, UR45, UR12, URZ ;  /* 0x0000000c2d0c7290 */ /* 0x000fcc000fffe0ff */
[----:B------:R-:W-:-:S07]  /*8ed0*/  MOV R0, UR12 ;  /* 0x0000000c00007c02 */ /* 0x000fce0008000f00 */
.L_x_472:
[----:B------:R-:W-:Y:S01]  /*8ee0*/  BAR.SYNC.DEFER_BLOCKING 0x0 ;  /* 0x0000000000007b1d */ /* 0x000fe20000010000 */
[----:B-1----:R-:W-:Y:S01]  /*8ef0*/  IMAD.SHL.U32 R52, R249, 0x8, RZ ;  /* 0x00000008f9347824 */ /* 0x002fe200078e00ff */
[----:B------:R-:W-:Y:S02]  /*8f00*/  USHF.L.U32 UR14, UR38, 0x6, URZ ;  /* 0x00000006260e7899 */ /* 0x000fe400080006ff */
[----:B------:R-:W-:Y:S02]  /*8f10*/  USHF.L.U32 UR12, UR38, 0x6, URZ ;  /* 0x00000006260c7899 */ /* 0x000fe400080006ff */
[----:B------:R-:W-:Y:S01]  /*8f20*/  LOP3.LUT R2, R52, 0x1f8, RZ, 0xc0, !PT ;  /* 0x000001f834027812 */ /* 0x000fe200078ec0ff */
[----:B------:R-:W-:Y:S01]  /*8f30*/  UIMAD.WIDE.U32 UR46, UR14, UR10, URZ ;  /* 0x0000000a0e2e72a5 */ /* 0x000fe2000f8e00ff */
[----:B------:R-:W1:Y:S01]  /*8f40*/  LDC.64 R6, c[0x0][0x5d8] ;  /* 0x00017600ff067b82 */ /* 0x000e620000000a00 */
[----:B------:R-:W-:Y:S01]  /*8f50*/  USHF.R.S32.HI UR15, URZ, 0x1f, UR14 ;  /* 0x0000001fff0f7899 */ /* 0x000fe2000801140e */
[----:B------:R-:W-:Y:S01]  /*8f60*/  LOP3.LUT R249, R2, 0x38, R249, 0x78, !PT ;  /* 0x0000003802f97812 */ /* 0x000fe200078e78f9 */
[----:B------:R-:W-:Y:S01]  /*8f70*/  UIADD3 UR36, UPT, UPT, -UR12, UR36, URZ ;  /* 0x000000240c247290 */ /* 0x000fe2000fffe1ff */
[----:B------:R-:W-:Y:S01]  /*8f80*/  BSSY.RECONVERGENT B0, `(.L_x_473) ;  /* 0x000003a000007945 */ /* 0x000fe20003800200 */
[----:B------:R-:W-:Y:S01]  /*8f90*/  IMAD.U32 R4, RZ, RZ, UR46 ;  /* 0x0000002eff047e24 */ /* 0x000fe2000f8e00ff */
[--C-:B------:R-:W-:Y:S01]  /*8fa0*/  LOP3.LUT R2, R249, 0x1e00, R52.reuse, 0xf8, !PT ;  /* 0x00001e00f9027812 */ /* 0x100fe200078ef834 */
[----:B------:R-:W-:Y:S01]  /*8fb0*/  IMAD.U32 R5, RZ, RZ, UR47 ;  /* 0x0000002fff057e24 */ /* 0x000fe2000f8e00ff */
[----:B------:R-:W-:Y:S01]  /*8fc0*/  UIMAD UR13, UR15, UR10, URZ ;  /* 0x0000000a0f0d72a4 */ /* 0x000fe2000f8e02ff */
[----:B------:R-:W-:Y:S01]  /*8fd0*/  IMAD.U32 R55, RZ, RZ, UR47 ;  /* 0x0000002fff377e24 */ /* 0x000fe2000f8e00ff */
[----:B------:R-:W-:Y:S01]  /*8fe0*/  LEA R2, R2, UR5, 0x1 ;  /* 0x0000000502027c11 */ /* 0x000fe2000f8e08ff */
[----:B------:R-:W-:Y:S01]  /*8ff0*/  IMAD.U32 R54, RZ, RZ, UR46 ;  /* 0x0000002eff367e24 */ /* 0x000fe2000f8e00ff */
[----:B------:R-:W-:Y:S01]  /*9000*/  LOP3.LUT R4, R4, 0x38, R52, 0xf8, !PT ;  /* 0x0000003804047812 */ /* 0x000fe200078ef834 */
[----:B------:R-:W-:Y:S01]  /*9010*/  UIMAD UR13, UR14, UR11, UR13 ;  /* 0x0000000b0e0d72a4 */ /* 0x000fe2000f8e020d */
[----:B------:R-:W-:Y:S01]  /*9020*/  ISETP.GE.AND P4, PT, R3, UR36, PT ;  /* 0x0000002403007c0c */ /* 0x000fe2000bf86270 */
[----:B------:R2:W3:Y:S01]  /*9030*/  LDS.128 R48, [R2+0x19000] ;  /* 0x0190000002307984 */ /* 0x0004e20000000c00 */
[----:B------:R-:W-:-:S02]  /*9040*/  IADD3 R76, P0, PT, R4, UR30, RZ ;  /* 0x0000001e044c7c10 */ /* 0x000fc4000ff1e0ff */
[----:B------:R-:W4:Y:S01]  /*9050*/  LDC.64 R4, c[0x0][0x5e0] ;  /* 0x00017800ff047b82 */ /* 0x000f220000000a00 */
[----:B------:R2:W2:Y:S01]  /*9060*/  LDS.128 R44, [R2+0x1b000] ;  /* 0x01b00000022c7984 */ /* 0x0004a20000000c00 */
[----:B------:R-:W-:-:S03]  /*9070*/  IMAD.U32 R53, RZ, RZ, UR13 ;  /* 0x0000000dff357e24 */ /* 0x000fc6000f8e00ff */
[----:B------:R1:W2:Y:S02]  /*9080*/  LDS.128 R40, [R2+0x1d000] ;  /* 0x01d0000002287984 */ /* 0x0002a40000000c00 */
[----:B------:R-:W-:Y:S01]  /*9090*/  IADD3.X R77, PT, PT, R55, UR16, R53, P0, !PT ;  /* 0x00000010374d7c10 */ /* 0x000fe200087fe435 */
[C---:B------:R-:W-:Y:S01]  /*90a0*/  VIADD R53, R3.reuse, 0x20 ;  /* 0x0000002003357836 */ /* 0x040fe20000000000 */
[----:B------:R2:W2:Y:S01]  /*90b0*/  LDS.128 R36, [R2+0x20000] ;  /* 0x0200000002247984 */ /* 0x0004a20000000c00 */
[----:B------:R-:W-:Y:S01]  /*90c0*/  IADD3 R68, P0, PT, R3, 0x20, RZ ;  /* 0x0000002003447810 */ /* 0x000fe20007f1e0ff */
[----:B-1----:R-:W-:Y:S02]  /*90d0*/  IMAD.WIDE.U32 R76, R6, UR20, R76 ;  /* 0x00000014064c7c25 */ /* 0x002fe4000f8e004c */
[----:B------:R1:W1:Y:S01]  /*90e0*/  LDS.128 R32, [R2+0x21000] ;  /* 0x0210000002207984 */ /* 0x0002620000000c00 */
[----:B------:R-:W-:Y:S01]  /*90f0*/  LOP3.LUT R6, R52, 0x38, RZ, 0xc0, !PT ;  /* 0x0000003834067812 */ /* 0x000fe200078ec0ff */
[----:B------:R-:W-:-:S02]  /*9100*/  IMAD R73, R7, UR20, R77 ;  /* 0x0000001407497c24 */ /* 0x000fc4000f8e024d */
[----:B------:R1:W1:Y:S01]  /*9110*/  LDS.128 R28, [R2+0x22000] ;  /* 0x02200000021c7984 */ /* 0x0002620000000c00 */
[----:B------:R-:W-:Y:S01]  /*9120*/  ISETP.GE.AND P6, PT, R53, UR36, PT ;  /* 0x0000002435007c0c */ /* 0x000fe2000bfc6270 */
[----:B------:R-:W-:Y:S01]  /*9130*/  IMAD.U32 R7, RZ, RZ, UR8 ;  /* 0x00000008ff077e24 */ /* 0x000fe2000f8e00ff */
[C---:B------:R-:W-:Y:S01]  /*9140*/  LOP3.LUT R71, R6.reuse, 0x40, RZ, 0xfc, !PT ;  /* 0x0000004006477812 */ /* 0x040fe200078efcff */
[----:B------:R1:W1:Y:S01]  /*9150*/  LDS.128 R24, [R2+0x23000] ;  /* 0x0230000002187984 */ /* 0x0002620000000c00 */
[----:B------:R-:W-:Y:S01]  /*9160*/  IMAD.X R72, RZ, RZ, RZ, P0 ;  /* 0x000000ffff487224 */ /* 0x000fe200000e06ff */
[C---:B------:R-:W-:Y:S02]  /*9170*/  LOP3.LUT R70, R6.reuse, 0x80, RZ, 0xfc, !PT ;  /* 0x0000008006467812 */ /* 0x040fe400078efcff */
[----:B------:R1:W1:Y:S01]  /*9180*/  LDS.128 R20, [R2+0x24000] ;  /* 0x0240000002147984 */ /* 0x0002620000000c00 */
[----:B------:R-:W-:-:S03]  /*9190*/  LOP3.LUT R69, R6, 0xc0, RZ, 0xfc, !PT ;  /* 0x000000c006457812 */ /* 0x000fc600078efcff */
[----:B------:R1:W1:Y:S04]  /*91a0*/  LDS.128 R16, [R2+0x25000] ;  /* 0x0250000002107984 */ /* 0x0002680000000c00 */
[----:B------:R1:W1:Y:S04]  /*91b0*/  LDS.128 R12, [R2+0x26000] ;  /* 0x02600000020c7984 */ /* 0x0002680000000c00 */
[----:B------:R1:W1:Y:S01]  /*91c0*/  LDS.128 R8, [R2+0x27000] ;  /* 0x0270000002087984 */ /* 0x0002620000000c00 */
[----:B--234-:R-:W-:Y:S05]  /*91d0*/  @P4 BRA `(.L_x_474) ;  /* 0x0000000000504947 */ /* 0x01cfea0003800000 */
[----:B------:R-:W2:Y:S01]  /*91e0*/  LDCU UR16, c[0x0][0x440] ;  /* 0x00008800ff1077ac */ /* 0x000ea20008000800 */
[----:B------:R-:W3:Y:S01]  /*91f0*/  LDS.128 R64, [R2+0x1a000] ;  /* 0x01a0000002407984 */ /* 0x000ee20000000c00 */
[----:B------:R-:W-:Y:S01]  /*9200*/  IMAD.MOV.U32 R74, RZ, RZ, R76 ;  /* 0x000000ffff4a7224 */ /* 0x000fe200078e004c */
[----:B------:R-:W4:Y:S02]  /*9210*/  LDCU.64 UR12, c[0x0][0x560] ;  /* 0x0000ac00ff0c77ac */ /* 0x000f240008000a00 */
[----:B------:R-:W5:Y:S01]  /*9220*/  LDS.128 R60, [R2+0x1c000] ;  /* 0x01c00000023c7984 */ /* 0x000f620000000c00 */
        /* <DEDUP_REMOVED lines=8> */
[----:B----4-:R-:W-:-:S04]  /*92b0*/  LEA R78, P5, R80, UR12, 0x1 ;  /* 0x0000000c504e7c11 */ /* 0x010fc8000f8a08ff */
[----:B------:R-:W-:Y:S01]  /*92c0*/  LEA.HI.X R79, R80, UR13, R74, 0x1, P5 ;  /* 0x0000000d504f7c11 */ /* 0x000fe2000a8f0c4a */
[----:B------:R-:W2:Y:S04]  /*92d0*/  @!P3 LDS.128 R52, [R2+0x18000] ;  /* 0x018000000234b984 */ /* 0x000ea80000000c00 */
[----:B---3--:R3:W-:Y:S04]  /*92e0*/  @!P2 STG.E.128 desc[UR34][R78.64+0x80], R64 ;  /* 0x000080404e00a986 */ /* 0x0087e8000c101d22 */
[----:B-----5:R3:W-:Y:S04]  /*92f0*/  @!P1 STG.E.128 desc[UR34][R78.64+0x100], R60 ;  /* 0x0001003c4e009986 */ /* 0x0207e8000c101d22 */
[----:B-1----:R3:W-:Y:S04]  /*9300*/  @!P0 STG.E.128 desc[UR34][R78.64+0x180], R56 ;  /* 0x000180384e008986 */ /* 0x0027e8000c101d22 */
[----:B--2---:R3:W-:Y:S02]  /*9310*/  @!P3 STG.E.128 desc[UR34][R78.64], R52 ;  /* 0x000000344e00b986 */ /* 0x0047e4000c101d22 */
.L_x_474:
[----:B------:R-:W-:Y:S05]  /*9320*/  BSYNC.RECONVERGENT B0 ;  /* 0x0000000000007941 */ /* 0x000fea0003800200 */
.L_x_473:
[----:B---3--:R2:W3:Y:S01]  /*9330*/  LDS.128 R52, [R2+0x1f000] ;  /* 0x01f0000002347984 */ /* 0x0084e20000000c00 */
[----:B------:R-:W-:Y:S04]  /*9340*/  BSSY.RECONVERGENT B0, `(.L_x_475) ;  /* 0x0000014000007945 */ /* 0x000fe80003800200 */
[----:B------:R-:W-:Y:S05]  /*9350*/  @P6 BRA `(.L_x_476) ;  /* 0x0000000000486947 */ /* 0x000fea0003800000 */
[----:B------:R-:W4:Y:S01]  /*9360*/  LDCU UR16, c[0x0][0x440] ;  /* 0x00008800ff1077ac */ /* 0x000f220008000800 */
[----:B------:R-:W-:Y:S02]  /*9370*/  IMAD R57, R72, UR10, RZ ;  /* 0x0000000a48397c24 */ /* 0x000fe4000f8e02ff */
[----:B------:R-:W-:Y:S01]  /*9380*/  IMAD.MOV.U32 R58, RZ, RZ, R76 ;  /* 0x000000ffff3a7224 */ /* 0x000fe200078e004c */
[----:B------:R-:W5:Y:S01]  /*9390*/  LDCU.64 UR12, c[0x0][0x560] ;  /* 0x0000ac00ff0c77ac */ /* 0x000f620008000a00 */
[----:B------:R-:W-:Y:S02]  /*93a0*/  IMAD.MOV.U32 R59, RZ, RZ, R73 ;  /* 0x000000ffff3b7224 */ /* 0x000fe400078e0049 */
[C---:B------:R-:W-:Y:S02]  /*93b0*/  IMAD R57, R68.reuse, UR11, R57 ;  /* 0x0000000b44397c24 */ /* 0x040fe4000f8e0239 */
[----:B------:R-:W-:-:S04]  /*93c0*/  IMAD.WIDE.U32 R58, R68, UR10, R58 ;  /* 0x0000000a443a7c25 */ /* 0x000fc8000f8e003a */
[----:B------:R-:W-:Y:S01]  /*93d0*/  IMAD.IADD R57, R57, 0x1, R59 ;  /* 0x0000000139397824 */ /* 0x000fe200078e023b */
[----:B----4-:R-:W-:Y:S02]  /*93e0*/  ISETP.GE.AND P3, PT, R6, UR16, PT ;  /* 0x0000001006007c0c */ /* 0x010fe4000bf66270 */
[----:B------:R-:W-:Y:S02]  /*93f0*/  ISETP.GE.AND P2, PT, R71, UR16, PT ;  /* 0x0000001047007c0c */ /* 0x000fe4000bf46270 */
[----:B------:R-:W-:Y:S02]  /*9400*/  ISETP.GE.AND P1, PT, R70, UR16, PT ;  /* 0x0000001046007c0c */ /* 0x000fe4000bf26270 */
[----:B------:R-:W-:Y:S02]  /*9410*/  ISETP.GE.AND P0, PT, R69, UR16, PT ;  /* 0x0000001045007c0c */ /* 0x000fe4000bf06270 */
[----:B-----5:R-:W-:-:S04]  /*9420*/  LEA R56, P5, R58, UR12, 0x1 ;  /* 0x0000000c3a387c11 */ /* 0x020fc8000f8a08ff */
[----:B------:R-:W-:-:S05]  /*9430*/  LEA.HI.X R57, R58, UR13, R57, 0x1, P5 ;  /* 0x0000000d3a397c11 */ /* 0x000fca000a8f0c39 */
[----:B------:R4:W-:Y:S04]  /*9440*/  @!P3 STG.E.128 desc[UR34][R56.64], R48 ;  /* 0x000000303800b986 */ /* 0x0009e8000c101d22 */
[----:B------:R4:W-:Y:S04]  /*9450*/  @!P2 STG.E.128 desc[UR34][R56.64+0x80], R44 ;  /* 0x0000802c3800a986 */ /* 0x0009e8000c101d22 */
[----:B------:R4:W-:Y:S04]  /*9460*/  @!P1 STG.E.128 desc[UR34][R56.64+0x100], R40 ;  /* 0x0001002838009986 */ /* 0x0009e8000c101d22 */
[----:B---3--:R4:W-:Y:S02]  /*9470*/  @!P0 STG.E.128 desc[UR34][R56.64+0x180], R52 ;  /* 0x0001803438008986 */ /* 0x0089e4000c101d22 */
.L_x_476:
[----:B------:R-:W-:Y:S05]  /*9480*/  BSYNC.RECONVERGENT B0 ;  /* 0x0000000000007941 */ /* 0x000fea0003800200 */
.L_x_475:
[----:B----4-:R-:W-:Y:S01]  /*9490*/  MOV R40, R6 ;  /* 0x0000000600287202 */ /* 0x010fe20000000f00 */
        /* <DEDUP_REMOVED lines=10> */
[----:B------:R-:W4:Y:S01]  /*9540*/  LDCU UR12, c[0x0][0x440] ;  /* 0x00008800ff0c77ac */ /* 0x000f220008000800 */
[----:B------:R-:W-:Y:S01]  /*9550*/  IMAD.MOV.U32 R4, RZ, RZ, R40 ;  /* 0x000000ffff047224 */ /* 0x000fe200078e0028 */
[----:B------:R-:W1:Y:S03]  /*9560*/  LDCU.64 UR10, c[0x0][0x568] ;  /* 0x0000ad00ff0a77ac */ /* 0x000e660008000a00 */
[----:B------:R-:W-:-:S04]  /*9570*/  IMAD.WIDE.U32 R42, R3, UR8, R4 ;  /* 0x00000008032a7c25 */ /* 0x000fc8000f8e0004 */
[----:B------:R-:W-:Y:S01]  /*9580*/  IMAD R3, R3, UR9, R43 ;  /* 0x0000000903037c24 */ /* 0x000fe2000f8e022b */
[----:B----4-:R-:W-:Y:S02]  /*9590*/  ISETP.GE.AND P3, PT, R6, UR12, PT ;  /* 0x0000000c06007c0c */ /* 0x010fe4000bf66270 */
[----:B------:R-:W-:Y:S02]  /*95a0*/  ISETP.GE.AND P2, PT, R71, UR12, PT ;  /* 0x0000000c47007c0c */ /* 0x000fe4000bf46270 */
[----:B------:R-:W-:Y:S02]  /*95b0*/  ISETP.GE.AND P1, PT, R70, UR12, PT ;  /* 0x0000000c46007c0c */ /* 0x000fe4000bf26270 */
[----:B------:R-:W-:Y:S02]  /*95c0*/  ISETP.GE.AND P0, PT, R69, UR12, PT ;  /* 0x0000000c45007c0c */ /* 0x000fe4000bf06270 */
[----:B-12---:R-:W-:-:S04]  /*95d0*/  LEA R2, P4, R42, UR10, 0x1 ;  /* 0x0000000a2a027c11 */ /* 0x006fc8000f8808ff */
[----:B------:R-:W-:-:S05]  /*95e0*/  LEA.HI.X R3, R42, UR11, R3, 0x1, P4 ;  /* 0x0000000b2a037c11 */ /* 0x000fca000a0f0c03 */
[----:B------:R4:W-:Y:S04]  /*95f0*/  @!P3 STG.E.128 desc[UR34][R2.64], R36 ;  /* 0x000000240200b986 */ /* 0x0009e8000c101d22 */
[----:B------:R4:W-:Y:S04]  /*9600*/  @!P2 STG.E.128 desc[UR34][R2.64+0x80], R28 ;  /* 0x0000801c0200a986 */ /* 0x0009e8000c101d22 */
[----:B------:R4:W-:Y:S04]  /*9610*/  @!P1 STG.E.128 desc[UR34][R2.64+0x100], R20 ;  /* 0x0001001402009986 */ /* 0x0009e8000c101d22 */
[----:B------:R4:W-:Y:S02]  /*9620*/  @!P0 STG.E.128 desc[UR34][R2.64+0x180], R12 ;  /* 0x0001800c02008986 */ /* 0x0009e4000c101d22 */
.L_x_478:
[----:B------:R-:W-:Y:S05]  /*9630*/  BSYNC.RECONVERGENT B0 ;  /* 0x0000000000007941 */ /* 0x000fea0003800200 */
.L_x_477:
[----:B------:R-:W-:Y:S05]  /*9640*/  @P6 BRA `(.L_x_446) ;  /* 0x0000000000446947 */ /* 0x000fea0003800000 */
[----:B------:R-:W5:Y:S01]  /*9650*/  LDCU UR12, c[0x0][0x440] ;  /* 0x00008800ff0c77ac */ /* 0x000f620008000800 */
[----:B----4-:R-:W-:Y:S02]  /*9660*/  IMAD R3, R72, UR8, RZ ;  /* 0x0000000848037c24 */ /* 0x010fe4000f8e02ff */
        /* <DEDUP_REMOVED lines=15> */
.L_x_446:
[----:B------:R-:W-:Y:S05]  /*9760*/  BSYNC.RECONVERGENT B1 ;  /* 0x0000000000017941 */ /* 0x000fea0003800200 */
.L_x_424:
[----:B------:R-:W5:Y:S01]  /*9770*/  LDCU UR9, c[0x0][0x438] ;  /* 0x00008700ff0977ac */ /* 0x000f620008000800 */
[----:B------:R-:W3:Y:S01]  /*9780*/  LDCU UR10, c[0x0][0x370] ;  /* 0x00006e00ff0a77ac */ /* 0x000ee20008000800 */
[----:B-----5:R-:W-:-:S04]  /*9790*/  UIADD3 UR9, UPT, UPT, UR9, 0x3f, URZ ;  /* 0x0000003f09097890 */ /* 0x020fc8000fffe0ff */
[----:B------:R-:W-:Y:S02]  /*97a0*/  USHF.R.S32.HI UR8, URZ, 0x1f, UR9 ;  /* 0x0000001fff087899 */ /* 0x000fe40008011409 */
[----:B---3--:R-:W-:Y:S02]  /*97b0*/  UIADD3 UR38, UPT, UPT, UR10, UR38, URZ ;  /* 0x000000260a267290 */ /* 0x008fe4000fffe0ff */
[----:B------:R-:W-:Y:S01]  /*97c0*/  ULEA.HI UR8, UR8, UR9, URZ, 0x6 ;  /* 0x0000000908087291 */ /* 0x000fe2000f8f30ff */
[----:B-1----:R-:W-:-:S03]  /*97d0*/  UMOV UR10, UR19 ;  /* 0x00000013000a7c82 */ /* 0x002fc60008000000 */
[----:B------:R-:W-:-:S04]  /*97e0*/  USHF.R.S32.HI UR8, URZ, 0x6, UR8 ;  /* 0x00000006ff087899 */ /* 0x000fc80008011408 */
[----:B------:R-:W-:-:S09]  /*97f0*/  UISETP.GE.AND UP0, UPT, UR38, UR8, UPT ;  /* 0x000000082600728c */ /* 0x000fd2000bf06270 */
[----:B------:R-:W-:Y:S05]  /*9800*/  BRA.U !UP0, `(.L_x_479) ;  /* 0xffffff6908cc7547 */ /* 0x000fea000b83ffff */
[----:B------:R-:W-:Y:S05]  /*9810*/  EXIT ;  /* 0x000000000000794d */ /* 0x000fea0003800000 */
.L_x_480:
        /* <DEDUP_REMOVED lines=14> */
.L_x_1267:


//--------------------- .text._ZN5flash44flash_bwd_dq_dk_dv_loop_seqk_parallel_kernelI23Flash_bwd_kernel_traitsILi256ELi64ELi64ELi8ELi4ELi2ELi2ELb0ELb0EN7cutlass10bfloat16_tE19Flash_kernel_traitsILi256ELi64ELi64ELi8ES3_EELb0ELb1ELb0ELb0ELb0ELb1ELb0EEEvNS_16Flash_bwd_paramsE --------------------------
	.section	.text._ZN5flash44flash_bwd_dq_dk_dv_loop_seqk_parallel_kernelI23Flash_bwd_kernel_traitsILi256ELi64ELi64ELi8ELi4ELi2ELi2ELb0ELb0EN7cutlass10bfloat16_tE19Flash_kernel_traitsILi256ELi64ELi64ELi8ES3_EELb0ELb1ELb0ELb0ELb0ELb1ELb0EEEvNS_16Flash_bwd_paramsE,"ax",@progbits
	.align	128
        .global         _ZN5flash44flash_bwd_dq_dk_dv_loop_seqk_parallel_kernelI23Flash_bwd_kernel_traitsILi256ELi64ELi64ELi8ELi4ELi2ELi2ELb0ELb0EN7cutlass10bfloat16_tE19Flash_kernel_traitsILi256ELi64ELi64ELi8ES3_EELb0ELb1ELb0ELb0ELb0ELb1ELb0EEEvNS_16Flash_bwd_paramsE
        .type           _ZN5flash44flash_bwd_dq_dk_dv_loop_seqk_parallel_kernelI23Flash_bwd_kernel_traitsILi256ELi64ELi64ELi8ELi4ELi2ELi2ELb0ELb0EN7cutlass10bfloat16_tE19Flash_kernel_traitsILi256ELi64ELi64ELi8ES3_EELb0ELb1ELb0ELb0ELb0ELb1ELb0EEEvNS_16Flash_bwd_paramsE,@function
        .size           _ZN5flash44flash_bwd_dq_dk_dv_loop_seqk_parallel_kernelI23Flash_bwd_kernel_traitsILi256ELi64ELi64ELi8ELi4ELi2ELi2ELb0ELb0EN7cutlass10bfloat16_tE19Flash_kernel_traitsILi256ELi64ELi64ELi8ES3_EELb0ELb1ELb0ELb0ELb0ELb1ELb0EEEvNS_16Flash_bwd_paramsE,(.L_x_1268 - _ZN5flash44flash_bwd_dq_dk_dv_loop_seqk_parallel_kernelI23Flash_bwd_kernel_traitsILi256ELi64ELi64ELi8ELi4ELi2ELi2ELb0ELb0EN7cutlass10bfloat16_tE19Flash_kernel_traitsILi256ELi64ELi64ELi8ES3_EELb0ELb1ELb0ELb0ELb0ELb1ELb0EEEvNS_16Flash_bwd_paramsE)
        .other          _ZN5flash44flash_bwd_dq_dk_dv_loop_seqk_parallel_kernelI23Flash_bwd_kernel_traitsILi256ELi64ELi64ELi8ELi4ELi2ELi2ELb0ELb0EN7cutlass10bfloat16_tE19Flash_kernel_traitsILi256ELi64ELi64ELi8ES3_EELb0ELb1ELb0ELb0ELb0ELb1ELb0EEEvNS_16Flash_bwd_paramsE,@"STO_CUDA_ENTRY STV_DEFAULT"
_ZN5flash44flash_bwd_dq_dk_dv_loop_seqk_parallel_kernelI23Flash_bwd_kernel_traitsILi256ELi64ELi64ELi8ELi4ELi2ELi2ELb0ELb0EN7cutlass10bfloat16_tE19Flash_kernel_traitsILi256ELi64ELi64ELi8ES3_EELb0ELb1ELb0ELb0ELb0ELb1ELb0EEEvNS_16Flash_bwd_paramsE:
.text._ZN5flash44flash_bwd_dq_dk_dv_loop_seqk_parallel_kernelI23Flash_bwd_kernel_traitsILi256ELi64ELi64ELi8ELi4ELi2ELi2ELb0ELb0EN7cutlass10bfloat16_tE19Flash_kernel_traitsILi256ELi64ELi64ELi8ES3_EELb0ELb1ELb0ELb0ELb0ELb1ELb0EEEvNS_16Flash_bwd_paramsE:
        /* <DEDUP_REMOVED lines=51> */
.L_x_517:
        /* <DEDUP_REMOVED lines=20> */
[----:B------:R-:W-:Y:S01]  /*0470*/  IMAD.U32 R10, RZ, RZ, UR14 ;  /* 0x0000000eff0a7e24 */ /* 0x000fe2000f8e00ff */
[----:B-----5:R-:W5:Y:S01]  /*0480*/  @!UP0 LDCU.64 UR8, c[0x0][0x488] ;  /* 0x00009100ff0887ac */ /* 0x020f620008000a00 */
        /* <DEDUP_REMOVED lines=32> */
.L_x_481:
        /* <DEDUP_REMOVED lines=16> */
[----:B------:R-:W-:Y:S02]  /*0790*/  USHF.R.S32.HI UR54, URZ, 0x1f, UR47 ;  /* 0x0000001fff367899 */ /* 0x000fe4000801142f */
[----:B---3--:R-:W-:Y:S02]  /*07a0*/  @UP1 UIMAD.WIDE.U32 UR12, UR17, UR8, URZ ;  /* 0x00000008110c12a5 */ /* 0x008fe4000f8e00ff */
[----:B------:R-:W-:Y:S02]  /*07b0*/  @!UP1 UIMAD UR49, UR40, UR11, UR51 ;  /* 0x0000000b283192a4 */ /* 0x000fe4000f8e0233 */
[----:B------:R-:W-:-:S03]  /*07c0*/  @UP1 UIMAD UR49, UR17, UR9, UR13 ;  /* 0x00000009113112a4 */ /* 0x000fc6000f8e020d */
[----:B------:R-:W-:Y:S01]  /*07d0*/  @UP1 UMOV UR50, UR12 ;  /* 0x0000000c00321c82 */ /* 0x000fe20008000000 */
[----:B------:R-:W-:Y:S08]  /*07e0*/  BRA.U UP2, `(.L_x_483) ;  /* 0x0000000102347547 */ /* 0x000ff0000b800000 */
        /* <DEDUP_REMOVED lines=13> */
.L_x_483:
[----:B------:R-:W2:Y:S01]  /*08c0*/  LDCU.64 UR14, c[0x0][0x3b8] ;  /* 0x00007700ff0e77ac */ /* 0x000ea20008000a00 */
[----:B------:R-:W-:-:S04]  /*08d0*/  UIADD3 UR8, UPT, UPT, UR41, UR42, URZ ;  /* 0x0000002a29087290 */ /* 0x000fc8000fffe0ff */
[----:B--2---:R-:W-:Y:S02]  /*08e0*/  UIMAD.WIDE.U32 UR10, UR8, UR14, URZ ;  /* 0x0000000e080a72a5 */ /* 0x004fe4000f8e00ff */
[----:B------:R-:W-:-:S04]  /*08f0*/  UIMAD UR8, UR8, UR15, URZ ;  /* 0x0000000f080872a4 */ /* 0x000fc8000f8e02ff */
[----:B------:R-:W-:Y:S01]  /*0900*/  UIADD3 UR8, UPT, UPT, UR11, UR8, URZ ;  /* 0x000000080b087290 */ /* 0x000fe2000fffe0ff */
[----:B------:R-:W-:-:S05]  /*0910*/  UMOV UR46, UR10 ;  /* 0x0000000a002e7c82 */ /* 0x000fca0008000000 */
[----:B------:R-:W-:Y:S02]  /*0920*/  MOV R6, UR8 ;  /* 0x0000000800067c02 */ /* 0x000fe40008000f00 */
.L_x_484:
        /* <DEDUP_REMOVED lines=40> */
[----:B------:R-:W-:Y:S06]  /*0bb0*/  BRA `(.L_x_486) ;  /* 0x00000000001c7947 */ /* 0x000fec0003800000 */
.L_x_485:
[----:B------:R-:W2:Y:S01]  /*0bc0*/  LDCU.64 UR12, c[0x0][0x3c0] ;  /* 0x00007800ff0c77ac */ /* 0x000ea20008000a00 */
[----:B------:R-:W-:-:S04]  /*0bd0*/  UIADD3 UR8, UPT, UPT, UR41, UR42, URZ ;  /* 0x0000002a29087290 */ /* 0x000fc8000fffe0ff */
[----:B--2---:R-:W-:Y:S02]  /*0be0*/  UIMAD.WIDE.U32 UR10, UR8, UR12, URZ ;  /* 0x0000000c080a72a5 */ /* 0x004fe4000f8e00ff */
[----:B------:R-:W-:-:S04]  /*0bf0*/  UIMAD UR8, UR8, UR13, URZ ;  /* 0x0000000d080872a4 */ /* 0x000fc8000f8e02ff */
[----:B------:R-:W-:Y:S01]  /*0c00*/  UIADD3 UR8, UPT, UPT, UR11, UR8, URZ ;  /* 0x000000080b087290 */ /* 0x000fe2000fffe0ff */
[----:B------:R-:W-:-:S05]  /*0c10*/  UMOV UR48, UR10 ;  /* 0x0000000a00307c82 */ /* 0x000fca0008000000 */
[----:B------:R-:W-:-:S07]  /*0c20*/  MOV R2, UR8 ;  /* 0x0000000800027c02 */ /* 0x000fce0008000f00 */
.L_x_486:
        /* <DEDUP_REMOVED lines=17> */
[----:B------:R-:W-:-:S04]  /*0d40*/  UIADD3 UR8, UPT, UPT, UR59, UR8, URZ ;  /* 0x000000083b087290 */ /* 0x000fc8000fffe0ff */
[----:B------:R-:W-:-:S04]  /*0d50*/  UIMAD UR8, UR8, UR16, URZ ;  /* 0x00000010080872a4 */ /* 0x000fc8000f8e02ff */
[----:B------:R-:W-:Y:S02]  /*0d60*/  UIMAD UR8, UR9, UR58, UR8 ;  /* 0x0000003a090872a4 */ /* 0x000fe4000f8e0208 */
[----:B------:R-:W-:Y:S02]  /*0d70*/  USHF.R.S32.HI UR9, URZ, 0x1f, UR55 ;  /* 0x0000001fff097899 */ /* 0x000fe40008011437 */
[----:B------:R-:W-:Y:S02]  /*0d80*/  UIADD3 UR8, UPT, UPT, UR11, UR8, URZ ;  /* 0x000000080b087290 */ /* 0x000fe4000fffe0ff */
[----:B------:R-:W-:Y:S02]  /*0d90*/  UIMAD.WIDE.U32 UR58, UR10, UR55, URZ ;  /* 0x000000370a3a72a5 */ /* 0x000fe4000f8e00ff */
[----:B------:R-:W-:-:S04]  /*0da0*/  UIMAD UR8, UR8, UR55, URZ ;  /* 0x00000037080872a4 */ /* 0x000fc8000f8e02ff */
[----:B------:R-:W-:-:S04]  /*0db0*/  UIMAD UR8, UR9, UR10, UR8 ;  /* 0x0000000a090872a4 */ /* 0x000fc8000f8e0208 */
[----:B------:R-:W-:Y:S01]  /*0dc0*/  UIADD3 UR8, UPT, UPT, UR59, UR8, URZ ;  /* 0x000000083b087290 */ /* 0x000fe2000fffe0ff */
[----:B------:R-:W-:Y:S11]  /*0dd0*/  BRA `(.L_x_488) ;  /* 0x00000000000c7947 */ /* 0x000ff60003800000 */
.L_x_487:
[----:B------:R-:W-:Y:S02]  /*0de0*/  UIMAD.WIDE.U32 UR58, UR52, UR17, URZ ;  /* 0x00000011343a72a5 */ /* 0x000fe4000f8e00ff */
[----:B------:R-:W-:-:S04]  /*0df0*/  UIMAD UR8, UR53, UR17, URZ ;  /* 0x00000011350872a4 */ /* 0x000fc8000f8e02ff */
[----:B------:R-:W-:Y:S02]  /*0e00*/  UIADD3 UR8, UPT, UPT, UR59, UR8, URZ ;  /* 0x000000083b087290 */ /* 0x000fe4000fffe0ff */
.L_x_488:
        /* <DEDUP_REMOVED lines=20> */
.L_x_489:
[----:B------:R-:W2:Y:S01]  /*0f50*/  LDCU UR60, c[0x0][0x434] ;  /* 0x00008680ff3c77ac */ /* 0x000ea20008000800 */
[----:B------:R-:W-:-:S04]  /*0f60*/  UIMAD UR10, UR40, UR16, UR23 ;  /* 0x00000010280a72a4 */ /* 0x000fc8000f8e0217 */
[----:B--2---:R-:W-:Y:S02]  /*0f70*/  UIMAD UR60, UR10, UR60, URZ ;  /* 0x0000003c0a3c72a4 */ /* 0x004fe4000f8e02ff */
.L_x_490:
        /* <DEDUP_REMOVED lines=11> */
.L_x_491:
[----:B------:R-:W2:Y:S01]  /*1030*/  LDCU UR59, c[0x0][0x444] ;  /* 0x00008880ff3b77ac */ /* 0x000ea20008000800 */
[----:B------:R-:W-:-:S04]  /*1040*/  UIMAD UR10, UR40, UR16, UR23 ;  /* 0x00000010280a72a4 */ /* 0x000fc8000f8e0217 */
[----:B--2---:R-:W-:-:S12]  /*1050*/  UIMAD UR59, UR10, UR59, URZ ;  /* 0x0000003b0a3b72a4 */ /* 0x004fd8000f8e02ff */
.L_x_492:
        /* <DEDUP_REMOVED lines=9> */
[----:B------:R-:W-:Y:S01]  /*10f0*/  UIMAD UR55, UR16, UR55, URZ ;  /* 0x00000037103772a4 */ /* 0x000fe2000f8e02ff */
[----:B------:R-:W4:Y:S01]  /*1100*/  LDCU.64 UR64, c[0x0][0x420] ;  /* 0x00008400ff4077ac */ /* 0x000f220008000a00 */
[----:B------:R-:W-:-:S02]  /*1110*/  ULEA UR59, UR53, UR59, 0x6 ;  /* 0x0000003b353b7291 */ /* 0x000fc4000f8e30ff */
[----:B------:R-:W-:Y:S02]  /*1120*/  ULEA UR60, UR53, UR60, 0x6 ;  /* 0x0000003c353c7291 */ /* 0x000fe4000f8e30ff */
[----:B---3--:R-:W-:-:S04]  /*1130*/  UIADD3 UR9, UPT, UPT, UR52, -UR9, -UR36 ;  /* 0x8000000934097290 */ /* 0x008fc8000fffe824 */
[----:B------:R-:W-:-:S04]  /*1140*/  USHF.R.S32.HI UR8, URZ, 0x1f, UR9 ;  /* 0x0000001fff087899 */ /* 0x000fc80008011409 */
[----:B------:R-:W-:Y:S02]  /*1150*/  ULEA.HI UR8, UR8, UR9, URZ, 0x6 ;  /* 0x0000000908087291 */ /* 0x000fe4000f8f30ff */
[----:B----4-:R-:W-:Y:S01]  /*1160*/  UIMAD.WIDE UR64, UR60, 0x4, UR64 ;  /* 0x000000043c4078a5 */ /* 0x010fe2000f8e0240 */
[----:B--2---:R-:W-:Y:S01]  /*1170*/  IMAD.SHL.U32 R10, R8, 0x8, RZ ;  /* 0x00000008080a7824 */ /* 0x004fe200078e00ff */
[----:B------:R-:W-:Y:S01]  /*1180*/  USHF.R.S32.HI UR51, URZ, 0x6, UR8 ;  /* 0x00000006ff337899 */ /* 0x000fe20008011408 */
[--C-:B------:R-:W-:Y:S02]  /*1190*/  SHF.R.U32.HI R11, RZ, 0x3, R8.reuse ;  /* 0x00000003ff0b7819 */ /* 0x100fe40000011608 */
[----:B------:R-:W-:Y:S01]  /*11a0*/  SHF.R.U32.HI R0, RZ, 0x5, R8 ;  /* 0x00000005ff007819 */ /* 0x000fe20000011608 */
[----:B------:R-:W-:Y:S01]  /*11b0*/  UISETP.LT.AND UP0, UPT, URZ, UR51, UPT ;  /* 0x00000033ff00728c */ /* 0x000fe2000bf01270 */
[----:B------:R-:W-:Y:S02]  /*11c0*/  LOP3.LUT R18, R10, 0x38, RZ, 0xc0, !PT ;  /* 0x000000380a127812 */ /* 0x000fe400078ec0ff */
[----:B------:R-:W2:Y:S01]  /*11d0*/  LDCU.128 UR8, c[0x0][0x590] ;  /* 0x0000b200ff0877ac */ /* 0x000ea20008000c00 */
[----:B------:R-:W-:-:S02]  /*11e0*/  LOP3.LUT R7, R8, 0x1f, RZ, 0xc0, !PT ;  /* 0x0000001f08077812 */ /* 0x000fc400078ec0ff */
[----:B------:R-:W-:Y:S01]  /*11f0*/  IADD3 R4, P0, PT, R18, UR62, RZ ;  /* 0x0000003e12047c10 */ /* 0x000fe2000ff1e0ff */
[----:B------:R-:W3:Y:S02]  /*1200*/  LDCU.64 UR62, c[0x0][0x5e8] ;  /* 0x0000bd00ff3e77ac */ /* 0x000ee40008000a00 */
[----:B------:R-:W-:Y:S02]  /*1210*/  IMAD R7, R0, UR55, R7 ;  /* 0x0000003700077c24 */ /* 0x000fe4000f8e0207 */
[----:B------:R-:W-:Y:S01]  /*1220*/  IMAD.X R5, RZ, RZ, UR56, P0 ;  /* 0x00000038ff057e24 */ /* 0x000fe200080e06ff */
[----:B------:R-:W-:-:S04]  /*1230*/  USEL UR51, URZ, UR51, !UP0 ;  /* 0x00000033ff337287 */ /* 0x000fc8000c000000 */
[----:B------:R-:W-:Y:S02]  /*1240*/  UISETP.GT.AND UP0, UPT, UR44, UR51, UPT ;  /* 0x000000332c00728c */ /* 0x000fe4000bf04270 */
[----:B--2---:R-:W-:Y:S01]  /*1250*/  UIMAD UR17, UR54, UR8, URZ ;  /* 0x00000008361172a4 */ /* 0x004fe2000f8e02ff */
[----:B------:R-:W-:Y:S01]  /*1260*/  IMAD.U32 R14, RZ, RZ, UR8 ;  /* 0x00000008ff0e7e24 */ /* 0x000fe2000f8e00ff */
[----:B------:R-:W-:Y:S01]  /*1270*/  USHF.L.U64.HI UR56, UR8, 0x5, UR9 ;  /* 0x0000000508387899 */ /* 0x000fe20008010209 */
[----:B------:R-:W-:Y:S01]  /*1280*/  IMAD.U32 R16, RZ, RZ, UR10 ;  /* 0x0000000aff107e24 */ /* 0x000fe2000f8e00ff */
[----:B------:R-:W-:Y:S01]  /*1290*/  UIMAD UR17, UR47, UR9, UR17 ;  /* 0x000000092f1172a4 */ /* 0x000fe2000f8e0211 */
[----:B------:R-:W-:Y:S01]  /*12a0*/  IMAD.WIDE.U32 R14, R14, UR47, R4 ;  /* 0x0000002f0e0e7c25 */ /* 0x000fe2000f8e0004 */
[----:B---3--:R-:W-:Y:S01]  /*12b0*/  UIMAD.WIDE UR62, UR59, 0x4, UR62 ;  /* 0x000000043b3e78a5 */ /* 0x008fe2000f8e023e */
[----:B------:R-:W2:Y:S02]  /*12c0*/  LDC.64 R4, c[0x0][0x3b0] ;  /* 0x0000ec00ff047b82 */ /* 0x000ea40000000a00 */
[----:B------:R-:W-:Y:S01]  /*12d0*/  IMAD.U32 R22, RZ, RZ, UR11 ;  /* 0x0000000bff167e24 */ /* 0x000fe2000f8e00ff */
[----:B------:R-:W-:Y:S01]  /*12e0*/  IADD3 R15, PT, PT, R15, UR17, RZ ;  /* 0x000000110f0f7c10 */ /* 0x000fe2000fffe0ff */
[----:B------:R-:W3:Y:S02]  /*12f0*/  LDCU.64 UR10, c[0x0][0x550] ;  /* 0x0000aa00ff0a77ac */ /* 0x000ee40008000a00 */
[----:B------:R-:W-:-:S02]  /*1300*/  IMAD.WIDE.U32 R16, R16, UR23, R14 ;  /* 0x0000001710107c25 */ /* 0x000fc4000f8e000e */
[----:B------:R-:W4:Y:S01]  /*1310*/  LDCU.64 UR16, c[0x0][0x3c8] ;  /* 0x00007900ff1077ac */ /* 0x000f220008000a00 */
[----:B------:R-:W5:Y:S01]  /*1320*/  LDC.64 R14, c[0x0][0x5f8] ;  /* 0x00017e00ff0e7b82 */ /* 0x000f620000000a00 */
[----:B------:R-:W-:Y:S01]  /*1330*/  IMAD R23, R22, UR23, R17 ;  /* 0x0000001716177c24 */ /* 0x000fe2000f8e0211 */
[----:B------:R-:W-:Y:S01]  /*1340*/  MOV R22, R16 ;  /* 0x0000001000167202 */ /* 0x000fe20000000f00 */
[C---:B--2---:R-:W-:Y:S02]  /*1350*/  IMAD R16, R4.reuse, UR54, RZ ;  /* 0x0000003604107c24 */ /* 0x044fe4000f8e02ff */
[----:B------:R-:W-:Y:S01]  /*1360*/  IMAD.WIDE.U32 R20, R4, UR47, R18 ;  /* 0x0000002f04147c25 */ /* 0x000fe2000f8e0012 */
[----:B----4-:R-:W-:-:S03]  /*1370*/  MOV R13, UR17 ;  /* 0x00000011000d7c02 */ /* 0x010fc60008000f00 */
[----:B------:R-:W-:Y:S01]  /*1380*/  IMAD R9, R5, UR47, R16 ;  /* 0x0000002f05097c24 */ /* 0x000fe2000f8e0210 */
[----:B------:R-:W-:Y:S01]  /*1390*/  IADD3 R24, P0, PT, R20, UR50, RZ ;  /* 0x0000003214187c10 */ /* 0x000fe2000ff1e0ff */
[----:B------:R-:W-:Y:S01]  /*13a0*/  IMAD.WIDE.U32 R16, R11, UR8, R22 ;  /* 0x000000080b107c25 */ /* 0x000fe2000f8e0016 */
[----:B------:R-:W-:Y:S02]  /*13b0*/  USHF.L.U32 UR47, UR8, 0x5, URZ ;  /* 0x00000005082f7899 */ /* 0x000fe400080006ff */
[----:B------:R-:W-:Y:S01]  /*13c0*/  IADD3.X R25, PT, PT, R21, UR49, R9, P0, !PT ;  /* 0x0000003115197c10 */ /* 0x000fe200087fe409 */
[----:B-----5:R-:W-:Y:S01]  /*13d0*/  IMAD.WIDE.U32 R22, R14, UR21, RZ ;  /* 0x000000150e167c25 */ /* 0x020fe2000f8e00ff */
[----:B------:R-:W-:Y:S01]  /*13e0*/  USHF.L.U32 UR49, UR55, 0x6, URZ ;  /* 0x0000000637317899 */ /* 0x000fe200080006ff */
[----:B---3--:R-:W-:Y:S02]  /*13f0*/  LEA R236, P2, R16, UR10, 0x1 ;  /* 0x0000000a10ec7c11 */ /* 0x008fe4000f8408ff */
[----:B------:R-:W-:Y:S01]  /*1400*/  IMAD R0, R11, UR9, R17 ;  /* 0x000000090b007c24 */ /* 0x000fe2000f8e0211 */
[----:B------:R-:W2:Y:S01]  /*1410*/  LDCU.64 UR8, c[0x0][0x380] ;  /* 0x00007000ff0877ac */ /* 0x000ea20008000a00 */
[----:B------:R-:W-:Y:S01]  /*1420*/  IMAD.U32 R20, RZ, RZ, UR16 ;  /* 0x00000010ff147e24 */ /* 0x000fe2000f8e00ff */
[----:B------:R-:W-:Y:S01]  /*1430*/  SEL R14, R22, RZ, P5 ;  /* 0x000000ff160e7207 */ /* 0x000fe20002800000 */
[----:B------:R-:W-:Y:S01]  /*1440*/  IMAD R15, R15, UR21, R23 ;  /* 0x000000150f0f7c24 */ /* 0x000fe2000f8e0217 */
[----:B------:R-:W3:Y:S01]  /*1450*/  LDCU.64 UR16, c[0x0][0x570] ;  /* 0x0000ae00ff1077ac */ /* 0x000ee20008000a00 */
[----:B------:R-:W-:Y:S01]  /*1460*/  IMAD.WIDE.U32 R20, R20, UR23, R24 ;  /* 0x0000001714147c25 */ /* 0x000fe2000f8e0018 */
[----:B------:R-:W-:-:S02]  /*1470*/  IADD3 R9, P1, P0, R7, UR58, R14 ;  /* 0x0000003a07097c10 */ /* 0x000fc4000f83e00e */
[----:B------:R-:W-:Y:S01]  /*1480*/  SHF.R.S32.HI R7, RZ, 0x1f, R7 ;  /* 0x0000001fff077819 */ /* 0x000fe20000011407 */
[----:B------:R-:W-:Y:S01]  /*1490*/  IMAD R21, R13, UR23, R21 ;  /* 0x000000170d157c24 */ /* 0x000fe2000f8e0215 */
[----:B------:R-:W-:Y:S02]  /*14a0*/  SEL R14, R15, RZ, P5 ;  /* 0x000000ff0f0e7207 */ /* 0x000fe40002800000 */
[----:B------:R-:W-:Y:S01]  /*14b0*/  LEA.HI.X R237, R16, UR11, R0, 0x1, P2 ;  /* 0x0000000b10ed7c11 */ /* 0x000fe200090f0c00 */
[----:B------:R-:W-:Y:S01]  /*14c0*/  IMAD.WIDE.U32 R16, R11, R4, R20 ;  /* 0x000000040b107225 */ /* 0x000fe200078e0014 */
[----:B------:R-:W-:Y:S02]  /*14d0*/  IADD3.X R14, PT, PT, R7, UR57, R14, P1, P0 ;  /* 0x00000039070e7c10 */ /* 0x000fe40008fe040e */
[----:B------:R-:W-:Y:S01]  /*14e0*/  IADD3 R9, P0, PT, R9, UR49, RZ ;  /* 0x0000003109097c10 */ /* 0x000fe2000ff1e0ff */
[----:B------:R-:W-:Y:S01]  /*14f0*/  IMAD.U32 R7, RZ, RZ, UR49 ;  /* 0x00000031ff077e24 */ /* 0x000fe2000f8e00ff */
[----:B--2---:R-:W-:Y:S01]  /*1500*/  LEA R238, P1, R16, UR8, 0x1 ;  /* 0x0000000810ee7c11 */ /* 0x004fe2000f8208ff */
[----:B------:R-:W-:Y:S01]  /*1510*/  IMAD R0, R11, R5, R17 ;  /* 0x000000050b007224 */ /* 0x000fe200078e0211 */
[----:B------:R-:W-:-:S02]  /*1520*/  SHF.L.U64.HI R5, R4, 0x5, R5 ;  /* 0x0000000504057819 */ /* 0x000fc40000010205 */
[----:B------:R-:W-:Y:S01]  /*1530*/  LEA.HI.X.SX32 R14, R7, R14, 0x1, P0 ;  /* 0x0000000e070e7211 */ /* 0x000fe200000f0eff */
[----:B------:R-:W-:Y:S01]  /*1540*/  IMAD.SHL.U32 R7, R4, 0x20, RZ ;  /* 0x0000002004077824 */ /* 0x000fe200078e00ff */
[C---:B---3--:R-:W-:Y:S01]  /*1550*/  LEA R234, P0, R9.reuse, UR16, 0x2 ;  /* 0x0000001009ea7c11 */ /* 0x048fe2000f8010ff */
[----:B------:R-:W-:Y:S01]  /*1560*/  UMOV UR16, UR62 ;  /* 0x0000003e00107c82 */ /* 0x000fe20008000000 */
[----:B------:R-:W-:Y:S02]  /*1570*/  LEA.HI.X R239, R16, UR9, R0, 0x1, P1 ;  /* 0x0000000910ef7c11 */ /* 0x000fe400088f0c00 */
[----:B------:R-:W-:Y:S01]  /*1580*/  LEA.HI.X R235, R9, UR17, R14, 0x2, P0 ;  /* 0x0000001109eb7c11 */ /* 0x000fe200080f140e */
[----:B------:R-:W-:Y:S01]  /*1590*/  UMOV UR17, UR63 ;  /* 0x0000003f00117c82 */ /* 0x000fe20008000000 */
[C---:B------:R-:W-:Y:S02]  /*15a0*/  IADD3 R16, P0, PT, R11.reuse, 0x20, RZ ;  /* 0x000000200b107810 */ /* 0x040fe40007f1e0ff */
[----:B------:R-:W-:-:S03]  /*15b0*/  IADD3 R13, PT, PT, R11, 0x20, RZ ;  /* 0x000000200b0d7810 */ /* 0x000fc60007ffe0ff */
[----:B------:R-:W-:Y:S01]  /*15c0*/  IMAD.X R0, RZ, RZ, RZ, P0 ;  /* 0x000000ffff007224 */ /* 0x000fe200000e06ff */
[----:B------:R-:W-:Y:S07]  /*15d0*/  BRA.U UP0, `(.L_x_493) ;  /* 0x0000000500d87547 */ /* 0x000fee000b800000 */
        /* <DEDUP_REMOVED lines=12> */
[----:B------:R-:W-:Y:S05]  /*16a0*/  BRA `(.L_x_495) ;  /* 0x0000000000187947 */ /* 0x000fea0003800000 */
.L_x_494:
[----:B------:R-:W2:Y:S01]  /*16b0*/  LDCU.64 UR12, c[0x0][0x5c0] ;  /* 0x0000b800ff0c77ac */ /* 0x000ea20008000a00 */
[----:B------:R-:W-:-:S04]  /*16c0*/  UIADD3 UR8, UPT, UPT, UR41, UR42, URZ ;  /* 0x0000002a29087290 */ /* 0x000fc8000fffe0ff */
[----:B--2---:R-:W-:Y:S02]  /*16d0*/  UIMAD.WIDE.U32 UR16, UR8, UR12, URZ ;  /* 0x0000000c081072a5 */ /* 0x004fe4000f8e00ff */
[----:B------:R-:W-:-:S04]  /*16e0*/  UIMAD UR8, UR8, UR13, URZ ;  /* 0x0000000d080872a4 */ /* 0x000fc8000f8e02ff */
[----:B------:R-:W-:-:S06]  /*16f0*/  UIADD3 UR8, UPT, UPT, UR17, UR8, URZ ;  /* 0x0000000811087290 */ /* 0x000fcc000fffe0ff */
[----:B------:R-:W-:Y:S02]  /*1700*/  MOV R2, UR8 ;  /* 0x0000000800027c02 */ /* 0x000fe40008000f00 */
.L_x_495:
        /* <DEDUP_REMOVED lines=13> */
.L_x_496:
[----:B------:R-:W2:Y:S01]  /*17e0*/  LDCU.64 UR10, c[0x0][0x5c8] ;  /* 0x0000b900ff0a77ac */ /* 0x000ea20008000a00 */
[----:B------:R-:W-:-:S04]  /*17f0*/  UIADD3 UR41, UPT, UPT, UR41, UR42, URZ ;  /* 0x0000002a29297290 */ /* 0x000fc8000fffe0ff */
[----:B--2---:R-:W-:Y:S02]  /*1800*/  UIMAD.WIDE.U32 UR14, UR41, UR10, URZ ;  /* 0x0000000a290e72a5 */ /* 0x004fe4000f8e00ff */
[----:B------:R-:W-:-:S04]  /*1810*/  UIMAD UR41, UR41, UR11, URZ ;  /* 0x0000000b292972a4 */ /* 0x000fc8000f8e02ff */
[----:B------:R-:W-:-:S06]  /*1820*/  UIADD3 UR41, UPT, UPT, UR15, UR41, URZ ;  /* 0x000000290f297290 */ /* 0x000fcc000fffe0ff */
[----:B------:R-:W-:-:S07]  /*1830*/  MOV R3, UR41 ;  /* 0x0000002900037c02 */ /* 0x000fce0008000f00 */
.L_x_497:
[----:B------:R-:W2:Y:S01]  /*1840*/  LDCU.64 UR8, c[0x0][0x5d8] ;  /* 0x0000bb00ff0877ac */ /* 0x000ea20008000a00 */
        /* <DEDUP_REMOVED lines=10> */
[----:B--2---:R-:W-:Y:S01]  /*18f0*/  IMAD.U32 R4, RZ, RZ, UR9 ;  /* 0x00000009ff047e24 */ /* 0x004fe2000f8e00ff */
[----:B------:R-:W-:-:S05]  /*1900*/  MOV R2, UR8 ;  /* 0x0000000800027c02 */ /* 0x000fca0008000f00 */
        /* <DEDUP_REMOVED lines=13> */
.L_x_499:
[----:B-1----:R-:W-:Y:S05]  /*19e0*/  BSYNC.RECONVERGENT B0 ;  /* 0x0000000000007941 */ /* 0x002fea0003800200 */
.L_x_498:
[----:B------:R-:W-:Y:S04]  /*19f0*/  BSSY.RECONVERGENT B0, `(.L_x_500) ;  /* 0x000000e000007945 */ /* 0x000fe80003800200 */
[----:B------:R-:W-:Y:S05]  /*1a00*/  @P1 BRA `(.L_x_501) ;  /* 0x0000000000301947 */ /* 0x000fea0003800000 */
[----:B------:R-:W1:Y:S01]  /*1a10*/  LDCU.64 UR8, c[0x0][0x560] ;  /* 0x0000ac00ff0877ac */ /* 0x000e620008000a00 */
[----:B------:R-:W-:Y:S01]  /*1a20*/  MOV R4, R6 ;  /* 0x0000000600047202 */ /* 0x000fe20000000f00 */
[----:B------:R-:W-:-:S04]  /*1a30*/  IMAD R7, R0, UR12, RZ ;  /* 0x0000000c00077c24 */ /* 0x000fc8000f8e02ff */
[----:B------:R-:W-:-:S04]  /*1a40*/  IMAD.WIDE.U32 R4, R16, UR12, R4 ;  /* 0x0000000c10047c25 */ /* 0x000fc8000f8e0004 */
[----:B------:R-:W-:-:S05]  /*1a50*/  IMAD R7, R16, UR13, R7 ;  /* 0x0000000d10077c24 */ /* 0x000fca000f8e0207 */
[----:B------:R-:W-:Y:S02]  /*1a60*/  IADD3 R7, PT, PT, R5, R7, RZ ;  /* 0x0000000705077210 */ /* 0x000fe40007ffe0ff */
[----:B-1----:R-:W-:-:S04]  /*1a70*/  LEA R6, P0, R4, UR8, 0x1 ;  /* 0x0000000804067c11 */ /* 0x002fc8000f8008ff */
[----:B------:R-:W-:-:S05]  /*1a80*/  LEA.HI.X R7, R4, UR9, R7, 0x1, P0 ;  /* 0x0000000904077c11 */ /* 0x000fca00080f0c07 */
[----:B------:R1:W-:Y:S04]  /*1a90*/  STG.E.128 desc[UR34][R6.64], RZ ;  /* 0x000000ff06007986 */ /* 0x0003e8000c101d22 */
[----:B------:R1:W-:Y:S04]  /*1aa0*/  STG.E.128 desc[UR34][R6.64+0x80], RZ ;  /* 0x000080ff06007986 */ /* 0x0003e8000c101d22 */
[----:B------:R1:W-:Y:S04]  /*1ab0*/  STG.E.128 desc[UR34][R6.64+0x100], RZ ;  /* 0x000100ff06007986 */ /* 0x0003e8000c101d22 */
[----:B------:R1:W-:Y:S02]  /*1ac0*/  STG.E.128 desc[UR34][R6.64+0x180], RZ ;  /* 0x000180ff06007986 */ /* 0x0003e4000c101d22 */
.L_x_501:
[----:B------:R-:W-:Y:S05]  /*1ad0*/  BSYNC.RECONVERGENT B0 ;  /* 0x0000000000007941 */ /* 0x000fea0003800200 */
.L_x_500:
[----:B------:R-:W3:Y:S01]  /*1ae0*/  LDCU.64 UR8, c[0x0][0x5e0] ;  /* 0x0000bc00ff0877ac */ /* 0x000ee20008000a00 */
[----:B------:R-:W-:Y:S01]  /*1af0*/  MOV R5, UR10 ;  /* 0x0000000a00057c02 */ /* 0x000fe20008000f00 */
[----:B------:R-:W-:Y:S01]  /*1b00*/  BSSY.RECONVERGENT B0, `(.L_x_502) ;  /* 0x0000015000007945 */ /* 0x000fe20003800200 */
[----:B------:R-:W-:-:S03]  /*1b10*/  UIMAD UR27, UR27, UR10, URZ ;  /* 0x0000000a1b1b72a4 */ /* 0x000fc6000f8e02ff */
[----:B------:R-:W-:Y:S01]  /*1b20*/  IMAD.WIDE.U32 R18, R5, UR30, R18 ;  /* 0x0000001e05127c25 */ /* 0x000fe2000f8e0012 */
[----:B------:R-:W-:Y:S02]  /*1b30*/  UIMAD UR27, UR30, UR11, UR27 ;  /* 0x0000000b1e1b72a4 */ /* 0x000fe4000f8e021b */
[----:B-1----:R-:W-:-:S04]  /*1b40*/  IADD3 R6, P0, PT, R18, UR14, RZ ;  /* 0x0000000e12067c10 */ /* 0x002fc8000ff1e0ff */
[----:B------:R-:W-:Y:S02]  /*1b50*/  IADD3.X R7, PT, PT, R3, UR27, R19, P0, !PT ;  /* 0x0000001b03077c10 */ /* 0x000fe400087fe413 */
[----:B---3--:R-:W-:Y:S02]  /*1b60*/  MOV R4, UR8 ;  /* 0x0000000800047c02 */ /* 0x008fe40008000f00 */
[----:B------:R-:W-:-:S03]  /*1b70*/  MOV R3, UR9 ;  /* 0x0000000900037c02 */ /* 0x000fc60008000f00 */
        /* <DEDUP_REMOVED lines=13> */
.L_x_503:
[----:B------:R-:W-:Y:S05]  /*1c50*/  BSYNC.RECONVERGENT B0 ;  /* 0x0000000000007941 */ /* 0x000fea0003800200 */
.L_x_502:
[----:B------:R-:W-:Y:S05]  /*1c60*/  @P1 BRA `(.L_x_504) ;  /* 0x0000006400881947 */ /* 0x000fea0003800000 */
[----:B------:R-:W3:Y:S01]  /*1c70*/  LDCU.64 UR8, c[0x0][0x568] ;  /* 0x0000ad00ff0877ac */ /* 0x000ee20008000a00 */
[----:B------:R-:W-:Y:S01]  /*1c80*/  MOV R2, R4 ;  /* 0x0000000400027202 */ /* 0x000fe20000000f00 */
[----:B------:R-:W-:-:S04]  /*1c90*/  IMAD R5, R0, UR10, RZ ;  /* 0x0000000a00057c24 */ /* 0x000fc8000f8e02ff */
[----:B------:R-:W-:-:S04]  /*1ca0*/  IMAD.WIDE.U32 R2, R16, UR10, R2 ;  /* 0x0000000a10027c25 */ /* 0x000fc8000f8e0002 */
[----:B------:R-:W-:-:S05]  /*1cb0*/  IMAD R5, R16, UR11, R5 ;  /* 0x0000000b10057c24 */ /* 0x000fca000f8e0205 */
        /* <DEDUP_REMOVED lines=8> */
.L_x_493:
[----:B------:R-:W2:Y:S01]  /*1d40*/  LDCU.64 UR10, c[0x0][0x3d0] ;  /* 0x00007a00ff0a77ac */ /* 0x000ea20008000a00 */
[----:B------:R-:W-:Y:S01]  /*1d50*/  IMAD.U32 R9, RZ, RZ, UR14 ;  /* 0x0000000eff097e24 */ /* 0x000fe2000f8e00ff */
[----:B------:R-:W-:Y:S01]  /*1d60*/  SHF.R.U32.HI R231, RZ, 0x2, R8 ;  /* 0x00000002ffe77819 */ /* 0x000fe20000011608 */
[----:B------:R-:W-:Y:S01]  /*1d70*/  IMAD.U32 R4, RZ, RZ, UR12 ;  /* 0x0000000cff047e24 */ /* 0x000fe2000f8e00ff */
[----:B------:R-:W3:Y:S01]  /*1d80*/  LDCU.64 UR8, c[0x0][0x3d8] ;  /* 0x00007b00ff0877ac */ /* 0x000ee20008000a00 */
[----:B------:R-:W-:Y:S01]  /*1d90*/  IMAD.WIDE.U32 R20, R9, UR30, R18 ;  /* 0x0000001e09147c25 */ /* 0x000fe2000f8e0012 */
[----:B------:R-:W-:Y:S01]  /*1da0*/  SHF.R.U32.HI R9, RZ, 0x1, R8 ;  /* 0x00000001ff097819 */ /* 0x000fe20000011608 */
[----:B------:R-:W-:Y:S02]  /*1db0*/  UIMAD UR50, UR27, UR14, URZ ;  /* 0x0000000e1b3272a4 */ /* 0x000fe4000f8e02ff */
[----:B------:R-:W-:Y:S01]  /*1dc0*/  IMAD.WIDE.U32 R14, R4, UR30, R18 ;  /* 0x0000001e040e7c25 */ /* 0x000fe2000f8e0012 */
[----:B------:R-:W-:Y:S01]  /*1dd0*/  UIMAD UR49, UR53, -0x40, UR43 ;  /* 0xffffffc0353178a4 */ /* 0x000fe2000f8e022b */
[----:B------:R-:W-:Y:S01]  /*1de0*/  IADD3 R18, P1, PT, R20, UR46, RZ ;  /* 0x0000002e14127c10 */ /* 0x000fe2000ff3e0ff */
[----:B------:R-:W-:Y:S01]  /*1df0*/  UIMAD UR27, UR27, UR12, URZ ;  /* 0x0000000c1b1b72a4 */ /* 0x000fe2000f8e02ff */
[----:B------:R-:W-:Y:S01]  /*1e00*/  LOP3.LUT R4, R9, 0x30, RZ, 0xc0, !PT ;  /* 0x0000003009047812 */ /* 0x000fe200078ec0ff */
[----:B------:R-:W-:Y:S01]  /*1e10*/  UIADD3 UR40, UPT, UPT, -UR30, UR36, URZ ;  /* 0x000000241e287290 */ /* 0x000fe2000fffe1ff */
[----:B------:R-:W-:Y:S01]  /*1e20*/  IADD3 R20, P0, PT, R14, UR48, RZ ;  /* 0x000000300e147c10 */ /* 0x000fe2000ff1e0ff */
[----:B------:R-:W-:Y:S01]  /*1e30*/  UIMAD UR50, UR30, UR15, UR50 ;  /* 0x0000000f1e3272a4 */ /* 0x000fe2000f8e0232 */
[C---:B------:R-:W-:Y:S01]  /*1e40*/  ISETP.GE.AND P4, PT, R13.reuse, UR49, PT ;  /* 0x000000310d007c0c */ /* 0x040fe2000bf86270 */
[----:B------:R-:W-:Y:S01]  /*1e50*/  UIMAD UR27, UR30, UR13, UR27 ;  /* 0x0000000d1e1b72a4 */ /* 0x000fe2000f8e021b */
[----:B------:R-:W-:Y:S01]  /*1e60*/  LOP3.LUT R231, R4, 0x7, R231, 0xf8, !PT ;  /* 0x0000000704e77812 */ /* 0x000fe200078ef8e7 */
[----:B------:R-:W-:Y:S01]  /*1e70*/  IMAD.U32 R4, RZ, RZ, UR47 ;  /* 0x0000002fff047e24 */ /* 0x000fe2000f8e00ff */
[----:B------:R-:W-:Y:S01]  /*1e80*/  ISETP.GE.AND P2, PT, R13, UR40, PT ;  /* 0x000000280d007c0c */ /* 0x000fe2000bf46270 */
[C---:B--2---:R-:W-:Y:S01]  /*1e90*/  IMAD R13, R3.reuse, UR10, RZ ;  /* 0x0000000a030d7c24 */ /* 0x044fe2000f8e02ff */
[----:B------:R-:W-:Y:S01]  /*1ea0*/  IADD3.X R19, PT, PT, R6, UR50, R21, P1, !PT ;  /* 0x0000003206137c10 */ /* 0x000fe20008ffe415 */
[----:B---3--:R-:W-:Y:S01]  /*1eb0*/  IMAD R3, R3, UR8, RZ ;  /* 0x0000000803037c24 */ /* 0x008fe2000f8e02ff */
[----:B------:R-:W-:Y:S01]  /*1ec0*/  IADD3.X R21, PT, PT, R2, UR27, R15, P0, !PT ;  /* 0x0000001b02157c10 */ /* 0x000fe200087fe40f */
[C---:B------:R-:W-:Y:S01]  /*1ed0*/  IMAD R24, R12.reuse, UR11, R13 ;  /* 0x0000000b0c187c24 */ /* 0x040fe2000f8e020d */
[----:B------:R-:W-:Y:S01]  /*1ee0*/  ISETP.GE.AND P3, PT, R11, UR40, PT ;  /* 0x000000280b007c0c */ /* 0x000fe2000bf66270 */
[----:B------:R-:W-:Y:S01]  /*1ef0*/  IMAD.WIDE.U32 R18, R12, UR10, R18 ;  /* 0x0000000a0c127c25 */ /* 0x000fe2000f8e0012 */
[----:B------:R-:W-:Y:S01]  /*1f00*/  ULOP3.LUT UR53, UR53, 0x80000001, URZ, 0xc0, !UPT ;  /* 0x8000000135357892 */ /* 0x000fe2000f8ec0ff */
[----:B------:R-:W-:-:S02]  /*1f10*/  @!P4 LEA R26, P0, R7, R238, 0x1 ;  /* 0x000000ee071ac211 */ /* 0x000fc400078008ff */
[----:B------:R-:W-:Y:S01]  /*1f20*/  IMAD.MOV.U32 R229, RZ, RZ, 0x7f800000 ;  /* 0x7f800000ffe57424 */ /* 0x000fe200078e00ff */
[----:B------:R-:W-:Y:S01]  /*1f30*/  UISETP.NE.AND UP0, UPT, UR53, 0x1, UPT ;  /* 0x000000013500788c */ /* 0x000fe2000bf05270 */
[----:B------:R-:W-:Y:S01]  /*1f40*/  IMAD.U32 R15, RZ, RZ, UR47 ;  /* 0x0000002fff0f7e24 */ /* 0x000fe2000f8e00ff */
[----:B------:R-:W-:Y:S01]  /*1f50*/  @!P4 LEA.HI.X R27, R7, R239, R5, 0x1, P0 ;  /* 0x000000ef071bc211 */ /* 0x000fe200000f0c05 */
[C---:B------:R-:W-:Y:S01]  /*1f60*/  IMAD R22, R12.reuse, UR9, R3 ;  /* 0x000000090c167c24 */ /* 0x040fe2000f8e0203 */
[----:B------:R-:W-:Y:S01]  /*1f70*/  @P5 BAR.SYNC.DEFER_BLOCKING 0x0 ;  /* 0x0000000000005b1d */ /* 0x000fe20000010000 */
[----:B------:R-:W-:Y:S01]  /*1f80*/  IMAD.WIDE.U32 R12, R12, UR8, R20 ;  /* 0x000000080c0c7c25 */ /* 0x000fe2000f8e0014 */
[----:B------:R-:W-:Y:S01]  /*1f90*/  @!P4 LEA R14, P1, R15, R236, 0x1 ;  /* 0x000000ec0f0ec211 */ /* 0x000fe200078208ff */
[----:B------:R-:W-:Y:S02]  /*1fa0*/  USEL UR8, URZ, 0x8000, UP0 ;  /* 0x00008000ff087887 */ /* 0x000fe40008000000 */
[----:B------:R-:W-:-:S03]  /*1fb0*/  IMAD.U32 R3, RZ, RZ, UR56 ;  /* 0x00000038ff037e24 */ /* 0x000fc6000f8e00ff */
[----:B------:R-:W2:Y:S01]  /*1fc0*/  LDC R246, c[0x0][0x44c] ;  /* 0x00011300fff67b82 */ /* 0x000ea20000000800 */
[----:B------:R-:W-:Y:S01]  /*1fd0*/  IMAD.IADD R23, R13, 0x1, R22 ;  /* 0x000000010d177824 */ /* 0x000fe200078e0216 */
[----:B------:R-:W-:Y:S01]  /*1fe0*/  LOP3.LUT R13, R10, 0x1f8, RZ, 0xc0, !PT ;  /* 0x000001f80a0d7812 */ /* 0x000fe200078ec0ff */
[----:B------:R-:W-:Y:S01]  /*1ff0*/  IMAD.IADD R25, R19, 0x1, R24 ;  /* 0x0000000113197824 */ /* 0x000fe200078e0218 */
[----:B------:R-:W-:Y:S01]  /*2000*/  @!P4 LEA.HI.X R15, R4, R237, R3, 0x1, P1 ;  /* 0x000000ed040fc211 */ /* 0x000fe200008f0c03 */
[----:B------:R-:W-:Y:S01]  /*2010*/  @!P2 IMAD.MOV.U32 R6, RZ, RZ, R12 ;  /* 0x000000ffff06a224 */ /* 0x000fe200078e000c */
[----:B------:R-:W-:Y:S01]  /*2020*/  LOP3.LUT R13, R13, 0x38, R8, 0x78, !PT ;  /* 0x000000380d0d7812 */ /* 0x000fe200078e7808 */
[----:B------:R-:W-:Y:S01]  /*2030*/  @!P2 IMAD.MOV.U32 R19, RZ, RZ, R25 ;  /* 0x000000ffff13a224 */ /* 0x000fe200078e0019 */
[----:B------:R-:W-:Y:S01]  /*2040*/  ISETP.GE.AND P1, PT, R11, UR49, PT ;  /* 0x000000310b007c0c */ /* 0x000fe2000bf26270 */
[----:B------:R-:W-:Y:S01]  /*2050*/  @!P2 IMAD.MOV.U32 R7, RZ, RZ, R23 ;  /* 0x000000ffff07a224 */ /* 0x000fe200078e0017 */
[----:B------:R-:W-:Y:S01]  /*2060*/  LOP3.LUT R13, R13, 0x1e00, R10, 0xf8, !PT ;  /* 0x00001e000d0d7812 */ /* 0x000fe200078ef80a */
[C---:B------:R-:W-:Y:S01]  /*2070*/  @!P2 IMAD R5, R0.reuse, UR14, RZ ;  /* 0x0000000e0005ac24 */ /* 0x040fe2000f8e02ff */
[----:B------:R-:W3:Y:S01]  /*2080*/  S2R R216, SR_TID.X ;  /* 0x0000000000d87919 */ /* 0x000ee20000002100 */
[----:B------:R-:W-:Y:S01]  /*2090*/  @!P2 IMAD R3, R0, UR12, RZ ;  /* 0x0000000c0003ac24 */ /* 0x000fe2000f8e02ff */
[----:B------:R-:W-:Y:S01]  /*20a0*/  LEA R13, R13, UR24, 0x1 ;  /* 0x000000180d0d7c11 */ /* 0x000fe2000f8e08ff */
[----:B------:R-:W-:-:S02]  /*20b0*/  @!P3 IMAD.MOV.U32 R24, RZ, RZ, R18 ;  /* 0x000000ffff18b224 */ /* 0x000fc400078e0012 */
[----:B------:R-:W-:Y:S02]  /*20c0*/  IMAD.MOV.U32 R230, RZ, RZ, 0x7f800000 ;  /* 0x7f800000ffe67424 */ /* 0x000fe400078e00ff */
[----:B------:R-:W-:Y:S01]  /*20d0*/  IMAD.SHL.U32 R223, R8, 0x10, RZ ;  /* 0x0000001008df7824 */ /* 0x000fe200078e00ff */
[----:B------:R-:W4:Y:S01]  /*20e0*/  S2R R245, SR_TID.X ;  /* 0x0000000000f57919 */ /* 0x000f220000002100 */
[----:B------:R-:W-:Y:S01]  /*20f0*/  @!P3 IMAD.MOV.U32 R22, RZ, RZ, R12 ;  /* 0x000000ffff16b224 */ /* 0x000fe200078e000c */
[----:B------:R-:W1:Y:S01]  /*2100*/  LDCU UR11, c[0x0][0x590] ;  /* 0x0000b200ff0b77ac */ /* 0x000e620008000800 */
[C---:B------:R-:W-:Y:S01]  /*2110*/  @!P2 IMAD R12, R16.reuse, UR15, R5 ;  /* 0x0000000f100cac24 */ /* 0x040fe2000f8e0205 */
[----:B------:R-:W-:Y:S01]  /*2120*/  @!PT LDS RZ, [RZ] ;  /* 0x00000000fffff984 */ /* 0x000fe20000000800 */
[----:B------:R-:W-:Y:S01]  /*2130*/  @!PT LDS RZ, [RZ] ;  /* 0x00000000fffff984 */ /* 0x000fe20000000800 */
[----:B------:R-:W-:Y:S01]  /*2140*/  @!PT LDS RZ, [RZ] ;  /* 0x00000000fffff984 */ /* 0x000fe20000000800 */
[----:B------:R-:W-:Y:S01]  /*2150*/  @!P1 LDGSTS.E.BYPASS.LTC128B.128 [R13+0x10000], desc[UR34][R236.64] ;  /* 0x10000000ec0d9fae */ /* 0x000fe2000b981a22 */
[C---:B------:R-:W-:Y:S01]  /*2160*/  @!P2 IMAD R0, R16.reuse, UR13, R3 ;  /* 0x0000000d1000ac24 */ /* 0x040fe2000f8e0203 */
[----:B------:R-:W1:Y:S01]  /*2170*/  @!P3 LDC.64 R4, c[0x0][0x390] ;  /* 0x0000e400ff04bb82 */ /* 0x000e620000000a00 */
[C---:B------:R-:W-:Y:S01]  /*2180*/  @!P2 IMAD.WIDE.U32 R18, R16.reuse, UR14, R18 ;  /* 0x0000000e1012ac25 */ /* 0x040fe2000f8e0012 */
[----:B------:R-:W-:Y:S03]  /*2190*/  @!P1 LDGSTS.E.BYPASS.LTC128B.128 [R13+0x12000], desc[UR34][R236.64+0x80] ;  /* 0x12000080ec0d9fae */ /* 0x000fe6000b981a22 */
[----:B------:R-:W-:Y:S01]  /*21a0*/  IMAD.MOV.U32 R226, RZ, RZ, 0x40 ;  /* 0x00000040ffe27424 */ /* 0x000fe200078e00ff */
[----:B------:R-:W-:Y:S01]  /*21b0*/  @!P1 LDGSTS.E.BYPASS.LTC128B.128 [R13+0x14000], desc[UR34][R236.64+0x100] ;  /* 0x14000100ec0d9fae */ /* 0x000fe2000b981a22 */
[----:B------:R-:W-:-:S04]  /*21c0*/  @!P2 IMAD.WIDE.U32 R16, R16, UR12, R6 ;  /* 0x0000000c1010ac25 */ /* 0x000fc8000f8e0006 */
[----:B------:R-:W-:Y:S01]  /*21d0*/  IMAD.MOV.U32 R224, RZ, RZ, 0x20 ;  /* 0x00000020ffe07424 */ /* 0x000fe200078e00ff */
[----:B------:R-:W3:Y:S01]  /*21e0*/  @!P3 LDC.64 R6, c[0x0][0x388] ;  /* 0x0000e200ff06bb82 */ /* 0x000ee20000000a00 */
[----:B------:R-:W-:Y:S01]  /*21f0*/  @!P1 LDGSTS.E.BYPASS.LTC128B.128 [R13+0x16000], desc[UR34][R236.64+0x180] ;  /* 0x16000180ec0d9fae */ /* 0x000fe2000b981a22 */
[----:B------:R-:W-:Y:S02]  /*2200*/  VIADD R232, R13, UR8 ;  /* 0x000000080de87c36 */ /* 0x000fe40008000000 */
[----:B------:R-:W-:Y:S01]  /*2210*/  IMAD.MOV.U32 R249, RZ, RZ, 0x10 ;  /* 0x00000010fff97424 */ /* 0x000fe200078e00ff */
[----:B------:R1:W-:Y:S01]  /*2220*/  @P1 STS.128 [R13+0x10000], RZ ;  /* 0x010000ff0d001388 */ /* 0x0003e20000000c00 */
[----:B------:R-:W-:Y:S01]  /*2230*/  VIADD R2, R231, 0x8 ;  /* 0x00000008e7027836 */ /* 0x000fe20000000000 */
[----:B------:R-:W-:Y:S01]  /*2240*/  CS2R R190, SRZ ;  /* 0x0000000000be7805 */ /* 0x000fe2000001ff00 */
[----:B------:R-:W-:Y:S01]  /*2250*/  @!P3 IMAD.WIDE.U32 R24, R11, UR14, R24 ;  /* 0x0000000e0b18bc25 */ /* 0x000fe2000f8e0018 */
[----:B------:R1:W-:Y:S01]  /*2260*/  @P1 STS.128 [R13+0x12000], RZ ;  /* 0x012000ff0d001388 */ /* 0x0003e20000000c00 */
[----:B------:R-:W-:-:S02]  /*2270*/  CS2R R188, SRZ ;  /* 0x0000000000bc7805 */ /* 0x000fc4000001ff00 */
[----:B------:R-:W-:Y:S01]  /*2280*/  ISETP.GE.AND P0, PT, R2, UR49, PT ;  /* 0x0000003102007c0c */ /* 0x000fe2000bf06270 */
[----:B------:R-:W-:Y:S01]  /*2290*/  @!P2 IMAD.IADD R12, R19, 0x1, R12 ;  /* 0x00000001130ca824 */ /* 0x000fe200078e020c */
[----:B------:R1:W-:Y:S01]  /*22a0*/  @P1 STS.128 [R13+0x14000], RZ ;  /* 0x014000ff0d001388 */ /* 0x0003e20000000c00 */
[----:B------:R-:W2:Y:S01]  /*22b0*/  @!P2 LDC.64 R2, c[0x0][0x388] ;  /* 0x0000e200ff02ab82 */ /* 0x000ea20000000a00 */
[----:B------:R-:W-:Y:S01]  /*22c0*/  @!P3 IMAD.WIDE.U32 R22, R11, UR12, R22 ;  /* 0x0000000c0b16bc25 */ /* 0x000fe2000f8e0016 */
[----:B------:R-:W-:Y:S01]  /*22d0*/  CS2R R194, SRZ ;  /* 0x0000000000c27805 */ /* 0x000fe2000001ff00 */
[----:B------:R1:W-:Y:S01]  /*22e0*/  @P1 STS.128 [R13+0x16000], RZ ;  /* 0x016000ff0d001388 */ /* 0x0003e20000000c00 */
[----:B------:R-:W-:Y:S01]  /*22f0*/  CS2R R192, SRZ ;  /* 0x0000000000c07805 */ /* 0x000fe2000001ff00 */
[----:B------:R-:W-:Y:S01]  /*2300*/  @!P2 IMAD.IADD R0, R17, 0x1, R0 ;  /* 0x000000011100a824 */ /* 0x000fe200078e0200 */
[----:B------:R-:W-:Y:S01]  /*2310*/  CS2R R186, SRZ ;  /* 0x0000000000ba7805 */ /* 0x000fe2000001ff00 */
[----:B------:R1:W-:Y:S01]  /*2320*/  @P4 STS.128 [R13+0x11000], RZ ;  /* 0x011000ff0d004388 */ /* 0x0003e20000000c00 */
[----:B------:R-:W-:Y:S01]  /*2330*/  IMAD.MOV.U32 R242, RZ, RZ, 0x3f ;  /* 0x0000003ffff27424 */ /* 0x000fe200078e00ff */
[----:B------:R-:W-:Y:S01]  /*2340*/  CS2R R184, SRZ ;  /* 0x0000000000b87805 */ /* 0x000fe2000001ff00 */
[----:B------:R-:W-:Y:S01]  /*2350*/  IMAD.MOV.U32 R241, RZ, RZ, 0x37 ;  /* 0x00000037fff17424 */ /* 0x000fe200078e00ff */
[----:B------:R1:W-:Y:S01]  /*2360*/  @P4 STS.128 [R13+0x13000], RZ ;  /* 0x013000ff0d004388 */ /* 0x0003e20000000c00 */
[----:B------:R-:W-:Y:S01]  /*2370*/  IMAD.MOV.U32 R248, RZ, RZ, 0x20 ;  /* 0x00000020fff87424 */ /* 0x000fe200078e00ff */
[----:B------:R-:W-:Y:S01]  /*2380*/  CS2R R182, SRZ ;  /* 0x0000000000b67805 */ /* 0x000fe2000001ff00 */
[----:B------:R-:W-:Y:S01]  /*2390*/  IMAD.MOV.U32 R247, RZ, RZ, 0x40 ;  /* 0x00000040fff77424 */ /* 0x000fe200078e00ff */
[----:B------:R1:W-:Y:S01]  /*23a0*/  @P4 STS.128 [R13+0x15000], RZ ;  /* 0x015000ff0d004388 */ /* 0x0003e20000000c00 */
[----:B------:R-:W-:Y:S01]  /*23b0*/  IMAD.MOV.U32 R240, RZ, RZ, 0x4 ;  /* 0x00000004fff07424 */ /* 0x000fe200078e00ff */
[----:B------:R-:W-:-:S02]  /*23c0*/  CS2R R180, SRZ ;  /* 0x0000000000b47805 */ /* 0x000fc4000001ff00 */
[----:B------:R-:W-:Y:S01]  /*23d0*/  CS2R R174, SRZ ;  /* 0x0000000000ae7805 */ /* 0x000fe2000001ff00 */
[----:B------:R1:W-:Y:S01]  /*23e0*/  @P4 STS.128 [R13+0x17000], RZ ;  /* 0x017000ff0d004388 */ /* 0x0003e20000000c00 */
        /* <DEDUP_REMOVED lines=38> */
[----:B------:R1:W-:Y:S01]  /*2650*/  @P1 STS.128 [R232], RZ ;  /* 0x000000ffe8001388 */ /* 0x0003e20000000c00 */
[----:B------:R-:W-:Y:S02]  /*2660*/  CS2R R74, SRZ ;  /* 0x00000000004a7805 */ /* 0x000fe4000001ff00 */
[----:B------:R-:W-:-:S02]  /*2670*/  CS2R R72, SRZ ;  /* 0x0000000000487805 */ /* 0x000fc4000001ff00 */
[----:B------:R-:W-:Y:S01]  /*2680*/  CS2R R70, SRZ ;  /* 0x0000000000467805 */ /* 0x000fe2000001ff00 */
[----:B------:R3:W-:Y:S01]  /*2690*/  @P1 STS.128 [R232+0x2000], RZ ;  /* 0x002000ffe8001388 */ /* 0x0007e20000000c00 */
[----:B------:R-:W-:Y:S02]  /*26a0*/  CS2R R68, SRZ ;  /* 0x0000000000447805 */ /* 0x000fe4000001ff00 */
[----:B------:R-:W-:Y:S01]  /*26b0*/  CS2R R62, SRZ ;  /* 0x00000000003e7805 */ /* 0x000fe2000001ff00 */
[----:B----4-:R-:W-:Y:S01]  /*26c0*/  @!P3 IMAD R14, R11, UR15, R25 ;  /* 0x0000000f0b0ebc24 */ /* 0x010fe2000f8e0219 */
[----:B------:R4:W-:Y:S01]  /*26d0*/  @P1 STS.128 [R232+0x4000], RZ ;  /* 0x004000ffe8001388 */ /* 0x0009e20000000c00 */
[----:B------:R-:W-:Y:S02]  /*26e0*/  CS2R R60, SRZ ;  /* 0x00000000003c7805 */ /* 0x000fe4000001ff00 */
[----:B------:R-:W-:Y:S02]  /*26f0*/  CS2R R66, SRZ ;  /* 0x0000000000427805 */ /* 0x000fe4000001ff00 */
[----:B------:R-:W-:Y:S01]  /*2700*/  CS2R R64, SRZ ;  /* 0x0000000000407805 */ /* 0x000fe2000001ff00 */
[----:B------:R4:W-:Y:S01]  /*2710*/  @P1 STS.128 [R232+0x6000], RZ ;  /* 0x006000ffe8001388 */ /* 0x0009e20000000c00 */
[----:B--2---:R-:W-:-:S02]  /*2720*/  @!P2 LEA R2, P1, R18, R2, 0x1 ;  /* 0x000000021202a211 */ /* 0x004fc400078208ff */
[----:B------:R-:W-:Y:S02]  /*2730*/  CS2R R58, SRZ ;  /* 0x00000000003a7805 */ /* 0x000fe4000001ff00 */
[----:B------:R-:W-:Y:S01]  /*2740*/  CS2R R56, SRZ ;  /* 0x0000000000387805 */ /* 0x000fe2000001ff00 */
[----:B------:R4:W-:Y:S01]  /*2750*/  @P4 STS.128 [R232+0x1000], RZ ;  /* 0x001000ffe8004388 */ /* 0x0009e20000000c00 */
[----:B------:R-:W-:Y:S01]  /*2760*/  @!P2 LEA.HI.X R3, R18, R3, R12, 0x1, P1 ;  /* 0x000000031203a211 */ /* 0x000fe200008f0c0c */
[----:B------:R-:W-:Y:S01]  /*2770*/  @!P3 IMAD R12, R11, UR13, R23 ;  /* 0x0000000d0b0cbc24 */ /* 0x000fe2000f8e0217 */
[----:B-1----:R-:W-:Y:S01]  /*2780*/  @!P3 LEA R4, P1, R22, R4, 0x1 ;  /* 0x000000041604b211 */ /* 0x002fe200078208ff */
[----:B------:R4:W-:Y:S01]  /*2790*/  @P4 STS.128 [R232+0x3000], RZ ;  /* 0x003000ffe8004388 */ /* 0x0009e20000000c00 */
[----:B------:R-:W-:Y:S02]  /*27a0*/  CS2R R54, SRZ ;  /* 0x0000000000367805 */ /* 0x000fe4000001ff00 */
[----:B------:R-:W-:-:S02]  /*27b0*/  CS2R R52, SRZ ;  /* 0x0000000000347805 */ /* 0x000fc4000001ff00 */
[----:B------:R-:W-:Y:S01]  /*27c0*/  @!P3 LEA.HI.X R5, R22, R5, R12, 0x1, P1 ;  /* 0x000000051605b211 */ /* 0x000fe200008f0c0c */
[----:B------:R4:W-:Y:S01]  /*27d0*/  @P4 STS.128 [R232+0x5000], RZ ;  /* 0x005000ffe8004388 */ /* 0x0009e20000000c00 */
[----:B------:R-:W-:Y:S02]  /*27e0*/  CS2R R46, SRZ ;  /* 0x00000000002e7805 */ /* 0x000fe4000001ff00 */
[----:B------:R-:W-:Y:S02]  /*27f0*/  CS2R R44, SRZ ;  /* 0x00000000002c7805 */ /* 0x000fe4000001ff00 */
[----:B------:R-:W-:Y:S01]  /*2800*/  CS2R R50, SRZ ;  /* 0x0000000000327805 */ /* 0x000fe2000001ff00 */
[----:B------:R4:W-:Y:S01]  /*2810*/  @P4 STS.128 [R232+0x7000], RZ ;  /* 0x007000ffe8004388 */ /* 0x0009e20000000c00 */
[----:B------:R-:W-:Y:S02]  /*2820*/  CS2R R48, SRZ ;  /* 0x0000000000307805 */ /* 0x000fe4000001ff00 */
[----:B------:R-:W-:-:S02]  /*2830*/  CS2R R42, SRZ ;  /* 0x00000000002a7805 */ /* 0x000fc4000001ff00 */
[----:B------:R-:W-:Y:S01]  /*2840*/  CS2R R40, SRZ ;  /* 0x0000000000287805 */ /* 0x000fe2000001ff00 */
[----:B------:R-:W-:Y:S01]  /*2850*/  @!PT LDS RZ, [RZ] ;  /* 0x00000000fffff984 */ /* 0x000fe20000000800 */
[----:B------:R-:W-:Y:S01]  /*2860*/  @!PT LDS RZ, [RZ] ;  /* 0x00000000fffff984 */ /* 0x000fe20000000800 */
[----:B------:R-:W-:Y:S01]  /*2870*/  @!PT LDS RZ, [RZ] ;  /* 0x00000000fffff984 */ /* 0x000fe20000000800 */
        /* <DEDUP_REMOVED lines=9> */
[----:B------:R-:W-:Y:S02]  /*2910*/  UIADD3 UR52, UPT, UPT, UR52, 0x40, -UR36 ;  /* 0x0000004034347890 */ /* 0x000fe4000fffe824 */
[----:B------:R-:W-:Y:S01]  /*2920*/  UIADD3 UR30, UPT, UPT, UR30, 0x40, URZ ;  /* 0x000000401e1e7890 */ /* 0x000fe2000fffe0ff */
[----:B------:R-:W-:Y:S01]  /*2930*/  @!P4 LDGSTS.E.BYPASS.LTC128B.128 [R232+0x7000], desc[UR34][R26.64+0x180] ;  /* 0x070001801ae8cfae */ /* 0x000fe2000b981a22 */
[C---:B---3--:R-:W-:Y:S01]  /*2940*/  @!P3 LEA R20, P4, R24.reuse, R6, 0x1 ;  /* 0x000000061814b211 */ /* 0x048fe200078808ff */
[----:B------:R-:W-:Y:S01]  /*2950*/  USHF.L.U32 UR55, UR55, 0x3, URZ ;  /* 0x0000000337377899 */ /* 0x000fe200080006ff */
[----:B------:R-:W1:Y:S02]  /*2960*/  LDCU UR9, c[0x0][0x3e0] ;  /* 0x00007c00ff0977ac */ /* 0x000e640008000800 */
[----:B------:R-:W-:-:S02]  /*2970*/  @!P3 LEA.HI.X R21, R24, R7, R14, 0x1, P4 ;  /* 0x000000071815b211 */ /* 0x000fc400020f0c0e */
[----:B------:R-:W2:Y:S01]  /*2980*/  @!P2 LDC.64 R6, c[0x0][0x390] ;  /* 0x0000e400ff06ab82 */ /* 0x000ea20000000a00 */
[----:B------:R-:W3:Y:S02]  /*2990*/  LDCU UR10, c[0x0][0x45c] ;  /* 0x00008b80ff0a77ac */ /* 0x000ee40008000800 */
[----:B------:R-:W-:Y:S04]  /*29a0*/  @!P3 LDGSTS.E.BYPASS.LTC128B.128 [R13+0x18000], desc[UR34][R20.64] ;  /* 0x18000000140dbfae */ /* 0x000fe8000b981a22 */
[----:B------:R-:W-:Y:S04]  /*29b0*/  @!P3 LDGSTS.E.BYPASS.LTC128B.128 [R13+0x1a000], desc[UR34][R20.64+0x80] ;  /* 0x1a000080140dbfae */ /* 0x000fe8000b981a22 */
[----:B------:R-:W-:Y:S04]  /*29c0*/  @!P3 LDGSTS.E.BYPASS.LTC128B.128 [R13+0x1c000], desc[UR34][R20.64+0x100] ;  /* 0x1c000100140dbfae */ /* 0x000fe8000b981a22 */
[----:B------:R-:W-:Y:S04]  /*29d0*/  @!P3 LDGSTS.E.BYPASS.LTC128B.128 [R13+0x1e000], desc[UR34][R20.64+0x180] ;  /* 0x1e000180140dbfae */ /* 0x000fe8000b981a22 */
[----:B------:R4:W-:Y:S04]  /*29e0*/  @P3 STS.128 [R13+0x18000], RZ ;  /* 0x018000ff0d003388 */ /* 0x0009e80000000c00 */
[----:B------:R4:W-:Y:S01]  /*29f0*/  @P3 STS.128 [R13+0x1a000], RZ ;  /* 0x01a000ff0d003388 */ /* 0x0009e20000000c00 */
[----:B--2---:R-:W-:Y:S01]  /*2a00*/  @!P2 LEA R14, P1, R16, R6, 0x1 ;  /* 0x00000006100ea211 */ /* 0x004fe200078208ff */
[----:B------:R-:W-:-:S02]  /*2a10*/  IMAD.MOV.U32 R6, RZ, RZ, 0x4 ;  /* 0x00000004ff067424 */ /* 0x000fc400078e00ff */
[----:B------:R4:W-:Y:S01]  /*2a20*/  @P3 STS.128 [R13+0x1c000], RZ ;  /* 0x01c000ff0d003388 */ /* 0x0009e20000000c00 */
[----:B------:R-:W-:Y:S01]  /*2a30*/  @!P2 LEA.HI.X R15, R16, R7, R0, 0x1, P1 ;  /* 0x00000007100fa211 */ /* 0x000fe200008f0c00 */
[C---:B------:R-:W-:Y:S01]  /*2a40*/  IMAD.WIDE.U32 R16, R231.reuse, R6, UR64 ;  /* 0x00000040e7107e25 */ /* 0x040fe2000f8e0006 */
[----:B------:R-:W-:Y:S01]  /*2a50*/  ISETP.GE.AND P1, PT, R231, UR49, PT ;  /* 0x00000031e7007c0c */ /* 0x000fe2000bf26270 */
[----:B------:R4:W-:Y:S04]  /*2a60*/  @P3 STS.128 [R13+0x1e000], RZ ;  /* 0x01e000ff0d003388 */ /* 0x0009e80000000c00 */
[----:B------:R-:W5:Y:S01]  /*2a70*/  @!P0 LDG.E R229, desc[UR34][R16.64+0x20] ;  /* 0x0000202210e58981 */ /* 0x000f62000c1e1900 */
[----:B------:R-:W-:-:S03]  /*2a80*/  IMAD.SHL.U32 R0, R8, 0x40, RZ ;  /* 0x0000004008007824 */ /* 0x000fc600078e00ff */
[----:B------:R4:W-:Y:S04]  /*2a90*/  @P2 STS.128 [R13+0x19000], RZ ;  /* 0x019000ff0d002388 */ /* 0x0009e80000000c00 */
[----:B------:R4:W-:Y:S04]  /*2aa0*/  @P2 STS.128 [R13+0x1b000], RZ ;  /* 0x01b000ff0d002388 */ /* 0x0009e80000000c00 */
[----:B------:R4:W-:Y:S04]  /*2ab0*/  @P2 STS.128 [R13+0x1d000], RZ ;  /* 0x01d000ff0d002388 */ /* 0x0009e80000000c00 */
[----:B------:R4:W-:Y:S04]  /*2ac0*/  @P2 STS.128 [R13+0x1f000], RZ ;  /* 0x01f000ff0d002388 */ /* 0x0009e80000000c00 */
        /* <DEDUP_REMOVED lines=11> */
[----:B------:R4:W-:Y:S04]  /*2b80*/  @P3 STS.128 [R13+0x20000], RZ ;  /* 0x020000ff0d003388 */ /* 0x0009e80000000c00 */
[----:B------:R4:W-:Y:S01]  /*2b90*/  @P3 STS.128 [R13+0x22000], RZ ;  /* 0x022000ff0d003388 */ /* 0x0009e20000000c00 */
[----:B--2---:R-:W-:-:S03]  /*2ba0*/  LOP3.LUT R3, R0, 0x1c0, RZ, 0xc0, !PT ;  /* 0x000001c000037812 */ /* 0x004fc600078ec0ff */
[----:B------:R4:W-:Y:S04]  /*2bb0*/  @P3 STS.128 [R13+0x24000], RZ ;  /* 0x024000ff0d003388 */ /* 0x0009e80000000c00 */
[----:B------:R4:W-:Y:S01]  /*2bc0*/  @P3 STS.128 [R13+0x26000], RZ ;  /* 0x026000ff0d003388 */ /* 0x0009e20000000c00 */
[----:B------:R-:W-:-:S03]  /*2bd0*/  LOP3.LUT R3, R3, 0x38, R10, 0xf8, !PT ;  /* 0x0000003803037812 */ /* 0x000fc600078ef80a */
[----:B------:R4:W-:Y:S04]  /*2be0*/  @P2 STS.128 [R13+0x21000], RZ ;  /* 0x021000ff0d002388 */ /* 0x0009e80000000c00 */
[----:B------:R4:W-:Y:S04]  /*2bf0*/  @P2 STS.128 [R13+0x23000], RZ ;  /* 0x023000ff0d002388 */ /* 0x0009e80000000c00 */
[----:B------:R4:W-:Y:S01]  /*2c00*/  @P2 STS.128 [R13+0x25000], RZ ;  /* 0x025000ff0d002388 */ /* 0x0009e20000000c00 */
[----:B-1----:R-:W-:-:S03]  /*2c10*/  IMAD.SHL.U32 R4, R8, 0x2, RZ ;  /* 0x0000000208047824 */ /* 0x002fc600078e00ff */
[----:B------:R4:W-:Y:S04]  /*2c20*/  @P2 STS.128 [R13+0x27000], RZ ;  /* 0x027000ff0d002388 */ /* 0x0009e80000000c00 */
[----:B------:R-:W-:Y:S01]  /*2c30*/  @!PT LDS RZ, [RZ] ;  /* 0x00000000fffff984 */ /* 0x000fe20000000800 */
[----:B------:R-:W-:Y:S01]  /*2c40*/  @!PT LDS RZ, [RZ] ;  /* 0x00000000fffff984 */ /* 0x000fe20000000800 */
[----:B------:R-:W-:Y:S01]  /*2c50*/  @!PT LDS RZ, [RZ] ;  /* 0x00000000fffff984 */ /* 0x000fe20000000800 */
[----:B------:R4:W-:Y:S04]  /*2c60*/  @!P2 LDGSTS.E.BYPASS.LTC128B.128 [R13+0x21000], desc[UR34][R14.64] ;  /* 0x210000000e0dafae */ /* 0x0009e8000b981a22 */
[----:B------:R4:W-:Y:S01]  /*2c70*/  @!P2 LDGSTS.E.BYPASS.LTC128B.128 [R13+0x23000], desc[UR34][R14.64+0x80] ;  /* 0x230000800e0dafae */ /* 0x0009e2000b981a22 */
[----:B------:R-:W-:-:S03]  /*2c80*/  LOP3.LUT R9, R3, 0x8, R9, 0x78, !PT ;  /* 0x0000000803097812 */ /* 0x000fc600078e7809 */
[----:B------:R4:W-:Y:S01]  /*2c90*/  @!P2 LDGSTS.E.BYPASS.LTC128B.128 [R13+0x25000], desc[UR34][R14.64+0x100] ;  /* 0x250001000e0dafae */ /* 0x0009e2000b981a22 */
[----:B------:R-:W-:-:S03]  /*2ca0*/  LOP3.LUT R4, R4, 0x20, RZ, 0xc0, !PT ;  /* 0x0000002004047812 */ /* 0x000fc600078ec0ff */
[----:B------:R4:W-:Y:S01]  /*2cb0*/  @!P2 LDGSTS.E.BYPASS.LTC128B.128 [R13+0x27000], desc[UR34][R14.64+0x180] ;  /* 0x270001800e0dafae */ /* 0x0009e2000b981a22 */
[----:B------:R-:W-:Y:S02]  /*2cc0*/  LOP3.LUT R5, R0, 0x200, RZ, 0xc0, !PT ;  /* 0x0000020000057812 */ /* 0x000fe400078ec0ff */
[----:B------:R-:W-:Y:S01]  /*2cd0*/  LOP3.LUT R11, R4, 0x18, R11, 0xf8, !PT ;  /* 0x00000018040b7812 */ /* 0x000fe200078ef80b */
[----:B------:R-:W0:Y:S01]  /*2ce0*/  LDGDEPBAR ;  /* 0x00000000000079af */ /* 0x000e220000000000 */
[----:B------:R-:W-:Y:S02]  /*2cf0*/  IMAD.SHL.U32 R213, R216, 0x40, RZ ;  /* 0x00000040d8d57824 */ /* 0x000fe400078e00ff */
[C---:B------:R-:W-:Y:S01]  /*2d00*/  IMAD.SHL.U32 R6, R8.reuse, 0x20, RZ ;  /* 0x0000002008067824 */ /* 0x040fe200078e00ff */
[----:B------:R4:W5:Y:S01]  /*2d10*/  @!P1 LDG.E R230, desc[UR34][R16.64] ;  /* 0x0000002210e69981 */ /* 0x000962000c1e1900 */
[----:B------:R-:W-:Y:S01]  /*2d20*/  R2P PR, R8, 0x6 ;  /* 0x0000000608007804 */ /* 0x000fe20000000000 */
[C---:B------:R-:W-:Y:S01]  /*2d30*/  IMAD.SHL.U32 R214, R216.reuse, 0x20, RZ ;  /* 0x00000020d8d67824 */ /* 0x040fe200078e00ff */
[----:B------:R-:W-:Y:S01]  /*2d40*/  LOP3.LUT R8, R3, 0x8, R8, 0x78, !PT ;  /* 0x0000000803087812 */ /* 0x000fe200078e7808 */
[C---:B------:R-:W-:Y:S01]  /*2d50*/  IMAD.SHL.U32 R215, R216.reuse, 0x2, RZ ;  /* 0x00000002d8d77824 */ /* 0x040fe200078e00ff */
[----:B------:R-:W-:Y:S01]  /*2d60*/  LOP3.LUT R3, R213, 0x1c0, RZ, 0xc0, !PT ;  /* 0x000001c0d5037812 */ /* 0x000fe200078ec0ff */
[----:B------:R-:W-:Y:S01]  /*2d70*/  IMAD.SHL.U32 R212, R216, 0x8, RZ ;  /* 0x00000008d8d47824 */ /* 0x000fe200078e00ff */
[----:B------:R-:W-:Y:S01]  /*2d80*/  LOP3.LUT R2, R6, 0x200, RZ, 0xc0, !PT ;  /* 0x0000020006027812 */ /* 0x000fe200078ec0ff */
[----:B------:R-:W-:Y:S01]  /*2d90*/  IMAD.SHL.U32 R250, R216, 0x10, RZ ;  /* 0x00000010d8fa7824 */ /* 0x000fe200078e00ff */
[----:B------:R-:W-:-:S02]  /*2da0*/  SHF.R.U32.HI R228, RZ, 0x2, R216 ;  /* 0x00000002ffe47819 */ /* 0x000fc400000116d8 */
[----:B------:R-:W-:Y:S02]  /*2db0*/  LOP3.LUT R7, R215, 0x38, RZ, 0xc0, !PT ;  /* 0x00000038d7077812 */ /* 0x000fe400078ec0ff */
[----:B------:R-:W-:Y:S02]  /*2dc0*/  LOP3.LUT R233, R214, 0x200, RZ, 0xc0, !PT ;  /* 0x00000200d6e97812 */ /* 0x000fe400078ec0ff */
[----:B------:R-:W-:Y:S02]  /*2dd0*/  LOP3.LUT R3, R3, 0x38, R212, 0xf8, !PT ;  /* 0x0000003803037812 */ /* 0x000fe400078ef8d4 */
[----:B------:R-:W-:Y:S02]  /*2de0*/  LOP3.LUT R6, R5, 0xc00, R6, 0xf8, !PT ;  /* 0x00000c0005067812 */ /* 0x000fe400078ef806 */
[----:B------:R-:W-:Y:S02]  /*2df0*/  LOP3.LUT R223, R2, 0x3800, R223, 0xf8, !PT ;  /* 0x0000380002df7812 */ /* 0x000fe400078ef8df */
[----:B------:R-:W-:-:S02]  /*2e00*/  LOP3.LUT R5, R11, 0x1c0, R0, 0xf8, !PT ;  /* 0x000001c00b057812 */ /* 0x000fc400078ef800 */
[----:B------:R-:W-:Y:S02]  /*2e10*/  LOP3.LUT R7, R7, 0x20, R228, 0x78, !PT ;  /* 0x0000002007077812 */ /* 0x000fe400078e78e4 */
[----:B------:R-:W-:Y:S02]  /*2e20*/  LOP3.LUT R233, R233, 0x3800, R250, 0xf8, !PT ;  /* 0x00003800e9e97812 */ /* 0x000fe400078ef8fa */
[----:B------:R-:W-:Y:S02]  /*2e30*/  LOP3.LUT R2, R3, 0x8, R216, 0x78, !PT ;  /* 0x0000000803027812 */ /* 0x000fe400078e78d8 */
[----:B------:R-:W-:Y:S02]  /*2e40*/  LOP3.LUT R5, R5, 0x38, R10, 0x78, !PT ;  /* 0x0000003805057812 */ /* 0x000fe400078e780a */
[----:B------:R-:W-:Y:S02]  /*2e50*/  LOP3.LUT R250, R7, 0x1c0, R250, 0xf8, !PT ;  /* 0x000001c007fa7812 */ /* 0x000fe400078ef8fa */
[----:B------:R-:W-:-:S02]  /*2e60*/  LOP3.LUT R233, R233, R2, RZ, 0xfc, !PT ;  /* 0x00000002e9e97212 */ /* 0x000fc400078efcff */
[----:B------:R-:W-:Y:S02]  /*2e70*/  LOP3.LUT R7, R213, 0x200, RZ, 0xc0, !PT ;  /* 0x00000200d5077812 */ /* 0x000fe400078ec0ff */
[----:B------:R-:W-:Y:S02]  /*2e80*/  SHF.R.U32.HI R2, RZ, 0x1, R216 ;  /* 0x00000001ff027819 */ /* 0x000fe400000116d8 */
[----:B------:R-:W-:Y:S02]  /*2e90*/  LOP3.LUT R5, R5, 0x200, R0, 0xf8, !PT ;  /* 0x0000020005057812 */ /* 0x000fe400078ef800 */
[----:B------:R-:W-:Y:S02]  /*2ea0*/  LOP3.LUT R0, R7, 0xc00, R214, 0xf8, !PT ;  /* 0x00000c0007007812 */ /* 0x000fe400078ef8d6 */
[----:B------:R-:W-:Y:S02]  /*2eb0*/  LOP3.LUT R217, R3, 0x8, R2, 0x78, !PT ;  /* 0x0000000803d97812 */ /* 0x000fe400078e7802 */
[----:B------:R-:W-:-:S02]  /*2ec0*/  LOP3.LUT R4, R7, 0x400, R214, 0xf8, !PT ;  /* 0x0000040007047812 */ /* 0x000fc400078ef8d6 */
[----:B------:R-:W-:Y:S02]  /*2ed0*/  LOP3.LUT R223, R223, R8, RZ, 0xfc, !PT ;  /* 0x00000008dfdf7212 */ /* 0x000fe400078efcff */
[-C--:B------:R-:W-:Y:S02]  /*2ee0*/  LOP3.LUT R0, R0, R217.reuse, RZ, 0xfc, !PT ;  /* 0x000000d900007212 */ /* 0x080fe400078efcff */
[----:B------:R-:W-:Y:S01]  /*2ef0*/  LOP3.LUT R217, R4, R217, RZ, 0xfc, !PT ;  /* 0x000000d904d97212 */ /* 0x000fe200078efcff */
[----:B------:R-:W-:Y:S01]  /*2f00*/  IMAD.U32 R4, RZ, RZ, UR45 ;  /* 0x0000002dff047e24 */ /* 0x000fe2000f8e00ff */
[----:B------:R-:W-:Y:S02]  /*2f10*/  LOP3.LUT R6, R6, R9, RZ, 0xfc, !PT ;  /* 0x0000000906067212 */ /* 0x000fe400078efcff */
[----:B------:R-:W-:Y:S02]  /*2f20*/  SEL R226, R226, 0xffffffc0, !P2 ;  /* 0xffffffc0e2e27807 */ /* 0x000fe40005000000 */
[----:B------:R-:W-:-:S02]  /*2f30*/  LEA R223, R223, UR24, 0x1 ;  /* 0x00000018dfdf7c11 */ /* 0x000fc4000f8e08ff */
[----:B------:R-:W-:Y:S02]  /*2f40*/  LOP3.LUT R8, R214, 0xc00, RZ, 0xc0, !PT ;  /* 0x00000c00d6087812 */ /* 0x000fe400078ec0ff */
[----:B------:R-:W-:Y:S01]  /*2f50*/  SEL R224, R224, 0xffffffe0, !P1 ;  /* 0xffffffe0e0e07807 */ /* 0x000fe20004800000 */
[----:B------:R-:W-:Y:S01]  /*2f60*/  IMAD.IADD R221, R226, 0x1, R223 ;  /* 0x00000001e2dd7824 */ /* 0x000fe200078e02df */
[----:B------:R-:W-:Y:S02]  /*2f70*/  IADD3 R251, PT, PT, R4, UR36, R231 ;  /* 0x0000002404fb7c10 */ /* 0x000fe4000fffe0e7 */
[----:B------:R-:W-:Y:S02]  /*2f80*/  LEA R6, R6, UR24, 0x1 ;  /* 0x0000001806067c11 */ /* 0x000fe4000f8e08ff */
[----:B------:R-:W-:Y:S02]  /*2f90*/  LEA R5, R5, UR24, 0x1 ;  /* 0x0000001805057c11 */ /* 0x000fe4000f8e08ff */
[----:B------:R-:W-:-:S02]  /*2fa0*/  LOP3.LUT R7, R8, 0x6, R215, 0xf8, !PT ;  /* 0x0000000608077812 */ /* 0x000fc400078ef8d7 */
[----:B------:R-:W-:Y:S02]  /*2fb0*/  LOP3.LUT P1, RZ, R216, 0x4, RZ, 0xc0, !PT ;  /* 0x00000004d8ff7812 */ /* 0x000fe4000782c0ff */
[----:B------:R-:W-:Y:S02]  /*2fc0*/  CS2R R26, SRZ ;  /* 0x00000000001a7805 */ /* 0x000fe4000001ff00 */
[----:B------:R-:W-:Y:S02]  /*2fd0*/  LOP3.LUT R250, R7, R250, RZ, 0xfc, !PT ;  /* 0x000000fa07fa7212 */ /* 0x000fe400078efcff */
[----:B------:R-:W-:Y:S02]  /*2fe0*/  CS2R R24, SRZ ;  /* 0x0000000000187805 */ /* 0x000fe4000001ff00 */
[----:B------:R-:W-:Y:S02]  /*2ff0*/  CS2R R22, SRZ ;  /* 0x0000000000167805 */ /* 0x000fe4000001ff00 */
[----:B------:R-:W-:-:S02]  /*3000*/  CS2R R20, SRZ ;  /* 0x0000000000147805 */ /* 0x000fc4000001ff00 */
[C---:B------:R-:W-:Y:S01]  /*3010*/  LOP3.LUT P2, RZ, R216.reuse, 0x2, RZ, 0xc0, !PT ;  /* 0x00000002d8ff7812 */ /* 0x040fe2000784c0ff */
[----:B------:R-:W-:Y:S01]  /*3020*/  VIADD R251, R251, -UR43 ;  /* 0x8000002bfbfb7c36 */ /* 0x000fe20008000000 */
[----:B------:R-:W-:Y:S01]  /*3030*/  LOP3.LUT P3, RZ, R216, 0x8, RZ, 0xc0, !PT ;  /* 0x00000008d8ff7812 */ /* 0x000fe2000786c0ff */
[----:B------:R-:W-:Y:S01]  /*3040*/  VIADD R219, R6, UR8 ;  /* 0x0000000806db7c36 */ /* 0x000fe20008000000 */
[----:B------:R-:W-:Y:S01]  /*3050*/  SHF.R.U32.HI R244, RZ, 0x2, R245 ;  /* 0x00000002fff47819 */ /* 0x000fe200000116f5 */
[C---:B------:R-:W-:Y:S01]  /*3060*/  IMAD.IADD R222, R224.reuse, 0x1, R223 ;  /* 0x00000001e0de7824 */ /* 0x040fe200078e02df */
[----:B------:R-:W-:Y:S01]  /*3070*/  SHF.R.U32.HI R243, RZ, 0x1, R245 ;  /* 0x00000001fff37819 */ /* 0x000fe200000116f5 */
[----:B------:R-:W-:Y:S01]  /*3080*/  VIADD R218, R5, UR8 ;  /* 0x0000000805da7c36 */ /* 0x000fe20008000000 */
[----:B------:R-:W-:Y:S01]  /*3090*/  SEL R249, R249, 0xfffffff0, !P1 ;  /* 0xfffffff0f9f97807 */ /* 0x000fe20004800000 */
[----:B------:R-:W-:Y:S01]  /*30a0*/  IMAD.IADD R220, R224, 0x1, R221 ;  /* 0x00000001e0dc7824 */ /* 0x000fe200078e02dd */
[----:B---34-:R-:W-:-:S12]  /*30b0*/  USHF.L.U32 UR11, UR11, 0x6, URZ ;  /* 0x000000060b0b7899 */ /* 0x018fd800080006ff */
.L_x_507:
[----:B------:R-:W0:Y:S01]  /*30c0*/  LDGDEPBAR ;  /* 0x00000000000079af */ /* 0x000e220000000000 */
[C---:B------:R-:W-:Y:S01]  /*30d0*/  IMAD.IADD R116, R219.reuse, 0x1, R224 ;  /* 0x00000001db747824 */ /* 0x040fe200078e02e0 */
[C---:B-----5:R-:W-:Y:S01]  /*30e0*/  FSETP.NEU.FTZ.AND P4, PT, R230.reuse, -INF , PT ;  /* 0xff800000e600780b */ /* 0x060fe20003f9d000 */
[----:B------:R-:W-:Y:S01]  /*30f0*/  IMAD.IADD R117, R219, 0x1, R226 ;  /* 0x00000001db757824 */ /* 0x000fe200078e02e2 */
[----:B------:R-:W-:Y:S01]  /*3100*/  SEL R226, R247, 0xffffffc0, !P1 ;  /* 0xffffffc0f7e27807 */ /* 0x000fe20004800000 */
[----:B------:R-:W-:Y:S02]  /*3110*/  IMAD.U32 R130, RZ, RZ, UR37 ;  /* 0x00000025ff827e24 */ /* 0x000fe4000f8e00ff */
[----:B------:R-:W-:Y:S01]  /*3120*/  FMUL.FTZ R118, R230, 1.4426950216293334961 ;  /* 0x3fb8aa3be6767820 */ /* 0x000fe20000410000 */
[----:B------:R-:W-:Y:S02]  /*3130*/  IMAD.IADD R224, R224, 0x1, R117 ;  /* 0x00000001e0e07824 */ /* 0x000fe400078e0275 */
[----:B------:R-:W-:Y:S01]  /*3140*/  FMUL.FTZ R196, R229, 1.4426950216293334961 ;  /* 0x3fb8aa3be5c47820 */ /* 0x000fe20000410000 */
[----:B------:R-:W-:Y:S01]  /*3150*/  UIADD3 UR45, UPT, UPT, UR45, -0x40, URZ ;  /* 0xffffffc02d2d7890 */ /* 0x000fe2000fffe0ff */
[----:B------:R-:W-:Y:S01]  /*3160*/  FSEL R118, R118, RZ, P4 ;  /* 0x000000ff76767208 */ /* 0x000fe20002000000 */
[----:B------:R-:W-:Y:S02]  /*3170*/  UIADD3 UR44, UPT, UPT, UR44, -0x1, URZ ;  /* 0xffffffff2c2c7890 */ /* 0x000fe4000fffe0ff */
[----:B------:R-:W-:Y:S04]  /*3180*/  UISETP.GE.AND UP0, UPT, UR45, UR52, UPT ;  /* 0x000000342d00728c */ /* 0x000fe8000bf06270 */
[----:B------:R-:W-:Y:S01]  /*3190*/  UISETP.LT.AND UP0, UPT, UR30, UR36, UP0 ;  /* 0x000000241e00728c */ /* 0x000fe20008701270 */
[----:B------:R-:W-:Y:S04]  /*31a0*/  DEPBAR.LE SB0, 0x0 ;  /* 0x000080000000791a */ /* 0x000fe80000000000 */
[----:B------:R-:W-:Y:S01]  /*31b0*/  BAR.SYNC.DEFER_BLOCKING 0x0 ;  /* 0x0000000000007b1d */ /* 0x000fe20000010000 */
[----:B------:R-:W-:Y:S01]  /*31c0*/  PLOP3.LUT P0, PT, PT, PT, UP0, 0x80, 0x8 ;  /* 0x000000000008781c */ /* 0x000fe20003f0f008 */
[----:B------:R-:W-:Y:S11]  /*31d0*/  UISETP.GT.AND UP0, UPT, UR44, UR51, UPT ;  /* 0x000000332c00728c */ /* 0x000ff6000bf04270 */
[----:B------:R-:W-:Y:S01]  /*31e0*/  @!UPT UIADD3 URZ, UPT, UPT, URZ, URZ, URZ ;  /* 0x000000fffffff290 */ /* 0x000fe2000fffe0ff */
[----:B------:R-:W-:Y:S02]  /*31f0*/  @!P0 LOP3.LUT R119, R215, 0x6, RZ, 0xc0, !PT ;  /* 0x00000006d7778812 */ /* 0x000fe400078ec0ff */
[----:B------:R-:W-:Y:S02]  /*3200*/  @!P0 VIADDMNMX R199, R251, -R241, UR36, PT ;  /* 0x00000024fbc78e46 */ /* 0x000fe4000b8009f1 */
[----:B------:R-:W-:Y:S05]  /*3210*/  @!P0 LOP3.LUT R119, R119, 0xe0, R228, 0xf8, !PT ;  /* 0x000000e077778812 */ /* 0x000fea00078ef8e4 */
[----:B------:R-:W-:Y:S01]  /*3220*/  @!P0 IMAD R130, R130, 0x40, R119 ;  /* 0x0000004082828824 */ /* 0x000fe200078e0277 */
[----:B------:R-:W-:Y:S01]  /*3230*/  LDSM.16.M88.4 R84, [R219] ;  /* 0x00000000db54783b */ /* 0x000fe20000000200 */
[----:B------:R-:W-:Y:S02]  /*3240*/  @!P0 VIADDMNMX R119, R251, -R242, UR36, PT ;  /* 0x00000024fb778e46 */ /* 0x000fe4000b8009f2 */
[C---:B------:R-:W-:Y:S02]  /*3250*/  @!P0 VIADD R122, R130.reuse, 0x1 ;  /* 0x00000001827a8836 */ /* 0x040fe40000000000 */
[----:B------:R-:W1:Y:S01]  /*3260*/  LDSM.16.M88.4 R88, [R223+0x18000] ;  /* 0x01800000df58783b */ /* 0x000e620000000200 */
[C---:B------:R-:W-:Y:S01]  /*3270*/  @!P0 VIADD R128, R130.reuse, 0x8 ;  /* 0x0000000882808836 */ /* 0x040fe20000000000 */
[CC--:B------:R-:W-:Y:S01]  /*3280*/  @!P0 ISETP.GE.AND P5, PT, R130.reuse, R119.reuse, PT ;  /* 0x000000778200820c */ /* 0x0c0fe20003fa6270 */
[----:B------:R-:W-:Y:S01]  /*3290*/  @!P0 VIADD R126, R130, 0x9 ;  /* 0x00000009827e8836 */ /* 0x000fe20000000000 */
[----:B------:R-:W-:Y:S01]  /*32a0*/  @!P0 ISETP.GE.AND P4, PT, R122, R119, PT ;  /* 0x000000777a00820c */ /* 0x000fe20003f86270 */
[----:B------:R-:W2:Y:S01]  /*32b0*/  LDSM.16.M88.4 R92, [R223+0x18800] ;  /* 0x01880000df5c783b */ /* 0x000ea20000000200 */
[C---:B------:R-:W-:Y:S02]  /*32c0*/  @!P0 VIADD R200, R130.reuse, 0x10 ;  /* 0x0000001082c88836 */ /* 0x040fe40000000000 */
[----:B------:R-:W-:Y:S02]  /*32d0*/  @!P0 VIADD R198, R130, 0x11 ;  /* 0x0000001182c68836 */ /* 0x000fe40000000000 */
        /* <DEDUP_REMOVED lines=118> */
[----:B------:R-:W-:Y:S01]  /*3a40*/  FFMA.FTZ R120, R4, UR10, -R118 ;  /* 0x0000000a04787c23 */ /* 0x000fe20008010876 */
        /* <DEDUP_REMOVED lines=11> */
[----:B------:R-:W-:Y:S01]  /*3b00*/  FFMA.FTZ R122, R6, UR10, -R196 ;  /* 0x0000000a067a7c23 */ /* 0x000fe200080108c4 */
[--C-:B------:R-:W-:Y:S03]  /*3b10*/  FFMA.FTZ R124, R8, UR10, -R118.reuse ;  /* 0x0000000a087c7c23 */ /* 0x100fe60008010876 */
        /* <DEDUP_REMOVED lines=14> */
[----:B------:R-:W-:Y:S03]  /*3c00*/  @!P0 ISETP.GE.AND P4, PT, R198, R119, PT ;  /* 0x00000077c600820c */ /* 0x000fe60003f86270 */
[--C-:B------:R-:W-:Y:S01]  /*3c10*/  FFMA.FTZ R128, R12, UR10, -R118.reuse ;  /* 0x0000000a0c807c23 */ /* 0x100fe20008010876 */
[----:B------:R-:W-:Y:S02]  /*3c20*/  @!P0 FSEL R13, R13, -INF , !P4 ;  /* 0xff8000000d0d8808 */ /* 0x000fe40006000000 */
[----:B------:R-:W-:Y:S01]  /*3c30*/  MUFU.EX2 R126, R126 ;  /* 0x0000007e007e7308 */ /* 0x000fe20000000800 */
[-C--:B------:R-:W-:Y:S01]  /*3c40*/  @!P0 ISETP.GE.AND P4, PT, R200, R199.reuse, PT ;  /* 0x000000c7c800820c */ /* 0x080fe20003f86270 */
[C---:B------:R-:W-:Y:S01]  /*3c50*/  @!P0 VIADD R200, R130.reuse, 0x18 ;  /* 0x0000001882c88836 */ /* 0x040fe20000000000 */
[----:B--2---:R-:W-:Y:S01]  /*3c60*/  F2FP.BF16.F32.PACK_AB R211, R123, R122 ;  /* 0x0000007a7bd3723e */ /* 0x004fe200000010ff */
[----:B------:R-:W-:Y:S01]  /*3c70*/  @!P0 VIADD R130, R130, 0x19 ;  /* 0x0000001982828836 */ /* 0x000fe20000000000 */
[----:B------:R-:W-:Y:S01]  /*3c80*/  @!P0 FSEL R14, R14, -INF , !P4 ;  /* 0xff8000000e0e8808 */ /* 0x000fe20006000000 */
[----:B------:R-:W-:Y:S01]  /*3c90*/  FFMA.FTZ R129, R13, UR10, -R118 ;  /* 0x0000000a0d817c23 */ /* 0x000fe20008010876 */
[----:B------:R-:W-:Y:S03]  /*3ca0*/  @!P0 ISETP.GE.AND P4, PT, R198, R199, PT ;  /* 0x000000c7c600820c */ /* 0x000fe60003f86270 */
[----:B------:R-:W1:Y:S01]  /*3cb0*/  MUFU.EX2 R125, R125 ;  /* 0x0000007d007d7308 */ /* 0x000e620000000800 */
[--C-:B------:R-:W-:Y:S01]  /*3cc0*/  FFMA.FTZ R131, R14, UR10, -R196.reuse ;  /* 0x0000000a0e837c23 */ /* 0x100fe200080108c4 */
[----:B------:R-:W-:Y:S02]  /*3cd0*/  @!P0 FSEL R15, R15, -INF , !P4 ;  /* 0xff8000000f0f8808 */ /* 0x000fe40006000000 */
[-C--:B------:R-:W-:Y:S03]  /*3ce0*/  @!P0 ISETP.GE.AND P4, PT, R200, R119.reuse, PT ;  /* 0x00000077c800820c */ /* 0x080fe60003f86270 */
[----:B------:R-:W-:Y:S01]  /*3cf0*/  FFMA.FTZ R198, R15, UR10, -R196 ;  /* 0x0000000a0fc67c23 */ /* 0x000fe200080108c4 */
[----:B------:R-:W-:Y:S02]  /*3d00*/  @!P0 FSEL R16, R16, -INF , !P4 ;  /* 0xff80000010108808 */ /* 0x000fe40006000000 */
[----:B------:R-:W2:Y:S01]  /*3d10*/  MUFU.EX2 R127, R127 ;  /* 0x0000007f007f7308 */ /* 0x000ea20000000800 */
[----:B------:R-:W-:Y:S02]  /*3d20*/  @!P0 ISETP.GE.AND P4, PT, R130, R119, PT ;  /* 0x000000778200820c */ /* 0x000fe40003f86270 */
[--C-:B------:R-:W-:Y:S02]  /*3d30*/  FFMA.FTZ R197, R16, UR10, -R118.reuse ;  /* 0x0000000a10c57c23 */ /* 0x100fe40008010876 */
[----:B------:R-:W-:Y:S02]  /*3d40*/  @!P0 FSEL R17, R17, -INF , !P4 ;  /* 0xff80000011118808 */ /* 0x000fe40006000000 */
[-C--:B------:R-:W-:Y:S03]  /*3d50*/  @!P0 ISETP.GE.AND P4, PT, R200, R199.reuse, PT ;  /* 0x000000c7c800820c */ /* 0x080fe60003f86270 */
[----:B------:R-:W-:Y:S01]  /*3d60*/  MUFU.EX2 R131, R131 ;  /* 0x0000008300837308 */ /* 0x000fe20000000800 */
[----:B------:R-:W-:Y:S01]  /*3d70*/  LEA R200, R250, UR4, 0x1 ;  /* 0x00000004fac87c11 */ /* 0x000fe2000f8e08ff */
[----:B------:R-:W-:Y:S01]  /*3d80*/  FFMA.FTZ R118, R17, UR10, -R118 ;  /* 0x0000000a11767c23 */ /* 0x000fe20008010876 */
[----:B------:R-:W-:Y:S02]  /*3d90*/  @!P0 FSEL R18, R18, -INF , !P4 ;  /* 0xff80000012128808 */ /* 0x000fe40006000000 */
[----:B------:R-:W-:Y:S01]  /*3da0*/  @!P0 ISETP.GE.AND P4, PT, R130, R199, PT ;  /* 0x000000c78200820c */ /* 0x000fe20003f86270 */
[----:B------:R-:W-:Y:S01]  /*3db0*/  STS [R200+0x2a000], R225 ;  /* 0x02a000e1c8007388 */ /* 0x000fe20000000800 */
[----:B------:R-:W-:Y:S01]  /*3dc0*/  IADD3 R119, PT, PT, R200, 0x2a000, RZ ;  /* 0x0002a000c8777810 */ /* 0x000fe20007ffe0ff */
[--C-:B------:R-:W-:Y:S01]  /*3dd0*/  FFMA.FTZ R204, R18, UR10, -R196.reuse ;  /* 0x0000000a12cc7c23 */ /* 0x100fe200080108c4 */
[----:B------:R-:W-:Y:S01]  /*3de0*/  @!P0 FSEL R19, R19, -INF , !P4 ;  /* 0xff80000013138808 */ /* 0x000fe20006000000 */
[----:B------:R-:W3:Y:S01]  /*3df0*/  MUFU.EX2 R198, R198 ;  /* 0x000000c600c67308 */ /* 0x000ee20000000800 */
[----:B-1----:R-:W-:Y:S01]  /*3e00*/  F2FP.BF16.F32.PACK_AB R209, R125, R124 ;  /* 0x0000007c7dd1723e */ /* 0x002fe200000010ff */
[----:B------:R-:W-:Y:S01]  /*3e10*/  STS [R200+0x2a400], R211 ;  /* 0x02a400d3c8007388 */ /* 0x000fe20000000800 */
[----:B--2---:R-:W-:Y:S01]  /*3e20*/  F2FP.BF16.F32.PACK_AB R207, R127, R126 ;  /* 0x0000007e7fcf723e */ /* 0x004fe200000010ff */
[----:B------:R-:W-:Y:S01]  /*3e30*/  FFMA.FTZ R196, R19, UR10, -R196 ;  /* 0x0000000a13c47c23 */ /* 0x000fe200080108c4 */
[----:B------:R-:W-:Y:S02]  /*3e40*/  VIADD R130, R200, 0x2a020 ;  /* 0x0002a020c8827836 */ /* 0x000fe40000000000 */
[----:B------:R-:W-:Y:S03]  /*3e50*/  @P3 VIADD R130, R119, 0xffffffe0 ;  /* 0xffffffe077823836 */ /* 0x000fe60000000000 */
[----:B------:R1:W-:Y:S01]  /*3e60*/  MUFU.EX2 R199, R196 ;  /* 0x000000c400c77308 */ /* 0x0003e20000000800 */
[----:B------:R-:W-:Y:S01]  /*3e70*/  LEA R119, R0, UR4, 0x1 ;  /* 0x0000000400777c11 */ /* 0x000fe2000f8e08ff */
[----:B------:R-:W-:Y:S03]  /*3e80*/  IMAD.IADD R201, R249, 0x1, R130 ;  /* 0x00000001f9c97824 */ /* 0x000fe600078e0282 */
[----:B------:R-:W-:Y:S05]  /*3e90*/  IADD3 R117, PT, PT, R119, R226, RZ ;  /* 0x000000e277757210 */ /* 0x000fea0007ffe0ff */
[----:B------:R-:W-:Y:S01]  /*3ea0*/  MUFU.EX2 R128, R128 ;  /* 0x0000008000807308 */ /* 0x000fe20000000800 */
[----:B---3--:R-:W-:Y:S01]  /*3eb0*/  F2FP.BF16.F32.PACK_AB R203, R198, R131 ;  /* 0x00000083c6cb723e */ /* 0x008fe200000010ff */
[----:B------:R-:W-:Y:S08]  /*3ec0*/  IMAD.IADD R116, R224, 0x1, R117 ;  /* 0x00000001e0747824 */ /* 0x000ff000078e0275 */
[----:B------:R-:W2:Y:S01]  /*3ed0*/  MUFU.EX2 R129, R129 ;  /* 0x0000008100817308 */ /* 0x000ea20000000800 */
[----:B-1----:R-:W-:Y:S05]  /*3ee0*/  IMAD.IADD R196, R200, 0x1, R249 ;  /* 0x00000001c8c47824 */ /* 0x002fea00078e02f9 */
[----:B------:R1:W-:Y:S04]  /*3ef0*/  STS [R196+0x2a000], R209 ;  /* 0x02a000d1c4007388 */ /* 0x0003e80000000800 */
[----:B------:R-:W-:Y:S01]  /*3f00*/  MUFU.EX2 R197, R197 ;  /* 0x000000c500c57308 */ /* 0x000fe20000000800 */
[----:B------:R-:W-:Y:S05]  /*3f10*/  STS [R196+0x2a400], R207 ;  /* 0x02a400cfc4007388 */ /* 0x000fea0000000800 */
[----:B------:R-:W-:Y:S04]  /*3f20*/  STS [R130+0x400], R203 ;  /* 0x000400cb82007388 */ /* 0x000fe80000000800 */
[----:B------:R-:W3:Y:S01]  /*3f30*/  MUFU.EX2 R202, R118 ;  /* 0x0000007600ca7308 */ /* 0x000ee20000000800 */
[----:B--2---:R-:W-:Y:S05]  /*3f40*/  F2FP.BF16.F32.PACK_AB R205, R129, R128 ;  /* 0x0000008081cd723e */ /* 0x004fea00000010ff */
[----:B------:R-:W-:Y:S04]  /*3f50*/  STS [R130], R205 ;  /* 0x000000cd82007388 */ /* 0x000fe80000000800 */
[----:B------:R-:W2:Y:S01]  /*3f60*/  MUFU.EX2 R204, R204 ;  /* 0x000000cc00cc7308 */ /* 0x000ea20000000800 */
[----:B-1----:R-:W-:Y:S01]  /*3f70*/  IMAD.U32 R209, RZ, RZ, UR17 ;  /* 0x00000011ffd17e24 */ /* 0x002fe2000f8e00ff */
[----:B---3--:R-:W-:Y:S01]  /*3f80*/  F2FP.BF16.F32.PACK_AB R208, R202, R197 ;  /* 0x000000c5cad0723e */ /* 0x008fe200000010ff */
[----:B------:R-:W-:Y:S04]  /*3f90*/  IMAD.IADD R118, R119, 0x1, R224 ;  /* 0x0000000177767824 */ /* 0x000fe800078e02e0 */
[----:B------:R1:W-:Y:S01]  /*3fa0*/  STS [R201], R208 ;  /* 0x000000d0c9007388 */ /* 0x0003e20000000800 */
[----:B--2---:R-:W-:Y:S05]  /*3fb0*/  F2FP.BF16.F32.PACK_AB R206, R199, R204 ;  /* 0x000000ccc7ce723e */ /* 0x004fea00000010ff */
[----:B------:R2:W-:Y:S05]  /*3fc0*/  STS [R201+0x400], R206 ;  /* 0x000400cec9007388 */ /* 0x0005ea0000000800 */
[----:B------:R-:W-:Y:S05]  /*3fd0*/  LDSM.16.M88.4 R84, [R119+0x10000] ;  /* 0x010000007754783b */ /* 0x000fea0000000200 */
[----:B------:R-:W3:Y:S05]  /*3fe0*/  LDSM.16.M88.4 R88, [R223+0x20000] ;  /* 0x02000000df58783b */ /* 0x000eea0000000200 */
[----:B------:R-:W4:Y:S01]  /*3ff0*/  LDSM.16.M88.4 R92, [R223+0x20800] ;  /* 0x02080000df5c783b */ /* 0x000f220000000200 */
[----:B-1----:R-:W-:Y:S04]  /*4000*/  IMAD.U32 R208, RZ, RZ, UR16 ;  /* 0x00000010ffd07e24 */ /* 0x002fe8000f8e00ff */
[----:B------:R-:W-:Y:S05]  /*4010*/  LDSM.16.M88.4 R96, [R118+0x10000] ;  /* 0x010000007660783b */ /* 0x000fea0000000200 */
[----:B------:R-:W1:Y:S01]  /*4020*/  LDSM.16.M88.4 R100, [R222+0x20000] ;  /* 0x02000000de64783b */ /* 0x000e620000000200 */
[C---:B--2---:R-:W-:Y:S04]  /*4030*/  LEA R206, P0, R231.reuse, R208, 0x2 ;  /* 0x000000d0e7ce7211 */ /* 0x044fe800078010ff */
[----:B------:R-:W2:Y:S01]  /*4040*/  LDSM.16.M88.4 R104, [R222+0x20800] ;  /* 0x02080000de68783b */ /* 0x000ea20000000200 */
[----:B------:R-:W-:Y:S04]  /*4050*/  LEA.HI.X R207, R231, R209, RZ, 0x2, P0 ;  /* 0x000000d1e7cf7211 */ /* 0x000fe800000f14ff */
[----:B------:R-:W-:Y:S05]  /*4060*/  LDSM.16.M88.4 R108, [R117+0x10000] ;  /* 0x01000000756c783b */ /* 0x000fea0000000200 */
[----:B------:R-:W2:Y:S05]  /*4070*/  LDG.E R201, desc[UR34][R206.64] ;  /* 0x00000022cec97981 */ /* 0x000eaa000c1e1900 */
[----:B------:R-:W-:Y:S05]  /*4080*/  LDSM.16.M88.4 R112, [R223+0x22000] ;  /* 0x02200000df70783b */ /* 0x000fea0000000200 */
[----:B------:R2:W2:Y:S01]  /*4090*/  LDG.E R203, desc[UR34][R206.64+0x20] ;  /* 0x00002022cecb7981 */ /* 0x0004a2000c1e1900 */
[C---:B---3--:R-:W-:Y:S08]  /*40a0*/  HMMA.16816.F32.BF16 R4, R84.reuse, R88, RZ ;  /* 0x000000585404723c */ /* 0x048ff000000418ff */
[C---:B------:R-:W-:Y:S01]  /*40b0*/  HMMA.16816.F32.BF16 R8, R84.reuse, R90, RZ ;  /* 0x0000005a5408723c */ /* 0x040fe200000418ff */
[----:B------:R-:W3:Y:S07]  /*40c0*/  LDSM.16.M88.4 R88, [R221+0x20000] ;  /* 0x02000000dd58783b */ /* 0x000eee0000000200 */
[C---:B----4-:R-:W-:Y:S08]  /*40d0*/  HMMA.16816.F32.BF16 R12, R84.reuse, R92, RZ ;  /* 0x0000005c540c723c */ /* 0x050ff000000418ff */
[----:B------:R-:W-:Y:S01]  /*40e0*/  HMMA.16816.F32.BF16 R16, R84, R94, RZ ;  /* 0x0000005e5410723c */ /* 0x000fe200000418ff */
[----:B------:R-:W4:Y:S05]  /*40f0*/  LDSM.16.M88.4 R84, [R221+0x20800] ;  /* 0x02080000dd54783b */ /* 0x000f2a0000000200 */
[----:B------:R-:W-:Y:S02]  /*4100*/  LDSM.16.M88.4 R92, [R116+0x10000] ;  /* 0x01000000745c783b */ /* 0x000fe40000000200 */
[C---:B-1----:R-:W-:Y:S08]  /*4110*/  HMMA.16816.F32.BF16 R4, R96.reuse, R100, R4 ;  /* 0x000000646004723c */ /* 0x042ff00000041804 */
[C---:B------:R-:W-:Y:S01]  /*4120*/  HMMA.16816.F32.BF16 R8, R96.reuse, R102, R8 ;  /* 0x000000666008723c */ /* 0x040fe20000041808 */
[----:B------:R-:W1:Y:S07]  /*4130*/  LDSM.16.M88.4 R100, [R220+0x20000] ;  /* 0x02000000dc64783b */ /* 0x000e6e0000000200 */
[C---:B--2---:R-:W-:Y:S08]  /*4140*/  HMMA.16816.F32.BF16 R12, R96.reuse, R104, R12 ;  /* 0x00000068600c723c */ /* 0x044ff0000004180c */
[----:B------:R-:W-:Y:S01]  /*4150*/  HMMA.16816.F32.BF16 R16, R96, R106, R16 ;  /* 0x0000006a6010723c */ /* 0x000fe20000041810 */
[----:B------:R-:W2:Y:S05]  /*4160*/  LDSM.16.M88.4 R96, [R220+0x20800] ;  /* 0x02080000dc60783b */ /* 0x000eaa0000000200 */
        /* <DEDUP_REMOVED lines=8> */
[C---:B-1----:R-:W-:Y:S08]  /*41f0*/  HMMA.16816.F32.BF16 R4, R92.reuse, R100, R4 ;  /* 0x000000645c04723c */ /* 0x042ff00000041804 */
[C---:B------:R-:W-:Y:S01]  /*4200*/  HMMA.16816.F32.BF16 R8, R92.reuse, R102, R8 ;  /* 0x000000665c08723c */ /* 0x040fe20000041808 */
[----:B------:R-:W-:Y:S07]  /*4210*/  LDSM.16.M88.4 R100, [R221+0x22000] ;  /* 0x02200000dd64783b */ /* 0x000fee0000000200 */
[C---:B--2---:R-:W-:Y:S08]  /*4220*/  HMMA.16816.F32.BF16 R12, R92.reuse, R96, R12 ;  /* 0x000000605c0c723c */ /* 0x044ff0000004180c */
[----:B------:R-:W-:Y:S01]  /*4230*/  HMMA.16816.F32.BF16 R16, R92, R98, R16 ;  /* 0x000000625c10723c */ /* 0x000fe20000041810 */
[----:B------:R-:W1:Y:S05]  /*4240*/  LDSM.16.M88.4 R92, [R222+0x22800] ;  /* 0x02280000de5c783b */ /* 0x000e6a0000000200 */
[----:B------:R-:W2:Y:S02]  /*4250*/  LDSM.16.M88.4 R96, [R117+0x12000] ;  /* 0x012000007560783b */ /* 0x000ea40000000200 */
[C---:B------:R-:W-:Y:S08]  /*4260*/  HMMA.16816.F32.BF16 R4, R104.reuse, R112, R4 ;  /* 0x000000706804723c */ /* 0x040ff00000041804 */
[C---:B------:R-:W-:Y:S01]  /*4270*/  HMMA.16816.F32.BF16 R8, R104.reuse, R114, R8 ;  /* 0x000000726808723c */ /* 0x040fe20000041808 */
[----:B------:R-:W-:Y:S07]  /*4280*/  LDSM.16.M88.4 R112, [R220+0x22000] ;  /* 0x02200000dc70783b */ /* 0x000fee0000000200 */
        /* <DEDUP_REMOVED lines=24> */
[----:B------:R-:W-:Y:S02]  /*4410*/  LDSM.16.M88.4 R104, [R117+0x14000] ;  /* 0x014000007568783b */ /* 0x000fe40000000200 */
[C---:B----4-:R-:W-:Y:S08]  /*4420*/  HMMA.16816.F32.BF16 R4, R92.reuse, R108, R4 ;  /* 0x0000006c5c04723c */ /* 0x050ff00000041804 */
[C---:B------:R-:W-:Y:S01]  /*4430*/  HMMA.16816.F32.BF16 R8, R92.reuse, R110, R8 ;  /* 0x0000006e5c08723c */ /* 0x040fe20000041808 */
[----:B------:R-:W4:Y:S07]  /*4440*/  LDSM.16.M88.4 R108, [R221+0x24000] ;  /* 0x02400000dd6c783b */ /* 0x000f2e0000000200 */
[C---:B--2---:R-:W-:Y:S08]  /*4450*/  HMMA.16816.F32.BF16 R12, R92.reuse, R84, R12 ;  /* 0x000000545c0c723c */ /* 0x044ff0000004180c */
[----:B------:R-:W-:Y:S01]  /*4460*/  HMMA.16816.F32.BF16 R16, R92, R86, R16 ;  /* 0x000000565c10723c */ /* 0x000fe20000041810 */
[----:B------:R-:W2:Y:S05]  /*4470*/  LDSM.16.M88.4 R84, [R221+0x24800] ;  /* 0x02480000dd54783b */ /* 0x000eaa0000000200 */
[----:B------:R-:W-:Y:S02]  /*4480*/  LDSM.16.M88.4 R92, [R116+0x14000] ;  /* 0x01400000745c783b */ /* 0x000fe40000000200 */
[C---:B---3--:R-:W-:Y:S08]  /*4490*/  HMMA.16816.F32.BF16 R4, R96.reuse, R100, R4 ;  /* 0x000000646004723c */ /* 0x048ff00000041804 */
[C---:B------:R-:W-:Y:S01]  /*44a0*/  HMMA.16816.F32.BF16 R8, R96.reuse, R102, R8 ;  /* 0x000000666008723c */ /* 0x040fe20000041808 */
[----:B------:R-:W3:Y:S07]  /*44b0*/  LDSM.16.M88.4 R100, [R220+0x24000] ;  /* 0x02400000dc64783b */ /* 0x000eee0000000200 */
        /* <DEDUP_REMOVED lines=10> */
[----:B------:R-:W2:Y:S02]  /*4560*/  LDSM.16.M88.4 R104, [R118+0x16000] ;  /* 0x016000007668783b */ /* 0x000ea40000000200 */
[C---:B---3--:R-:W-:Y:S08]  /*4570*/  HMMA.16816.F32.BF16 R4, R92.reuse, R100, R4 ;  /* 0x000000645c04723c */ /* 0x048ff00000041804 */
[C---:B------:R-:W-:Y:S01]  /*4580*/  HMMA.16816.F32.BF16 R8, R92.reuse, R102, R8 ;  /* 0x000000665c08723c */ /* 0x040fe20000041808 */
[----:B------:R-:W3:Y:S07]  /*4590*/  LDSM.16.M88.4 R100, [R222+0x26800] ;  /* 0x02680000de64783b */ /* 0x000eee0000000200 */
[C---:B-1----:R-:W-:Y:S08]  /*45a0*/  HMMA.16816.F32.BF16 R12, R92.reuse, R88, R12 ;  /* 0x000000585c0c723c */ /* 0x042ff0000004180c */
[----:B------:R-:W-:Y:S01]  /*45b0*/  HMMA.16816.F32.BF16 R16, R92, R90, R16 ;  /* 0x0000005a5c10723c */ /* 0x000fe20000041810 */
[----:B------:R-:W-:Y:S05]  /*45c0*/  LDSM.16.M88.4 R88, [R117+0x16000] ;  /* 0x016000007558783b */ /* 0x000fea0000000200 */
[----:B------:R-:W1:Y:S02]  /*45d0*/  LDSM.16.M88.4 R92, [R221+0x26000] ;  /* 0x02600000dd5c783b */ /* 0x000e640000000200 */
[C---:B----4-:R-:W-:Y:S08]  /*45e0*/  HMMA.16816.F32.BF16 R4, R96.reuse, R108, R4 ;  /* 0x0000006c6004723c */ /* 0x050ff00000041804 */
[C---:B------:R-:W-:Y:S01]  /*45f0*/  HMMA.16816.F32.BF16 R8, R96.reuse, R110, R8 ;  /* 0x0000006e6008723c */ /* 0x040fe20000041808 */
[----:B------:R-:W4:Y:S07]  /*4600*/  LDSM.16.M88.4 R108, [R221+0x26800] ;  /* 0x02680000dd6c783b */ /* 0x000f2e0000000200 */
[C---:B--2---:R-:W-:Y:S08]  /*4610*/  HMMA.16816.F32.BF16 R12, R96.reuse, R84, R12 ;  /* 0x00000054600c723c */ /* 0x044ff0000004180c */
[----:B------:R-:W-:Y:S01]  /*4620*/  HMMA.16816.F32.BF16 R16, R96, R86, R16 ;  /* 0x000000566010723c */ /* 0x000fe20000041810 */
[----:B------:R-:W-:Y:S05]  /*4630*/  LDSM.16.M88.4 R84, [R116+0x16000] ;  /* 0x016000007454783b */ /* 0x000fea0000000200 */
[----:B------:R-:W2:Y:S02]  /*4640*/  LDSM.16.M88.4 R96, [R220+0x26000] ;  /* 0x02600000dc60783b */ /* 0x000ea40000000200 */
[C---:B------:R-:W-:Y:S08]  /*4650*/  HMMA.16816.F32.BF16 R4, R104.reuse, R112, R4 ;  /* 0x000000706804723c */ /* 0x040ff00000041804 */
[C---:B------:R-:W-:Y:S01]  /*4660*/  HMMA.16816.F32.BF16 R8, R104.reuse, R114, R8 ;  /* 0x000000726808723c */ /* 0x040fe20000041808 */
[----:B------:R-:W2:Y:S07]  /*4670*/  LDSM.16.M88.4 R112, [R220+0x26800] ;  /* 0x02680000dc70783b */ /* 0x000eae0000000200 */
[C---:B---3--:R-:W-:Y:S08]  /*4680*/  HMMA.16816.F32.BF16 R12, R104.reuse, R100, R12 ;  /* 0x00000064680c723c */ /* 0x048ff0000004180c */
[----:B------:R-:W-:Y:S08]  /*4690*/  HMMA.16816.F32.BF16 R16, R104, R102, R16 ;  /* 0x000000666810723c */ /* 0x000ff00000041810 */
[C---:B-1----:R-:W-:Y:S08]  /*46a0*/  HMMA.16816.F32.BF16 R4, R88.reuse, R92, R4 ;  /* 0x0000005c5804723c */ /* 0x042ff00000041804 */
[C---:B------:R-:W-:Y:S08]  /*46b0*/  HMMA.16816.F32.BF16 R8, R88.reuse, R94, R8 ;  /* 0x0000005e5808723c */ /* 0x040ff00000041808 */
[C---:B----4-:R-:W-:Y:S08]  /*46c0*/  HMMA.16816.F32.BF16 R12, R88.reuse, R108, R12 ;  /* 0x0000006c580c723c */ /* 0x050ff0000004180c */
[----:B------:R-:W-:Y:S08]  /*46d0*/  HMMA.16816.F32.BF16 R16, R88, R110, R16 ;  /* 0x0000006e5810723c */ /* 0x000ff00000041810 */
[C---:B--2---:R-:W-:Y:S08]  /*46e0*/  HMMA.16816.F32.BF16 R4, R84.reuse, R96, R4 ;  /* 0x000000605404723c */ /* 0x044ff00000041804 */
        /* <DEDUP_REMOVED lines=11> */
[----:B------:R-:W-:Y:S01]  /*47a0*/  FMUL.FTZ R206, R125, R206 ;  /* 0x000000ce7dce7220 */ /* 0x000fe20000410000 */
[----:B------:R-:W-:Y:S01]  /*47b0*/  F2FP.BF16.F32.PACK_AB R119, R118, R119 ;  /* 0x000000777677723e */ /* 0x000fe200000010ff */
[C---:B------:R-:W-:Y:S01]  /*47c0*/  FADD.FTZ R121, -R201.reuse, R12 ;  /* 0x0000000cc9797221 */ /* 0x040fe20000010100 */
[----:B------:R-:W-:Y:S01]  /*47d0*/  FADD.FTZ R120, -R201, R13 ;  /* 0x0000000dc9787221 */ /* 0x000fe20000010100 */
[----:B------:R-:W-:Y:S01]  /*47e0*/  FADD.FTZ R125, -R203, R6 ;  /* 0x00000006cb7d7221 */ /* 0x000fe20000010100 */
[----:B------:R-:W-:Y:S01]  /*47f0*/  SHF.R.U32.HI R84, RZ, 0x3, R216 ;  /* 0x00000003ff547819 */ /* 0x000fe200000116d8 */
[----:B------:R-:W-:Y:S01]  /*4800*/  FMUL.FTZ R121, R128, R121 ;  /* 0x0000007980797220 */ /* 0x000fe20000410000 */
[----:B------:R-:W-:Y:S01]  /*4810*/  FMUL.FTZ R120, R129, R120 ;  /* 0x0000007881787220 */ /* 0x000fe20000410000 */
[----:B------:R-:W-:Y:S01]  /*4820*/  FMUL.FTZ R125, R122, R125 ;  /* 0x0000007d7a7d7220 */ /* 0x000fe20000410000 */
[----:B------:R-:W-:Y:S01]  /*4830*/  LOP3.LUT R84, R85, 0x18, R84, 0xf8, !PT ;  /* 0x0000001855547812 */ /* 0x000fe200078ef854 */
[C---:B------:R-:W-:Y:S01]  /*4840*/  FADD.FTZ R124, -R201.reuse, R16 ;  /* 0x00000010c97c7221 */ /* 0x040fe20000010100 */
[----:B------:R-:W-:Y:S01]  /*4850*/  FADD.FTZ R201, -R201, R17 ;  /* 0x00000011c9c97221 */ /* 0x000fe20000010100 */
[----:B------:R-:W-:Y:S01]  /*4860*/  F2FP.BF16.F32.PACK_AB R121, R120, R121 ;  /* 0x000000797879723e */ /* 0x000fe200000010ff */
[----:B------:R-:W-:Y:S01]  /*4870*/  FADD.FTZ R120, -R203, R7 ;  /* 0x00000007cb787221 */ /* 0x000fe20000010100 */
[----:B------:R-:W-:Y:S01]  /*4880*/  FMUL.FTZ R118, R197, R124 ;  /* 0x0000007cc5767220 */ /* 0x000fe20000410000 */
[----:B------:R-:W-:Y:S01]  /*4890*/  FMUL.FTZ R201, R202, R201 ;  /* 0x000000c9cac97220 */ /* 0x000fe20000410000 */
[----:B------:R-:W-:Y:S01]  /*48a0*/  F2FP.BF16.F32.PACK_AB R205, R206, R205 ;  /* 0x000000cdcecd723e */ /* 0x000fe200000010ff */
[----:B------:R-:W-:Y:S01]  /*48b0*/  FMUL.FTZ R120, R123, R120 ;  /* 0x000000787b787220 */ /* 0x000fe20000410000 */
[C---:B------:R-:W-:Y:S01]  /*48c0*/  FADD.FTZ R123, -R203.reuse, R10 ;  /* 0x0000000acb7b7221 */ /* 0x040fe20000010100 */
[----:B------:R-:W-:Y:S01]  /*48d0*/  FADD.FTZ R122, -R203, R11 ;  /* 0x0000000bcb7a7221 */ /* 0x000fe20000010100 */
[----:B------:R-:W-:Y:S01]  /*48e0*/  F2FP.BF16.F32.PACK_AB R118, R201, R118 ;  /* 0x00000076c976723e */ /* 0x000fe200000010ff */
[----:B------:R-:W-:Y:S06]  /*48f0*/  BRA.U !UP0, `(.L_x_505) ;  /* 0x00000001086c7547 */ /* 0x000fec000b800000 */
[----:B------:R-:W1:Y:S01]  /*4900*/  LDC R5, c[0x0][0x3b0] ;  /* 0x0000ec00ff057b82 */ /* 0x000e620000000800 */
[----:B------:R-:W-:Y:S01]  /*4910*/  IADD3 R6, P0, PT, RZ, -UR32, RZ ;  /* 0x80000020ff067c10 */ /* 0x000fe2000ff1e0ff */
[----:B------:R-:W-:Y:S04]  /*4920*/  ULOP3.LUT UR8, UR44, 0x1, URZ, 0xc0, !UPT ;  /* 0x000000012c087892 */ /* 0x000fe8000f8ec0ff */
[----:B------:R-:W-:Y:S02]  /*4930*/  UISETP.NE.U32.AND UP1, UPT, UR8, 0x1, UPT ;  /* 0x000000010800788c */ /* 0x000fe4000bf25070 */
[----:B------:R-:W2:Y:S02]  /*4940*/  LDC R4, c[0x0][0x3b4] ;  /* 0x0000ed00ff047b82 */ /* 0x000ea40000000800 */
[----:B------:R-:W-:Y:S06]  /*4950*/  USEL UR8, UR31, 0x8000, !UP1 ;  /* 0x000080001f087887 */ /* 0x000fec000c800000 */
[----:B------:R-:W-:Y:S02]  /*4960*/  VIADD R232, R232, UR8 ;  /* 0x00000008e8e87c36 */ /* 0x000fe40008000000 */
[----:B------:R-:W-:Y:S02]  /*4970*/  VIADD R219, R219, UR8 ;  /* 0x00000008dbdb7c36 */ /* 0x000fe40008000000 */
        /* <DEDUP_REMOVED lines=19> */
.L_x_505:
[----:B------:R-:W-:Y:S01]  /*4ab0*/  FADD.FTZ R14, -R203, R14 ;  /* 0x0000000ecb0e7221 */ /* 0x000fe20000010100 */
[----:B------:R-:W-:Y:S01]  /*4ac0*/  FMUL.FTZ R123, R126, R123 ;  /* 0x0000007b7e7b7220 */ /* 0x000fe20000410000 */
[----:B------:R-:W-:Y:S01]  /*4ad0*/  FMUL.FTZ R122, R127, R122 ;  /* 0x0000007a7f7a7220 */ /* 0x000fe20000410000 */
[C---:B------:R-:W-:Y:S01]  /*4ae0*/  FADD.FTZ R15, -R203.reuse, R15 ;  /* 0x0000000fcb0f7221 */ /* 0x040fe20000010100 */
        /* <DEDUP_REMOVED lines=12> */
[----:B------:R-:W-:Y:S01]  /*4bb0*/  LOP3.LUT R5, R2, 0x10, RZ, 0xc0, !PT ;  /* 0x0000001002057812 */ /* 0x000fe200078ec0ff */
[----:B------:R-:W-:Y:S01]  /*4bc0*/  IMAD R252, R246, UR9, RZ ;  /* 0x00000009f6fc7c24 */ /* 0x000fe2000f8e02ff */
[----:B------:R-:W-:Y:S01]  /*4bd0*/  STS [R196+0x28000], R205 ;  /* 0x028000cdc4007388 */ /* 0x000fe20000000800 */
[----:B------:R-:W-:Y:S02]  /*4be0*/  F2FP.BF16.F32.PACK_AB R199, R199, R204 ;  /* 0x000000ccc7c7723e */ /* 0x000fe400000010ff */
[----:B------:R-:W-:Y:S01]  /*4bf0*/  LOP3.LUT R4, R5, 0x8, R216, 0xf8, !PT ;  /* 0x0000000805047812 */ /* 0x000fe200078ef8d8 */
[----:B------:R-:W-:Y:S01]  /*4c00*/  STS [R196+0x28400], R123 ;  /* 0x0284007bc4007388 */ /* 0x000fe20000000800 */
[--C-:B------:R-:W-:Y:S02]  /*4c10*/  LOP3.LUT R5, R84, 0x1c0, R213.reuse, 0xf8, !PT ;  /* 0x000001c054057812 */ /* 0x100fe400078ef8d5 */
        /* <DEDUP_REMOVED lines=13> */
[----:B------:R-:W-:Y:S03]  /*4cf0*/  @P1 VIADD R120, R12, 0xffffffc0 ;  /* 0xffffffc00c781836 */ /* 0x000fe60000000000 */
[----:B-1----:R-:W-:Y:S08]  /*4d00*/  LDSM.16.MT88.4 R4, [R225+0x2a000] ;  /* 0x02a00000e104783b */ /* 0x002ff00000004200 */
        /* <DEDUP_REMOVED lines=98> */
[----:B------:R-:W-:Y:S01]  /*5330*/  SHF.R.S64 R5, R4, 0x1f, R9 ;  /* 0x0000001f04057819 */ /* 0x000fe20000001009 */
[----:B------:R-:W-:Y:S01]  /*5340*/  IMAD.U32 R4, RZ, RZ, UR56 ;  /* 0x00000038ff047e24 */ /* 0x000fe2000f8e00ff */
[----:B------:R-:W-:Y:S02]  /*5350*/  LOP3.LUT R7, R7, 0x1e00, R212, 0xf8, !PT ;  /* 0x00001e0007077812 */ /* 0x000fe400078ef8d4 */
[----:B------:R-:W-:Y:S01]  /*5360*/  IADD3 R236, P0, PT, R236, R5, RZ ;  /* 0x00000005ecec7210 */ /* 0x000fe20007f1e0ff */
[----:B------:R-:W-:Y:S03]  /*5370*/  IMAD.U32 R5, RZ, RZ, UR47 ;  /* 0x0000002fff057e24 */ /* 0x000fe6000f8e00ff */
[----:B------:R-:W-:Y:S02]  /*5380*/  LEA.HI.X.SX32 R237, R9, R237, 0x1, P0 ;  /* 0x000000ed09ed7211 */ /* 0x000fe400000f0eff */
[----:B------:R-:W-:Y:S02]  /*5390*/  LEA R9, R7, UR4, 0x1 ;  /* 0x0000000407097c11 */ /* 0x000fe4000f8e08ff */
[----:B------:R-:W-:Y:S03]  /*53a0*/  LEA R10, P0, R5, R236, 0x1 ;  /* 0x000000ec050a7211 */ /* 0x000fe600078008ff */
[----:B------:R-:W-:Y:S01]  /*53b0*/  @!PT LDS RZ, [RZ] ;  /* 0x00000000fffff984 */ /* 0x000fe20000000800 */
[----:B------:R-:W-:Y:S01]  /*53c0*/  @!PT LDS RZ, [RZ] ;  /* 0x00000000fffff984 */ /* 0x000fe20000000800 */
[----:B------:R-:W-:Y:S01]  /*53d0*/  @!PT LDS RZ, [RZ] ;  /* 0x00000000fffff984 */ /* 0x000fe20000000800 */
[----:B------:R1:W-:Y:S01]  /*53e0*/  LDGSTS.E.BYPASS.LTC128B.128 [R9+0x10000], desc[UR34][R236.64] ;  /* 0x10000000ec097fae */ /* 0x0003e2000b981a22 */
[----:B------:R-:W-:Y:S03]  /*53f0*/  LEA.HI.X R11, R6, R237, R4, 0x1, P0 ;  /* 0x000000ed060b7211 */ /* 0x000fe600000f0c04 */
        /* <DEDUP_REMOVED lines=8> */
.L_x_506:
[----:B------:R-:W-:Y:S01]  /*5480*/  LEA R201, R217, UR4, 0x1 ;  /* 0x00000004d9c97c11 */ /* 0x000fe2000f8e08ff */
[----:B------:R-:W-:Y:S01]  /*5490*/  LDSM.16.MT88.4 R16, [R227+0x18000] ;  /* 0x01800000e310783b */ /* 0x000fe20000004200 */
[----:B------:R-:W-:Y:S01]  /*54a0*/  PLOP3.LUT P0, PT, PT, PT, UP0, 0x80, 0x8 ;  /* 0x000000000008781c */ /* 0x000fe20003f0f008 */
[----:B------:R-:W-:Y:S01]  /*54b0*/  @UP0 UIADD3 UR13, UP1, UPT, UR64, -0x100, URZ ;  /* 0xffffff00400d0890 */ /* 0x000fe2000ff3e0ff */
[----:B------:R-:W-:Y:S01]  /*54c0*/  VIADD R251, R251, 0xffffffc0 ;  /* 0xffffffc0fbfb7836 */ /* 0x000fe20000000000 */
[----:B------:R-:W2:Y:S01]  /*54d0*/  LDSM.16.M88.4 R128, [R201+0x28000] ;  /* 0x02800000c980783b */ /* 0x000ea20000000200 */
[----:B------:R-:W-:Y:S01]  /*54e0*/  IMAD.IADD R208, R224, 0x1, R201 ;  /* 0x00000001e0d07824 */ /* 0x000fe200078e02c9 */
[----:B------:R-:W-:Y:S01]  /*54f0*/  @UP0 UIADD3.X UR12, UPT, UPT, UR65, -0x1, URZ, UP1, !UPT ;  /* 0xffffffff410c0890 */ /* 0x000fe20008ffe4ff */
[C---:B------:R-:W-:Y:S01]  /*5500*/  VIADD R209, R201.reuse, 0x28040 ;  /* 0x00028040c9d17836 */ /* 0x040fe20000000000 */
[----:B------:R-:W1:Y:S01]  /*5510*/  LDSM.16.M88.4 R124, [R201+0x29000] ;  /* 0x02900000c97c783b */ /* 0x000e620000000200 */
[----:B------:R-:W-:Y:S02]  /*5520*/  @UP0 UIADD3 UR16, UP1, UPT, UR16, -0x100, URZ ;  /* 0xffffff0010100890 */ /* 0x000fe4000ff3e0ff */
[----:B------:R-:W-:Y:S01]  /*5530*/  ULOP3.LUT UR8, UR44, 0x1, URZ, 0xc0, !UPT ;  /* 0x000000012c087892 */ /* 0x000fe2000f8ec0ff */
[----:B------:R-:W3:Y:S01]  /*5540*/  LDSM.16.MT88.4 R96, [R227+0x1a000] ;  /* 0x01a00000e360783b */ /* 0x000ee20000004200 */
[----:B------:R-:W-:Y:S02]  /*5550*/  @UP0 UIADD3.X UR17, UPT, UPT, UR17, -0x1, URZ, UP1, !UPT ;  /* 0xffffffff11110890 */ /* 0x000fe40008ffe4ff */
[----:B------:R-:W-:Y:S01]  /*5560*/  UISETP.NE.U32.AND UP1, UPT, UR8, 0x1, UPT ;  /* 0x000000010800788c */ /* 0x000fe2000bf25070 */
[----:B------:R-:W4:Y:S04]  /*5570*/  LDSM.16.MT88.4 R112, [R227+0x1c000] ;  /* 0x01c00000e370783b */ /* 0x000f280000004200 */
[----:B------:R-:W4:Y:S01]  /*5580*/  LDSM.16.MT88.4 R196, [R227+0x1e000] ;  /* 0x01e00000e3c4783b */ /* 0x000f220000004200 */
[----:B------:R-:W-:Y:S03]  /*5590*/  PLOP3.LUT P4, PT, PT, PT, UP1, 0x80, 0x8 ;  /* 0x000000000008781c */ /* 0x000fe60003f8f018 */
[----:B------:R-:W-:Y:S01]  /*55a0*/  LDSM.16.M88.4 R204, [R208+0x29000] ;  /* 0x02900000d0cc783b */ /* 0x000fe20000000200 */
        /* <DEDUP_REMOVED lines=14> */
[----:B------:R-:W-:Y:S02]  /*5690*/  VIADD R196, R201, 0x28000 ;  /* 0x00028000c9c47836 */ /* 0x000fe40000000000 */
[----:B------:R-:W-:Y:S02]  /*56a0*/  LDSM.16.MT88.4 R200, [R227+0x18800] ;  /* 0x01880000e3c8783b */ /* 0x000fe40000004200 */
[----:B------:R-:W-:Y:S02]  /*56b0*/  @P1 VIADD R209, R196, 0xffffffc0 ;  /* 0xffffffc0c4d11836 */ /* 0x000fe40000000000 */
[-C--:B------:R-:W-:Y:S08]  /*56c0*/  HMMA.16816.F32.BF16 R124, R124, R198.reuse, RZ ;  /* 0x000000c67c7c723c */ /* 0x080ff000000418ff */
[----:B------:R-:W-:Y:S01]  /*56d0*/  HMMA.16816.F32.BF16 R128, R128, R198, RZ ;  /* 0x000000c68080723c */ /* 0x000fe200000418ff */
[----:B------:R-:W1:Y:S07]  /*56e0*/  LDSM.16.M88.4 R196, [R208+0x28000] ;  /* 0x02800000d0c4783b */ /* 0x000e6e0000000200 */
        /* <DEDUP_REMOVED lines=20> */
[----:B------:R-:W-:Y:S04]  /*5830*/  LDSM.16.MT88.4 R200, [R227+0x19000] ;  /* 0x01900000e3c8783b */ /* 0x000fe80000004200 */
[----:B------:R1:W2:Y:S02]  /*5840*/  LDSM.16.M88.4 R196, [R209] ;  /* 0x00000000d1c4783b */ /* 0x0002a40000000200 */
[----:B-1----:R-:W-:Y:S01]  /*5850*/  IMAD.IADD R209, R224, 0x1, R209 ;  /* 0x00000001e0d17824 */ /* 0x002fe200078e02d1 */
[-C--:B--2---:R-:W-:Y:S08]  /*5860*/  HMMA.16816.F32.BF16 R4, R196, R200.reuse, R4 ;  /* 0x000000c8c404723c */ /* 0x084ff00000041804 */
        /* <DEDUP_REMOVED lines=16> */
[----:B------:R-:W-:Y:S04]  /*5970*/  @P0 LOP3.LUT R201, R243, 0x30, RZ, 0xc0, !PT ;  /* 0x00000030f3c90812 */ /* 0x000fe800078ec0ff */
[-C--:B------:R-:W-:Y:S01]  /*5980*/  HMMA.16816.F32.BF16 R124, R204, R202.reuse, R124 ;  /* 0x000000cacc7c723c */ /* 0x080fe2000004187c */
[----:B------:R-:W-:Y:S02]  /*5990*/  LDSM.16.M88.4 R204, [R209+0x1000] ;  /* 0x00100000d1cc783b */ /* 0x000fe40000000200 */
[----:B------:R-:W-:Y:S05]  /*59a0*/  @P0 LOP3.LUT R231, R201, 0x7, R244, 0xf8, !PT ;  /* 0x00000007c9e70812 */ /* 0x000fea00078ef8f4 */
[----:B------:R-:W-:Y:S01]  /*59b0*/  HMMA.16816.F32.BF16 R128, R196, R202, R128 ;  /* 0x000000cac480723c */ /* 0x000fe20000041880 */
[----:B------:R-:W-:Y:S03]  /*59c0*/  LDSM.16.MT88.4 R200, [R227+0x19800] ;  /* 0x01980000e3c8783b */ /* 0x000fe60000004200 */
[----:B------:R-:W-:Y:S01]  /*59d0*/  @P0 IMAD.WIDE.U32 R210, R231, R240, UR64 ;  /* 0x00000040e7d20e25 */ /* 0x000fe2000f8e00f0 */
[----:B------:R-:W1:Y:S01]  /*59e0*/  LDSM.16.M88.4 R196, [R209] ;  /* 0x00000000d1c4783b */ /* 0x000e620000000200 */
[----:B------:R-:W-:Y:S01]  /*59f0*/  @UP0 UMOV UR64, UR13 ;  /* 0x0000000d00400c82 */ /* 0x000fe20008000000 */
[----:B------:R-:W-:Y:S01]  /*5a00*/  @UP0 UMOV UR65, UR12 ;  /* 0x0000000c00410c82 */ /* 0x000fe20008000000 */
[----:B------:R-:W-:Y:S01]  /*5a10*/  UISETP.GT.AND UP0, UPT, UR44, UR51, UPT ;  /* 0x000000332c00728c */ /* 0x000fe2000bf04270 */
[----:B------:R-:W5:Y:S04]  /*5a20*/  @P0 LDG.E R230, desc[UR34][R210.64+-0x100] ;  /* 0xffff0022d2e60981 */ /* 0x000f68000c1e1900 */
[----:B------:R2:W5:Y:S04]  /*5a30*/  @P0 LDG.E R229, desc[UR34][R210.64+-0xe0] ;  /* 0xffff2022d2e50981 */ /* 0x000568000c1e1900 */
[----:B--2---:R-:W-:Y:S01]  /*5a40*/  LDSM.16.MT88.4 R208, [R227+0x1f800] ;  /* 0x01f80000e3d0783b */ /* 0x004fe20000004200 */
[-C--:B-1----:R-:W-:Y:S08]  /*5a50*/  HMMA.16816.F32.BF16 R4, R196, R200.reuse, R4 ;  /* 0x000000c8c404723c */ /* 0x082ff00000041804 */
[C---:B------:R-:W-:Y:S08]  /*5a60*/  HMMA.16816.F32.BF16 R8, R204.reuse, R200, R8 ;  /* 0x000000c8cc08723c */ /* 0x040ff00000041808 */
[-C--:B------:R-:W-:Y:S03]  /*5a70*/  HMMA.16816.F32.BF16 R12, R204, R202.reuse, R12 ;  /* 0x000000cacc0c723c */ /* 0x080fe6000004180c */
[----:B------:R-:W-:Y:S05]  /*5a80*/  REDG.E.ADD.F32.FTZ.RN.STRONG.GPU desc[UR34][R234.64], R4 ;  /* 0x00000004ea0079a6 */ /* 0x000fea000c12f322 */
        /* <DEDUP_REMOVED lines=8> */
[C---:B------:R-:W-:Y:S01]  /*5b10*/  HMMA.16816.F32.BF16 R104, R204.reuse, R200, R104 ;  /* 0x000000c8cc68723c */ /* 0x040fe20000041868 */
[----:B------:R-:W-:Y:S07]  /*5b20*/  IMAD.U32 R201, RZ, RZ, UR55 ;  /* 0x00000037ffc97e24 */ /* 0x000fee000f8e00ff */
[-C--:B------:R-:W-:Y:S08]  /*5b30*/  HMMA.16816.F32.BF16 R108, R204, R202.reuse, R108 ;  /* 0x000000cacc6c723c */ /* 0x080ff0000004186c */
[C---:B------:R-:W-:Y:S01]  /*5b40*/  HMMA.16816.F32.BF16 R112, R196.reuse, R202, R112 ;  /* 0x000000cac470723c */ /* 0x040fe20000041870 */
[----:B------:R-:W-:Y:S05]  /*5b50*/  IMAD.U32 R203, RZ, RZ, UR55 ;  /* 0x00000037ffcb7e24 */ /* 0x000fea000f8e00ff */
[----:B------:R-:W-:Y:S02]  /*5b60*/  LEA R200, P0, R203, R234, 0x2 ;  /* 0x000000eacbc87211 */ /* 0x000fe400078010ff */
[-C--:B------:R-:W-:Y:S03]  /*5b70*/  HMMA.16816.F32.BF16 R116, R196, R208.reuse, R116 ;  /* 0x000000d0c474723c */ /* 0x080fe60000041874 */
[----:B------:R-:W-:Y:S02]  /*5b80*/  LEA.HI.X.SX32 R201, R201, R235, 0x2, P0 ;  /* 0x000000ebc9c97211 */ /* 0x000fe400000f16ff */
[C---:B------:R-:W-:Y:S03]  /*5b90*/  LEA R202, P0, R252.reuse, R200, 0x5 ;  /* 0x000000c8fcca7211 */ /* 0x040fe600078028ff */
[C---:B------:R-:W-:Y:S01]  /*5ba0*/  HMMA.16816.F32.BF16 R120, R204.reuse, R208, R120 ;  /* 0x000000d0cc78723c */ /* 0x040fe20000041878 */
[----:B------:R1:W-:Y:S03]  /*5bb0*/  REDG.E.ADD.F32.FTZ.RN.STRONG.GPU desc[UR34][R200.64], R5 ;  /* 0x00000005c80079a6 */ /* 0x0003e6000c12f322 */
[C---:B------:R-:W-:Y:S04]  /*5bc0*/  LEA.HI.X.SX32 R203, R252.reuse, R201, 0x5, P0 ;  /* 0x000000c9fccb7211 */ /* 0x040fe800000f2eff */
[-C--:B------:R-:W-:Y:S01]  /*5bd0*/  HMMA.16816.F32.BF16 R124, R204, R210.reuse, R124 ;  /* 0x000000d2cc7c723c */ /* 0x080fe2000004187c */
[----:B------:R2:W-:Y:S02]  /*5be0*/  REDG.E.ADD.F32.FTZ.RN.STRONG.GPU desc[UR34][R202.64], R6 ;  /* 0x00000006ca0079a6 */ /* 0x0005e4000c12f322 */
[C---:B------:R-:W-:Y:S04]  /*5bf0*/  LEA R206, P0, R252.reuse, R202, 0x5 ;  /* 0x000000cafcce7211 */ /* 0x040fe800078028ff */
[C---:B------:R-:W-:Y:S01]  /*5c00*/  LEA.HI.X.SX32 R207, R252.reuse, R203, 0x5, P0 ;  /* 0x000000cbfccf7211 */ /* 0x040fe200000f2eff */
[----:B------:R-:W-:Y:S04]  /*5c10*/  HMMA.16816.F32.BF16 R128, R196, R210, R128 ;  /* 0x000000d2c480723c */ /* 0x000fe80000041880 */
[C---:B------:R-:W-:Y:S01]  /*5c20*/  LEA R204, P0, R252.reuse, R206, 0x5 ;  /* 0x000000cefccc7211 */ /* 0x040fe200078028ff */
[----:B------:R3:W-:Y:S03]  /*5c30*/  REDG.E.ADD.F32.FTZ.RN.STRONG.GPU desc[UR34][R206.64], R7 ;  /* 0x00000007ce0079a6 */ /* 0x0007e6000c12f322 */
        /* <DEDUP_REMOVED lines=10> */
[C---:B-1----:R-:W-:Y:S02]  /*5ce0*/  IMAD.WIDE R200, R252.reuse, -0xc0, R196 ;  /* 0xffffff40fcc87825 */ /* 0x042fe400078e02c4 */
        /* <DEDUP_REMOVED lines=8> */
[C---:B--2---:R-:W-:Y:S03]  /*5d70*/  LEA R202, P0, R252.reuse, R4, 0x5 ;  /* 0x00000004fcca7211 */ /* 0x044fe600078028ff */
[----:B------:R2:W-:Y:S01]  /*5d80*/  REDG.E.ADD.F32.FTZ.RN.STRONG.GPU desc[UR34][R4.64+0x80], R19 ;  /* 0x00008013040079a6 */ /* 0x0005e2000c12f322 */
[C---:B------:R-:W-:Y:S02]  /*5d90*/  LEA.HI.X.SX32 R203, R252.reuse, R5, 0x5, P0 ;  /* 0x00000005fccb7211 */ /* 0x040fe400000f2eff */
[C---:B---3--:R-:W-:Y:S03]  /*5da0*/  LEA R206, P0, R252.reuse, R202, 0x5 ;  /* 0x000000cafcce7211 */ /* 0x048fe600078028ff */
[----:B------:R3:W-:Y:S01]  /*5db0*/  REDG.E.ADD.F32.FTZ.RN.STRONG.GPU desc[UR34][R202.64+0x80], R12 ;  /* 0x0000800cca0079a6 */ /* 0x0007e2000c12f322 */
[C---:B------:R-:W-:Y:S02]  /*5dc0*/  LEA.HI.X.SX32 R207, R252.reuse, R203, 0x5, P0 ;  /* 0x000000cbfccf7211 */ /* 0x040fe400000f2eff */
[C---:B----4-:R-:W-:Y:S03]  /*5dd0*/  LEA R204, P0, R252.reuse, R206, 0x5 ;  /* 0x000000cefccc7211 */ /* 0x050fe600078028ff */
        /* <DEDUP_REMOVED lines=105> */
[C---:B----4-:R-:W-:Y:S03]  /*6470*/  LEA R202, P0, R252.reuse, R98, 0x5 ;  /* 0x00000062fcca7211 */ /* 0x050fe600078028ff */
        /* <DEDUP_REMOVED lines=29> */
[----:B------:R-:W1:Y:S03]  /*6650*/  LDSM.16.MT88.4 R4, [R225+0x28000] ;  /* 0x02800000e104783b */ /* 0x000e660000004200 */
[C---:B------:R-:W-:Y:S01]  /*6660*/  LEA.HI.X.SX32 R103, R252.reuse, R101, 0x5, P0 ;  /* 0x00000065fc677211 */ /* 0x040fe200000f2eff */
[----:B------:R-:W2:Y:S01]  /*6670*/  LDSM.16.MT88.4 R12, [R120+0x28000] ;  /* 0x02800000780c783b */ /* 0x000ea20000004200 */
[C---:B------:R-:W-:Y:S03]  /*6680*/  LEA R104, P0, R252.reuse, R102, 0x5 ;  /* 0x00000066fc687211 */ /* 0x040fe600078028ff */
[----:B------:R-:W3:Y:S01]  /*6690*/  LDSM.16.MT88.4 R92, [R225+0x28800] ;  /* 0x02880000e15c783b */ /* 0x000ee20000004200 */
[----:B------:R-:W-:Y:S03]  /*66a0*/  LEA.HI.X.SX32 R105, R252, R103, 0x5, P0 ;  /* 0x00000067fc697211 */ /* 0x000fe600000f2eff */
[----:B------:R-:W-:Y:S04]  /*66b0*/  LDSM.16.MT88.4 R112, [R120+0x29800] ;  /* 0x029800007870783b */ /* 0x000fe80000004200 */
[----:B------:R-:W-:Y:S04]  /*66c0*/  REDG.E.ADD.F32.FTZ.RN.STRONG.GPU desc[UR34][R100.64+0x380], R125 ;  /* 0x0003807d640079a6 */ /* 0x000fe8000c12f322 */
[----:B------:R-:W-:Y:S04]  /*66d0*/  REDG.E.ADD.F32.FTZ.RN.STRONG.GPU desc[UR34][R102.64+0x380], R126 ;  /* 0x0003807e660079a6 */ /* 0x000fe8000c12f322 */
[----:B------:R-:W4:Y:S04]  /*66e0*/  LDSM.16.MT88.4 R100, [R120+0x28800] ;  /* 0x028800007864783b */ /* 0x000f280000004200 */
[----:B------:R-:W-:Y:S04]  /*66f0*/  REDG.E.ADD.F32.FTZ.RN.STRONG.GPU desc[UR34][R104.64+0x380], R127 ;  /* 0x0003807f680079a6 */ /* 0x000fe8000c12f322 */
[----:B------:R-:W4:Y:S01]  /*6700*/  LDSM.16.MT88.4 R104, [R218+0x2800] ;  /* 0x00280000da68783b */ /* 0x000f220000004200 */
[-C--:B-1----:R-:W-:Y:S08]  /*6710*/  HMMA.16816.F32.BF16 R132, R4, R8.reuse, R132 ;  /* 0x000000080484723c */ /* 0x082ff00000041884 */
[C---:B--2---:R-:W-:Y:S08]  /*6720*/  HMMA.16816.F32.BF16 R136, R12.reuse, R8, R136 ;  /* 0x000000080c88723c */ /* 0x044ff00000041888 */
        /* <DEDUP_REMOVED lines=19> */
[----:B------:R-:W2:Y:S03]  /*6860*/  LDSM.16.MT88.4 R88, [R218+0x5000] ;  /* 0x00500000da58783b */ /* 0x000ea60000004200 */
[-C--:B---3--:R-:W-:Y:S08]  /*6870*/  HMMA.16816.F32.BF16 R132, R92, R96.reuse, R132 ;  /* 0x000000605c84723c */ /* 0x088ff00000041884 */
[C---:B----4-:R-:W-:Y:S08]  /*6880*/  HMMA.16816.F32.BF16 R136, R100.reuse, R96, R136 ;  /* 0x000000606488723c */ /* 0x050ff00000041888 */
        /* <DEDUP_REMOVED lines=12> */
[----:B------:R-:W4:Y:S07]  /*6950*/  LDSM.16.MT88.4 R108, [R218+0x1800] ;  /* 0x00180000da6c783b */ /* 0x000f2e0000004200 */
[-C--:B-1----:R-:W-:Y:S08]  /*6960*/  HMMA.16816.F32.BF16 R180, R92, R8.reuse, R180 ;  /* 0x000000085cb4723c */ /* 0x082ff000000418b4 */
[C---:B------:R-:W-:Y:S08]  /*6970*/  HMMA.16816.F32.BF16 R184, R100.reuse, R8, R184 ;  /* 0x0000000864b8723c */ /* 0x040ff000000418b8 */
[-C--:B------:R-:W-:Y:S01]  /*6980*/  HMMA.16816.F32.BF16 R188, R100, R10.reuse, R188 ;  /* 0x0000000a64bc723c */ /* 0x080fe200000418bc */
[----:B------:R-:W1:Y:S07]  /*6990*/  LDSM.16.MT88.4 R100, [R218+0x3800] ;  /* 0x00380000da64783b */ /* 0x000e6e0000004200 */
[----:B------:R-:W-:Y:S01]  /*69a0*/  HMMA.16816.F32.BF16 R192, R92, R10, R192 ;  /* 0x0000000a5cc0723c */ /* 0x000fe200000418c0 */
[----:B------:R4:W1:Y:S07]  /*69b0*/  LDSM.16.MT88.4 R8, [R218+0x7800] ;  /* 0x00780000da08783b */ /* 0x00086e0000004200 */
        /* <DEDUP_REMOVED lines=12> */
[-C--:B---3--:R-:W-:Y:S08]  /*6a80*/  HMMA.16816.F32.BF16 R180, R4, R96.reuse, R180 ;  /* 0x0000006004b4723c */ /* 0x088ff000000418b4 */
[C---:B------:R-:W-:Y:S08]  /*6a90*/  HMMA.16816.F32.BF16 R184, R16.reuse, R96, R184 ;  /* 0x0000006010b8723c */ /* 0x040ff000000418b8 */
[-C--:B------:R-:W-:Y:S08]  /*6aa0*/  HMMA.16816.F32.BF16 R188, R16, R98.reuse, R188 ;  /* 0x0000006210bc723c */ /* 0x080ff000000418bc */
[----:B------:R-:W-:Y:S04]  /*6ab0*/  HMMA.16816.F32.BF16 R192, R4, R98, R192 ;  /* 0x0000006204c0723c */ /* 0x000fe800000418c0 */
[C---:B------:R-:W-:Y:S02]  /*6ac0*/  VIADD R4, R218.reuse, 0xffff8000 ;  /* 0xffff8000da047836 */ /* 0x040fe40000000000 */
[----:B------:R-:W-:Y:S02]  /*6ad0*/  @P4 VIADD R4, R218, 0x8000 ;  /* 0x00008000da044836 */ /* 0x000fe40000000000 */
[-C--:B----4-:R-:W-:Y:S05]  /*6ae0*/  HMMA.16816.F32.BF16 R132, R104, R108.reuse, R132 ;  /* 0x0000006c6884723c */ /* 0x090fea0000041884 */
[----:B------:R-:W-:Y:S03]  /*6af0*/  IMAD.MOV.U32 R218, RZ, RZ, R4 ;  /* 0x000000ffffda7224 */ /* 0x000fe600078e0004 */
[C---:B------:R-:W-:Y:S08]  /*6b00*/  HMMA.16816.F32.BF16 R136, R112.reuse, R108, R136 ;  /* 0x0000006c7088723c */ /* 0x040ff00000041888 */
[-C--:B------:R-:W-:Y:S08]  /*6b10*/  HMMA.16816.F32.BF16 R140, R112, R110.reuse, R140 ;  /* 0x0000006e708c723c */ /* 0x080ff0000004188c */
[C---:B------:R-:W-:Y:S08]  /*6b20*/  HMMA.16816.F32.BF16 R144, R104.reuse, R110, R144 ;  /* 0x0000006e6890723c */ /* 0x040ff00000041890 */
[-C--:B-1----:R-:W-:Y:S08]  /*6b30*/  HMMA.16816.F32.BF16 R148, R104, R100.reuse, R148 ;  /* 0x000000646894723c */ /* 0x082ff00000041894 */
        /* <DEDUP_REMOVED lines=12> */
[----:B------:R-:W-:Y:S11]  /*6c00*/  BRA.U UP0, `(.L_x_507) ;  /* 0xffffffc5002c7547 */ /* 0x000ff6000b83ffff */
        /* <DEDUP_REMOVED lines=15> */
[----:B------:R-:W-:Y:S01]  /*6d00*/  F2FP.BF16.F32.PACK_AB R20, R21, R20 ;  /* 0x000000141514723e */ /* 0x000fe200000010ff */
        /* <DEDUP_REMOVED lines=214> */
.L_x_508:
        /* <DEDUP_REMOVED lines=12> */
.L_x_509:
[----:B------:R-:W2:Y:S01]  /*7b30*/  LDCU.64 UR8, c[0x0][0x5c8] ;  /* 0x0000b900ff0877ac */ /* 0x000ea20008000a00 */
[----:B------:R-:W-:-:S04]  /*7b40*/  UIADD3 UR12, UPT, UPT, UR41, UR42, URZ ;  /* 0x0000002a290c7290 */ /* 0x000fc8000fffe0ff */
[----:B--2---:R-:W-:Y:S02]  /*7b50*/  UIMAD.WIDE.U32 UR42, UR12, UR8, URZ ;  /* 0x000000080c2a72a5 */ /* 0x004fe4000f8e00ff */
[----:B------:R-:W-:-:S04]  /*7b60*/  UIMAD UR12, UR12, UR9, URZ ;  /* 0x000000090c0c72a4 */ /* 0x000fc8000f8e02ff */
[----:B------:R-:W-:-:S06]  /*7b70*/  UIADD3 UR12, UPT, UPT, UR43, UR12, URZ ;  /* 0x0000000c2b0c7290 */ /* 0x000fcc000fffe0ff */
[----:B------:R-:W-:-:S07]  /*7b80*/  MOV R0, UR12 ;  /* 0x0000000c00007c02 */ /* 0x000fce0008000f00 */
.L_x_510:
        /* <DEDUP_REMOVED lines=15> */
[C---:B------:R-:W-:Y:S01]  /*7c80*/  ISETP.GE.AND P1, PT, R3.reuse, UR36, PT ;  /* 0x0000002403007c0c */ /* 0x040fe2000bf26270 */
[----:B------:R-:W-:Y:S01]  /*7c90*/  IMAD.U32 R53, RZ, RZ, UR45 ;  /* 0x0000002dff357e24 */ /* 0x000fe2000f8e00ff */
[----:B------:R-:W-:Y:S01]  /*7ca0*/  LEA R68, R68, UR5, 0x1 ;  /* 0x0000000544447c11 */ /* 0x000fe2000f8e08ff */
[----:B------:R-:W-:Y:S01]  /*7cb0*/  UIMAD UR12, UR14, UR11, UR12 ;  /* 0x0000000b0e0c72a4 */ /* 0x000fe2000f8e020c */
[----:B------:R-:W-:Y:S01]  /*7cc0*/  LOP3.LUT R2, R4, 0x38, R70, 0xf8, !PT ;  /* 0x0000003804027812 */ /* 0x000fe200078ef846 */
[----:B------:R-:W-:Y:S01]  /*7cd0*/  IMAD.U32 R52, RZ, RZ, UR44 ;  /* 0x0000002cff347e24 */ /* 0x000fe2000f8e00ff */
[----:B------:R-:W2:Y:S01]  /*7ce0*/  LDC.64 R4, c[0x0][0x5e0] ;  /* 0x00017800ff047b82 */ /* 0x000ea20000000a00 */
[----:B------:R3:W4:Y:S01]  /*7cf0*/  LDS.128 R48, [R68+0x19000] ;  /* 0x0190000044307984 */ /* 0x0007220000000c00 */
[----:B------:R-:W-:Y:S01]  /*7d00*/  IADD3 R72, P0, PT, R2, UR30, RZ ;  /* 0x0000001e02487c10 */ /* 0x000fe2000ff1e0ff */
[----:B------:R-:W-:Y:S01]  /*7d10*/  IMAD.U32 R2, RZ, RZ, UR12 ;  /* 0x0000000cff027e24 */ /* 0x000fe2000f8e00ff */
[----:B------:R-:W-:Y:S01]  /*7d20*/  LOP3.LUT R70, R70, 0x38, RZ, 0xc0, !PT ;  /* 0x0000003846467812 */ /* 0x000fe200078ec0ff */
[----:B------:R3:W2:Y:S01]  /*7d30*/  LDS.128 R44, [R68+0x1b000] ;  /* 0x01b00000442c7984 */ /* 0x0006a20000000c00 */
[----:B------:R-:W-:-:S02]  /*7d40*/  VIADD R52, R3, 0x20 ;  /* 0x0000002003347836 */ /* 0x000fc40000000000 */
[----:B------:R-:W-:Y:S01]  /*7d50*/  IADD3.X R73, PT, PT, R53, UR16, R2, P0, !PT ;  /* 0x0000001035497c10 */ /* 0x000fe200087fe402 */
[----:B------:R3:W2:Y:S01]  /*7d60*/  LDS.128 R40, [R68+0x1d000] ;  /* 0x01d0000044287984 */ /* 0x0006a20000000c00 */
[----:B------:R-:W-:Y:S02]  /*7d70*/  IADD3 R2, P0, PT, R3, 0x20, RZ ;  /* 0x0000002003027810 */ /* 0x000fe40007f1e0ff */
[----:B------:R-:W-:Y:S01]  /*7d80*/  ISETP.GE.AND P2, PT, R52, UR36, PT ;  /* 0x0000002434007c0c */ /* 0x000fe2000bf46270 */
[----:B------:R3:W2:Y:S01]  /*7d90*/  LDS.128 R36, [R68+0x20000] ;  /* 0x0200000044247984 */ /* 0x0006a20000000c00 */
[----:B-1----:R-:W-:-:S03]  /*7da0*/  IMAD.WIDE.U32 R72, R6, UR20, R72 ;  /* 0x0000001406487c25 */ /* 0x002fc6000f8e0048 */
[----:B------:R3:W1:Y:S01]  /*7db0*/  LDS.128 R32, [R68+0x21000] ;  /* 0x0210000044207984 */ /* 0x0006620000000c00 */
[----:B------:R-:W-:Y:S02]  /*7dc0*/  IMAD.U32 R6, RZ, RZ, UR8 ;  /* 0x00000008ff067e24 */ /* 0x000fe4000f8e00ff */
[----:B------:R-:W-:Y:S01]  /*7dd0*/  IMAD.X R69, RZ, RZ, RZ, P0 ;  /* 0x000000ffff457224 */ /* 0x000fe200000e06ff */
[----:B------:R3:W1:Y:S01]  /*7de0*/  LDS.128 R28, [R68+0x22000] ;  /* 0x02200000441c7984 */ /* 0x0006620000000c00 */
[----:B------:R-:W-:-:S03]  /*7df0*/  IMAD R7, R7, UR20, R73 ;  /* 0x0000001407077c24 */ /* 0x000fc6000f8e0249 */
        /* <DEDUP_REMOVED lines=21> */
.L_x_512:
[----:B------:R-:W-:Y:S05]  /*7f50*/  BSYNC.RECONVERGENT B0 ;  /* 0x0000000000007941 */ /* 0x000fea0003800200 */
.L_x_511:
[----:B--2---:R2:W4:Y:S01]  /*7f60*/  LDS.128 R52, [R68+0x1f000] ;  /* 0x01f0000044347984 */ /* 0x0045220000000c00 */
[----:B------:R-:W-:Y:S04]  /*7f70*/  BSSY.RECONVERGENT B0, `(.L_x_513) ;  /* 0x000000f000007945 */ /* 0x000fe80003800200 */
[----:B------:R-:W-:Y:S05]  /*7f80*/  @P2 BRA `(.L_x_514) ;  /* 0x0000000000342947 */ /* 0x000fea0003800000 */
[----:B------:R-:W3:Y:S01]  /*7f90*/  LDCU.64 UR12, c[0x0][0x560] ;  /* 0x0000ac00ff0c77ac */ /* 0x000ee20008000a00 */
[----:B------:R-:W-:Y:S01]  /*7fa0*/  MOV R58, R72 ;  /* 0x00000048003a7202 */ /* 0x000fe20000000f00 */
[----:B------:R-:W-:Y:S01]  /*7fb0*/  IMAD R57, R69, UR10, RZ ;  /* 0x0000000a45397c24 */ /* 0x000fe2000f8e02ff */
[----:B------:R-:W-:-:S03]  /*7fc0*/  MOV R59, R7 ;  /* 0x00000007003b7202 */ /* 0x000fc60000000f00 */
[C---:B------:R-:W-:Y:S02]  /*7fd0*/  IMAD R57, R2.reuse, UR11, R57 ;  /* 0x0000000b02397c24 */ /* 0x040fe4000f8e0239 */
[----:B------:R-:W-:-:S05]  /*7fe0*/  IMAD.WIDE.U32 R58, R2, UR10, R58 ;  /* 0x0000000a023a7c25 */ /* 0x000fca000f8e003a */
[----:B------:R-:W-:Y:S02]  /*7ff0*/  IADD3 R57, PT, PT, R57, R59, RZ ;  /* 0x0000003b39397210 */ /* 0x000fe40007ffe0ff */
[----:B---3--:R-:W-:-:S04]  /*8000*/  LEA R56, P0, R58, UR12, 0x1 ;  /* 0x0000000c3a387c11 */ /* 0x008fc8000f8008ff */
[----:B------:R-:W-:-:S05]  /*8010*/  LEA.HI.X R57, R58, UR13, R57, 0x1, P0 ;  /* 0x0000000d3a397c11 */ /* 0x000fca00080f0c39 */
[----:B------:R3:W-:Y:S04]  /*8020*/  STG.E.128 desc[UR34][R56.64], R48 ;  /* 0x0000003038007986 */ /* 0x0007e8000c101d22 */
[----:B------:R3:W-:Y:S04]  /*8030*/  STG.E.128 desc[UR34][R56.64+0x80], R44 ;  /* 0x0000802c38007986 */ /* 0x0007e8000c101d22 */
[----:B------:R3:W-:Y:S04]  /*8040*/  STG.E.128 desc[UR34][R56.64+0x100], R40 ;  /* 0x0001002838007986 */ /* 0x0007e8000c101d22 */
[----:B----4-:R3:W-:Y:S02]  /*8050*/  STG.E.128 desc[UR34][R56.64+0x180], R52 ;  /* 0x0001803438007986 */ /* 0x0107e4000c101d22 */
.L_x_514:
[----:B------:R-:W-:Y:S05]  /*8060*/  BSYNC.RECONVERGENT B0 ;  /* 0x0000000000007941 */ /* 0x000fea0003800200 */
.L_x_513:
        /* <DEDUP_REMOVED lines=10> */
[----:B------:R-:W1:Y:S01]  /*8110*/  LDCU.64 UR10, c[0x0][0x568] ;  /* 0x0000ad00ff0a77ac */ /* 0x000e620008000a00 */
[----:B------:R-:W-:-:S05]  /*8120*/  MOV R4, R6 ;  /* 0x0000000600047202 */ /* 0x000fca0000000f00 */
[----:B---3--:R-:W-:-:S04]  /*8130*/  IMAD.WIDE.U32 R40, R3, UR8, R4 ;  /* 0x0000000803287c25 */ /* 0x008fc8000f8e0004 */
[----:B------:R-:W-:Y:S01]  /*8140*/  IMAD R3, R3, UR9, R41 ;  /* 0x0000000903037c24 */ /* 0x000fe2000f8e0229 */
[----:B-1----:R-:W-:-:S04]  /*8150*/  LEA R42, P0, R40, UR10, 0x1 ;  /* 0x0000000a282a7c11 */ /* 0x002fc8000f8008ff */
[----:B------:R-:W-:-:S05]  /*8160*/  LEA.HI.X R43, R40, UR11, R3, 0x1, P0 ;  /* 0x0000000b282b7c11 */ /* 0x000fca00080f0c03 */
[----:B------:R1:W-:Y:S04]  /*8170*/  STG.E.128 desc[UR34][R42.64], R36 ;  /* 0x000000242a007986 */ /* 0x0003e8000c101d22 */
[----:B------:R1:W-:Y:S04]  /*8180*/  STG.E.128 desc[UR34][R42.64+0x80], R28 ;  /* 0x0000801c2a007986 */ /* 0x0003e8000c101d22 */
[----:B------:R1:W-:Y:S04]  /*8190*/  STG.E.128 desc[UR34][R42.64+0x100], R20 ;  /* 0x000100142a007986 */ /* 0x0003e8000c101d22 */
[----:B------:R1:W-:Y:S02]  /*81a0*/  STG.E.128 desc[UR34][R42.64+0x180], R12 ;  /* 0x0001800c2a007986 */ /* 0x0003e4000c101d22 */
.L_x_516:
[----:B------:R-:W-:Y:S05]  /*81b0*/  BSYNC.RECONVERGENT B0 ;  /* 0x0000000000007941 */ /* 0x000fea0003800200 */
.L_x_515:
        /* <DEDUP_REMOVED lines=9> */
[----:B-1----:R1:W-:Y:S04]  /*8250*/  STG.E.128 desc[UR34][R2.64], R32 ;  /* 0x0000002002007986 */ /* 0x0023e8000c101d22 */
[----:B------:R1:W-:Y:S04]  /*8260*/  STG.E.128 desc[UR34][R2.64+0x80], R24 ;  /* 0x0000801802007986 */ /* 0x0003e8000c101d22 */
[----:B------:R1:W-:Y:S04]  /*8270*/  STG.E.128 desc[UR34][R2.64+0x100], R16 ;  /* 0x0001001002007986 */ /* 0x0003e8000c101d22 */
[----:B------:R1:W-:Y:S02]  /*8280*/  STG.E.128 desc[UR34][R2.64+0x180], R8 ;  /* 0x0001800802007986 */ /* 0x0003e4000c101d22 */
.L_x_504:
[----:B------:R-:W-:Y:S05]  /*8290*/  BSYNC.RECONVERGENT B1 ;  /* 0x0000000000017941 */ /* 0x000fea0003800200 */
.L_x_482:
[----:B------:R-:W2:Y:S01]  /*82a0*/  LDCU UR9, c[0x0][0x438] ;  /* 0x00008700ff0977ac */ /* 0x000ea20008000800 */
[----:B------:R-:W4:Y:S01]  /*82b0*/  LDCU UR10, c[0x0][0x370] ;  /* 0x00006e00ff0a77ac */ /* 0x000f220008000800 */
[----:B--2---:R-:W-:-:S04]  /*82c0*/  UIADD3 UR9, UPT, UPT, UR9, 0x3f, URZ ;  /* 0x0000003f09097890 */ /* 0x004fc8000fffe0ff */
[----:B------:R-:W-:Y:S02]  /*82d0*/  USHF.R.S32.HI UR8, URZ, 0x1f, UR9 ;  /* 0x0000001fff087899 */ /* 0x000fe40008011409 */
[----:B----4-:R-:W-:Y:S02]  /*82e0*/  UIADD3 UR37, UPT, UPT, UR10, UR37, URZ ;  /* 0x000000250a257290 */ /* 0x010fe4000fffe0ff */
[----:B------:R-:W-:Y:S01]  /*82f0*/  ULEA.HI UR8, UR8, UR9, URZ, 0x6 ;  /* 0x0000000908087291 */ /* 0x000fe2000f8f30ff */
[----:B-1----:R-:W-:-:S03]  /*8300*/  UMOV UR10, UR19 ;  /* 0x00000013000a7c82 */ /* 0x002fc60008000000 */
[----:B------:R-:W-:-:S04]  /*8310*/  USHF.R.S32.HI UR8, URZ, 0x6, UR8 ;  /* 0x00000006ff087899 */ /* 0x000fc80008011408 */
[----:B------:R-:W-:-:S09]  /*8320*/  UISETP.GE.AND UP0, UPT, UR37, UR8, UPT ;  /* 0x000000082500728c */ /* 0x000fd2000bf06270 */
[----:B------:R-:W-:Y:S05]  /*8330*/  BRA.U !UP0, `(.L_x_517) ;  /* 0xffffff7d08fc7547 */ /* 0x000fea000b83ffff */
[----:B------:R-:W-:Y:S05]  /*8340*/  EXIT ;  /* 0x000000000000794d */ /* 0x000fea0003800000 */
.L_x_518:
        /* <DEDUP_REMOVED lines=11> */
.L_x_1268:


//--------------------- .text._ZN5flash44flash_bwd_dq_dk_dv_loop_seqk_parallel_kernelI23Flash_bwd_kernel_traitsILi256ELi64ELi64ELi8ELi4ELi2ELi2ELb0ELb0EN7cutlass10bfloat16_tE19Flash_kernel_traitsILi256ELi64ELi64ELi8ES3_EELb0ELb1ELb0ELb1ELb0ELb0ELb0EEEvNS_16Flash_bwd_paramsE --------------------------
	.section	.text._ZN5flash44flash_bwd_dq_dk_dv_loop_seqk_parallel_kernelI23Flash_bwd_kernel_traitsILi256ELi64ELi64ELi8ELi4ELi2ELi2ELb0ELb0EN7cutlass10bfloat16_tE19Flash_kernel_traitsILi256ELi64ELi64ELi8ES3_EELb0ELb1ELb0ELb1ELb0ELb0ELb0EEEvNS_16Flash_bwd_paramsE,"ax",@progbits
	.align	128
        .global         _ZN5flash44flash_bwd_dq_dk_dv_loop_seqk_parallel_kernelI23Flash_bwd_kernel_traitsILi256ELi64ELi64ELi8ELi4ELi2ELi2ELb0ELb0EN7cutlass10bfloat16_tE19Flash_kernel_traitsILi256ELi64ELi64ELi8ES3_EELb0ELb1ELb0ELb1ELb0ELb0ELb0EEEvNS_16Flash_bwd_paramsE
        .type           _ZN5flash44flash_bwd_dq_dk_dv_loop_seqk_parallel_kernelI23Flash_bwd_kernel_traitsILi256ELi64ELi64ELi8ELi4ELi2ELi2ELb0ELb0EN7cutlass10bfloat16_tE19Flash_kernel_traitsILi256ELi64ELi64ELi8ES3_EELb0ELb1ELb0ELb1ELb0ELb0ELb0EEEvNS_16Flash_bwd_paramsE,@function
        .size           _ZN5flash44flash_bwd_dq_dk_dv_loop_seqk_parallel_kernelI23Flash_bwd_kernel_traitsILi256ELi64ELi64ELi8ELi4ELi2ELi2ELb0ELb0EN7cutlass10bfloat16_tE19Flash_kernel_traitsILi256ELi64ELi64ELi8ES3_EELb0ELb1ELb0ELb1ELb0ELb0ELb0EEEvNS_16Flash_bwd_paramsE,(.L_x_1269 - _ZN5flash44flash_bwd_dq_dk_dv_loop_seqk_parallel_kernelI23Flash_bwd_kernel_traitsILi256ELi64ELi64ELi8ELi4ELi2ELi2ELb0ELb0EN7cutlass10bfloat16_tE19Flash_kernel_traitsILi256ELi64ELi64ELi8ES3_EELb0ELb1ELb0ELb1ELb0ELb0ELb0EEEvNS_16Flash_bwd_paramsE)
        .other          _ZN5flash44flash_bwd_dq_dk_dv_loop_seqk_parallel_kernelI23Flash_bwd_kernel_traitsILi256ELi64ELi64ELi8ELi4ELi2ELi2ELb0ELb0EN7cutlass10bfloat16_tE19Flash_kernel_traitsILi256ELi64ELi64ELi8ES3_EELb0ELb1ELb0ELb1ELb0ELb0ELb0EEEvNS_16Flash_bwd_paramsE,@"STO_CUDA_ENTRY STV_DEFAULT"
_ZN5flash44flash_bwd_dq_dk_dv_loop_seqk_parallel_kernelI23Flash_bwd_kernel_traitsILi256ELi64ELi64ELi8ELi4ELi2ELi2ELb0ELb0EN7cutlass10bfloat16_tE19Flash_kernel_traitsILi256ELi64ELi64ELi8ES3_EELb0ELb1ELb0ELb1ELb0ELb0ELb0EEEvNS_16Flash_bwd_paramsE:
.text._ZN5flash44flash_bwd_dq_dk_dv_loop_seqk_parallel_kernelI23Flash_bwd_kernel_traitsILi256ELi64ELi64ELi8ELi4ELi2ELi2ELb0ELb0EN7cutlass10bfloat16_tE19Flash_kernel_traitsILi256ELi64ELi64ELi8ES3_EELb0ELb1ELb0ELb1ELb0ELb0ELb0EEEvNS_16Flash_bwd_paramsE:
        /* <DEDUP_REMOVED lines=48> */
[----:B------:R-:W-:Y:S01]  /*0300*/  UMOV UR31, 0xffff8000 ;  /* 0xffff8000001f7882 */ /* 0x000fe20000000000 */
[----:B------:R-:W-:Y:S01]  /*0310*/  UMOV UR32, URZ ;  /* 0x000000ff00207c82 */ /* 0x000fe20008000000 */
[----:B------:R-:W-:-:S08]  /*0320*/  UMOV UR33, URZ ;  /* 0x000000ff00217c82 */ /* 0x000fd00008000000 */
.L_x_575:
[----:B-----5:R-:W5:Y:S01]  /*0330*/  LDCU.64 UR8, c[0x0][0x478] ;  /* 0x00008f00ff0877ac */ /* 0x020f620008000a00 */
        /* <DEDUP_REMOVED lines=10> */
[----:B-----5:R-:W-:Y:S01]  /*03e0*/  UISETP.NE.U32.AND UP0, UPT, UR8, URZ, UPT ;  /* 0x000000ff0800728c */ /* 0x020fe2000bf05070 */
[----:B------:R-:W-:Y:S01]  /*03f0*/  IMAD.U32 R6, RZ, RZ, UR42 ;  /* 0x0000002aff067e24 */ /* 0x000fe2000f8e00ff */
[----:B--2---:R-:W5:Y:S02]  /*0400*/  @P1 LDG.E R3, desc[UR34][R12.64] ;  /* 0x000000220c031981 */ /* 0x004f64000c1e1900 */
[----:B------:R-:W-:-:S06]  /*0410*/  UISETP.NE.AND.EX UP0, UPT, UR9, URZ, UPT, UP0 ;  /* 0x000000ff0900728c */ /* 0x000fcc000bf05300 */
[----:B------:R-:W-:-:S05]  /*0420*/  PLOP3.LUT P0, PT, PT, PT, UP0, 0x80, 0x8 ;  /* 0x000000000008781c */ /* 0x000fca0003f0f008 */
[----:B------:R-:W-:Y:S01]  /*0430*/  @UP0 ULEA UR14, UP1, UR25, UR8, 0x2 ;  /* 0x00000008190e0291 */ /* 0x000fe2000f8210ff */
[----:B------:R-:W-:Y:S01]  /*0440*/  IMAD.U32 R8, RZ, RZ, UR12 ;  /* 0x0000000cff087e24 */ /* 0x000fe2000f8e00ff */
[----:B------:R-:W1:Y:S02]  /*0450*/  @!UP0 LDCU UR5, c[0x0][0x43c] ;  /* 0x00008780ff0587ac */ /* 0x000e640008000800 */
[----:B------:R-:W-:Y:S02]  /*0460*/  @UP0 ULEA.HI.X UR15, UR25, UR9, URZ, 0x2, UP1 ;  /* 0x00000009190f0291 */ /* 0x000fe400088f14ff */
[----:B------:R-:W-:Y:S01]  /*0470*/  IMAD.U32 R10, RZ, RZ, UR14 ;  /* 0x0000000eff0a7e24 */ /* 0x000fe2000f8e00ff */
[----:B------:R-:W4:Y:S01]  /*0480*/  @!UP0 LDCU.64 UR8, c[0x0][0x488] ;  /* 0x00009100ff0887ac */ /* 0x000f220008000a00 */
[----:B------:R-:W-:Y:S02]  /*0490*/  IMAD.U32 R9, RZ, RZ, UR13 ;  /* 0x0000000dff097e24 */ /* 0x000fe4000f8e00ff */
[----:B------:R-:W-:-:S02]  /*04a0*/  IMAD.U32 R7, RZ, RZ, UR43 ;  /* 0x0000002bff077e24 */ /* 0x000fc4000f8e00ff */
[----:B------:R-:W-:Y:S01]  /*04b0*/  IMAD.U32 R11, RZ, RZ, UR15 ;  /* 0x0000000fff0b7e24 */ /* 0x000fe2000f8e00ff */
[----:B------:R-:W3:Y:S04]  /*04c0*/  @P4 LDG.E R4, desc[UR34][R8.64] ;  /* 0x0000002208044981 */ /* 0x000ee8000c1e1900 */
[----:B------:R-:W2:Y:S04]  /*04d0*/  @P0 LDG.E R0, desc[UR34][R10.64] ;  /* 0x000000220a000981 */ /* 0x000ea8000c1e1900 */
[----:B------:R-:W2:Y:S04]  /*04e0*/  @P2 LDG.E R2, desc[UR34][R8.64+0x4] ;  /* 0x0000042208022981 */ /* 0x000ea8000c1e1900 */
[----:B------:R-:W2:Y:S01]  /*04f0*/  @!P3 LDG.E R6, desc[UR34][R6.64] ;  /* 0x000000220606b981 */ /* 0x000ea2000c1e1900 */
[----:B----4-:R-:W-:-:S04]  /*0500*/  @!UP0 UISETP.NE.U32.AND UP1, UPT, UR8, URZ, UPT ;  /* 0x000000ff0800828c */ /* 0x010fc8000bf25070 */
[----:B------:R-:W-:Y:S01]  /*0510*/  @!UP0 UISETP.NE.AND.EX UP1, UPT, UR9, URZ, UPT, UP1 ;  /* 0x000000ff0900828c */ /* 0x000fe2000bf25310 */
[----:B------:R-:W-:Y:S01]  /*0520*/  UMOV UR39, URZ ;  /* 0x000000ff00277c82 */ /* 0x000fe20008000000 */
[----:B------:R-:W-:Y:S02]  /*0530*/  UMOV UR17, 0xffffffff ;  /* 0xffffffff00117882 */ /* 0x000fe40000000000 */
[----:B-1----:R-:W-:Y:S01]  /*0540*/  @!UP0 USEL UR8, UR5, URZ, UP1 ;  /* 0x000000ff05088287 */ /* 0x002fe20008800000 */
[----:B------:R-:W-:Y:S01]  /*0550*/  UMOV UR41, 0xffffffff ;  /* 0xffffffff00297882 */ /* 0x000fe20000000000 */
[----:B------:R-:W-:Y:S01]  /*0560*/  USHF.L.U32 UR30, UR40, 0x6, URZ ;  /* 0x00000006281e7899 */ /* 0x000fe200080006ff */
[----:B-----5:R-:W-:Y:S02]  /*0570*/  @P1 R2UR UR39, R3 ;  /* 0x00000000032712ca */ /* 0x020fe400000e0000 */
[----:B---3--:R-:W-:Y:S02]  /*0580*/  @P4 R2UR UR17, R4 ;  /* 0x00000000041142ca */ /* 0x008fe400000e0000 */
[----:B--2---:R-:W-:-:S02]  /*0590*/  @P0 R2UR UR38, R0 ;  /* 0x00000000002602ca */ /* 0x004fc400000e0000 */
[----:B------:R-:W-:Y:S02]  /*05a0*/  @P2 R2UR UR5, R2 ;  /* 0x00000000020522ca */ /* 0x000fe400000e0000 */
        /* <DEDUP_REMOVED lines=14> */
.L_x_519:
        /* <DEDUP_REMOVED lines=28> */
[----:B------:R-:W-:-:S04]  /*0850*/  UIADD3 UR11, UPT, UPT, UR11, UR5, URZ ;  /* 0x000000050b0b7290 */ /* 0x000fc8000fffe0ff */
[----:B--2---:R-:W-:-:S04]  /*0860*/  UIMAD.WIDE.U32 UR10, UR25, UR8, UR10 ;  /* 0x00000008190a72a5 */ /* 0x004fc8000f8e000a */
[----:B------:R-:W-:-:S03]  /*0870*/  UIMAD UR9, UR25, UR9, UR11 ;  /* 0x00000009190972a4 */ /* 0x000fc6000f8e020b */
[----:B------:R-:W-:-:S03]  /*0880*/  UMOV UR54, UR10 ;  /* 0x0000000a00367c82 */ /* 0x000fc60008000000 */
[----:B------:R-:W-:Y:S01]  /*0890*/  MOV R8, UR9 ;  /* 0x0000000900087c02 */ /* 0x000fe20008000f00 */
[----:B------:R-:W-:Y:S06]  /*08a0*/  BRA `(.L_x_522) ;  /* 0x00000000001c7947 */ /* 0x000fec0003800000 */
.L_x_521:
[----:B------:R-:W1:Y:S01]  /*08b0*/  LDCU.64 UR14, c[0x0][0x3b8] ;  /* 0x00007700ff0e77ac */ /* 0x000e620008000a00 */
[----:B------:R-:W-:-:S04]  /*08c0*/  UIADD3 UR5, UPT, UPT, UR39, UR41, URZ ;  /* 0x0000002927057290 */ /* 0x000fc8000fffe0ff */
[----:B-1----:R-:W-:Y:S02]  /*08d0*/  UIMAD.WIDE.U32 UR8, UR5, UR14, URZ ;  /* 0x0000000e050872a5 */ /* 0x002fe4000f8e00ff */
[----:B------:R-:W-:-:S04]  /*08e0*/  UIMAD UR5, UR5, UR15, URZ ;  /* 0x0000000f050572a4 */ /* 0x000fc8000f8e02ff */
[----:B------:R-:W-:Y:S01]  /*08f0*/  UIADD3 UR5, UPT, UPT, UR9, UR5, URZ ;  /* 0x0000000509057290 */ /* 0x000fe2000fffe0ff */
[----:B------:R-:W-:-:S05]  /*0900*/  UMOV UR54, UR8 ;  /* 0x0000000800367c82 */ /* 0x000fca0008000000 */
[----:B------:R-:W-:-:S07]  /*0910*/  MOV R8, UR5 ;  /* 0x0000000500087c02 */ /* 0x000fce0008000f00 */
.L_x_522:
        /* <DEDUP_REMOVED lines=40> */
.L_x_523:
[----:B------:R-:W1:Y:S01]  /*0ba0*/  LDCU.64 UR12, c[0x0][0x3c0] ;  /* 0x00007800ff0c77ac */ /* 0x000e620008000a00 */
[----:B------:R-:W-:-:S04]  /*0bb0*/  UIADD3 UR8, UPT, UPT, UR39, UR41, URZ ;  /* 0x0000002927087290 */ /* 0x000fc8000fffe0ff */
[----:B-1----:R-:W-:Y:S02]  /*0bc0*/  UIMAD.WIDE.U32 UR50, UR8, UR12, URZ ;  /* 0x0000000c083272a5 */ /* 0x002fe4000f8e00ff */
[----:B------:R-:W-:-:S04]  /*0bd0*/  UIMAD UR8, UR8, UR13, URZ ;  /* 0x0000000d080872a4 */ /* 0x000fc8000f8e02ff */
[----:B------:R-:W-:-:S06]  /*0be0*/  UIADD3 UR8, UPT, UPT, UR51, UR8, URZ ;  /* 0x0000000833087290 */ /* 0x000fcc000fffe0ff */
[----:B------:R-:W-:-:S07]  /*0bf0*/  MOV R9, UR8 ;  /* 0x0000000800097c02 */ /* 0x000fce0008000f00 */
.L_x_524:
[----:B------:R-:W1:Y:S01]  /*0c00*/  @!UP1 LDCU.64 UR10, c[0x0][0x588] ;  /* 0x0000b100ff0a97ac */ /* 0x000e620008000a00 */
[----:B------:R-:W2:Y:S01]  /*0c10*/  @UP1 LDCU.64 UR8, c[0x0][0x590] ;  /* 0x0000b200ff0817ac */ /* 0x000ea20008000a00 */
[----:B------:R-:W3:Y:S01]  /*0c20*/  LDCU UR16, c[0x0][0x3e0] ;  /* 0x00007c00ff1077ac */ /* 0x000ee20008000800 */
[----:B------:R-:W3:Y:S01]  /*0c30*/  LDCU UR49, c[0x0][0x44c] ;  /* 0x00008980ff3177ac */ /* 0x000ee20008000800 */
[----:B-1----:R-:W-:-:S04]  /*0c40*/  @!UP1 UIMAD.WIDE.U32 UR64, UR25, UR10, URZ ;  /* 0x0000000a194092a5 */ /* 0x002fc8000f8e00ff */
[----:B------:R-:W-:Y:S02]  /*0c50*/  @!UP1 UIMAD UR51, UR25, UR11, UR65 ;  /* 0x0000000b193392a4 */ /* 0x000fe4000f8e0241 */
[----:B--2---:R-:W-:-:S04]  /*0c60*/  @UP1 UIMAD.WIDE.U32 UR10, UR17, UR8, URZ ;  /* 0x00000008110a12a5 */ /* 0x004fc8000f8e00ff */
[----:B------:R-:W-:Y:S02]  /*0c70*/  @UP1 UIMAD UR51, UR17, UR9, UR11 ;  /* 0x00000009113312a4 */ /* 0x000fe4000f8e020b */
[----:B---3--:R-:W-:Y:S01]  /*0c80*/  UIMAD.WIDE UR60, UR16, UR49, URZ ;  /* 0x00000031103c72a5 */ /* 0x008fe2000f8e02ff */
[----:B------:R-:W-:Y:S01]  /*0c90*/  @UP1 UMOV UR64, UR10 ;  /* 0x0000000a00401c82 */ /* 0x000fe20008000000 */
[----:B------:R-:W-:Y:S10]  /*0ca0*/  BRA.U UP1, `(.L_x_525) ;  /* 0x0000000101447547 */ /* 0x000ff4000b800000 */
[----:B------:R-:W1:Y:S02]  /*0cb0*/  LDCU UR8, c[0x0][0x444] ;  /* 0x00008880ff0877ac */ /* 0x000e640008000800 */
[----:B-1----:R-:W-:Y:S02]  /*0cc0*/  USHF.R.S32.HI UR9, URZ, 0x1f, UR8 ;  /* 0x0000001fff097899 */ /* 0x002fe40008011408 */
[----:B------:R-:W-:Y:S02]  /*0cd0*/  UIMAD.WIDE.U32 UR58, UR25, UR8, URZ ;  /* 0x00000008193a72a5 */ /* 0x000fe4000f8e00ff */
[----:B------:R-:W-:Y:S02]  /*0ce0*/  UIMAD UR8, UR9, UR25, URZ ;  /* 0x00000019090872a4 */ /* 0x000fe4000f8e02ff */
[----:B------:R-:W-:Y:S02]  /*0cf0*/  USHF.R.S32.HI UR9, URZ, 0x1f, UR16 ;  /* 0x0000001fff097899 */ /* 0x000fe40008011410 */
[----:B------:R-:W-:-:S02]  /*0d00*/  UIADD3 UR8, UPT, UPT, UR59, UR8, URZ ;  /* 0x000000083b087290 */ /* 0x000fc4000fffe0ff */
[----:B------:R-:W-:Y:S02]  /*0d10*/  UIMAD.WIDE.U32 UR10, UR58, UR16, URZ ;  /* 0x000000103a0a72a5 */ /* 0x000fe4000f8e00ff */
[----:B------:R-:W-:-:S04]  /*0d20*/  UIMAD UR8, UR8, UR16, URZ ;  /* 0x00000010080872a4 */ /* 0x000fc8000f8e02ff */
[----:B------:R-:W-:Y:S02]  /*0d30*/  UIMAD UR8, UR9, UR58, UR8 ;  /* 0x0000003a090872a4 */ /* 0x000fe4000f8e0208 */
[----:B------:R-:W-:Y:S02]  /*0d40*/  USHF.R.S32.HI UR9, URZ, 0x1f, UR49 ;  /* 0x0000001fff097899 */ /* 0x000fe40008011431 */
[----:B------:R-:W-:Y:S02]  /*0d50*/  UIADD3 UR8, UPT, UPT, UR11, UR8, URZ ;  /* 0x000000080b087290 */ /* 0x000fe4000fffe0ff */
[----:B------:R-:W-:Y:S02]  /*0d60*/  UIMAD.WIDE.U32 UR58, UR10, UR49, URZ ;  /* 0x000000310a3a72a5 */ /* 0x000fe4000f8e00ff */
[----:B------:R-:W-:-:S04]  /*0d70*/  UIMAD UR8, UR8, UR49, URZ ;  /* 0x00000031080872a4 */ /* 0x000fc8000f8e02ff */
[----:B------:R-:W-:-:S03]  /*0d80*/  UIMAD UR8, UR9, UR10, UR8 ;  /* 0x0000000a090872a4 */ /* 0x000fc6000f8e0208 */
[----:B------:R-:W-:Y:S01]  /*0d90*/  UMOV UR10, UR58 ;  /* 0x0000003a000a7c82 */ /* 0x000fe20008000000 */
[----:B------:R-:W-:Y:S01]  /*0da0*/  UIADD3 UR8, UPT, UPT, UR59, UR8, URZ ;  /* 0x000000083b087290 */ /* 0x000fe2000fffe0ff */
[----:B------:R-:W-:Y:S11]  /*0db0*/  BRA `(.L_x_526) ;  /* 0x00000000000c7947 */ /* 0x000ff60003800000 */
.L_x_525:
[----:B------:R-:W-:Y:S02]  /*0dc0*/  UIMAD.WIDE.U32 UR10, UR60, UR17, URZ ;  /* 0x000000113c0a72a5 */ /* 0x000fe4000f8e00ff */
[----:B------:R-:W-:-:S04]  /*0dd0*/  UIMAD UR8, UR61, UR17, URZ ;  /* 0x000000113d0872a4 */ /* 0x000fc8000f8e02ff */
[----:B------:R-:W-:-:S12]  /*0de0*/  UIADD3 UR8, UPT, UPT, UR11, UR8, URZ ;  /* 0x000000080b087290 */ /* 0x000fd8000fffe0ff */
.L_x_526:
[----:B------:R-:W1:Y:S01]  /*0df0*/  LDCU.U8 UR9, c[0x0][0x548] ;  /* 0x0000a900ff0977ac */ /* 0x000e620008000000 */
[----:B------:R-:W-:Y:S01]  /*0e00*/  UMOV UR25, UR19 ;  /* 0x0000001300197c82 */ /* 0x000fe20008000000 */
[----:B------:R-:W2:Y:S01]  /*0e10*/  LDCU.U8 UR62, c[0x0][0x5f0] ;  /* 0x0000be00ff3e77ac */ /* 0x000ea20008000000 */
[----:B------:R-:W-:Y:S02]  /*0e20*/  USHF.L.U32 UR47, UR25, 0x7, URZ ;  /* 0x00000007192f7899 */ /* 0x000fe400080006ff */
[----:B------:R-:W-:Y:S02]  /*0e30*/  UIMAD UR59, UR24, UR49, URZ ;  /* 0x00000031183b72a4 */ /* 0x000fe4000f8e02ff */
[----:B------:R-:W-:-:S04]  /*0e40*/  USEL UR11, UR47, URZ, UP5 ;  /* 0x000000ff2f0b7287 */ /* 0x000fc8000a800000 */
[----:B------:R-:W-:Y:S02]  /*0e50*/  UIADD3 UR11, UP0, UPT, UR52, UR11, URZ ;  /* 0x0000000b340b7290 */ /* 0x000fe4000ff1e0ff */
[----:B-1----:R-:W-:Y:S02]  /*0e60*/  UISETP.NE.AND UP1, UPT, UR9, URZ, UPT ;  /* 0x000000ff0900728c */ /* 0x002fe4000bf25270 */
[----:B------:R-:W-:Y:S02]  /*0e70*/  UIADD3.X UR58, UPT, UPT, URZ, UR55, URZ, UP0, !UPT ;  /* 0x00000037ff3a7290 */ /* 0x000fe400087fe4ff */
[----:B------:R-:W-:Y:S02]  /*0e80*/  UIMAD.WIDE.U32 UR66, UR11, UR60, URZ ;  /* 0x0000003c0b4272a5 */ /* 0x000fe4000f8e00ff */
[----:B------:R-:W-:-:S04]  /*0e90*/  UIMAD UR58, UR58, UR60, URZ ;  /* 0x0000003c3a3a72a4 */ /* 0x000fc8000f8e02ff */
[----:B------:R-:W-:-:S04]  /*0ea0*/  UIMAD UR58, UR61, UR11, UR58 ;  /* 0x0000000b3d3a72a4 */ /* 0x000fc8000f8e023a */
[----:B------:R-:W-:Y:S01]  /*0eb0*/  UIADD3 UR58, UPT, UPT, UR67, UR58, URZ ;  /* 0x0000003a433a7290 */ /* 0x000fe2000fffe0ff */
[----:B--2---:R-:W-:Y:S11]  /*0ec0*/  BRA.U !UP1, `(.L_x_527) ;  /* 0x00000001091c7547 */ /* 0x004ff6000b800000 */
[----:B------:R-:W1:Y:S01]  /*0ed0*/  LDCU UR9, c[0x0][0x434] ;  /* 0x00008680ff0977ac */ /* 0x000e620008000800 */
[----:B------:R-:W2:Y:S01]  /*0ee0*/  LDCU UR61, c[0x0][0x454] ;  /* 0x00008a80ff3d77ac */ /* 0x000ea20008000800 */
[----:B------:R-:W-:Y:S02]  /*0ef0*/  UISETP.NE.AND UP0, UPT, UR17, -0x1, UPT ;  /* 0xffffffff1100788c */ /* 0x000fe4000bf05270 */
[----:B-1----:R-:W-:-:S04]  /*0f00*/  UIMAD UR9, UR25, UR9, URZ ;  /* 0x00000009190972a4 */ /* 0x002fc8000f8e02ff */
[----:B------:R-:W-:-:S04]  /*0f10*/  USEL UR9, UR9, UR17, !UP0 ;  /* 0x0000001109097287 */ /* 0x000fc8000c000000 */
[----:B--2---:R-:W-:Y:S01]  /*0f20*/  UIMAD UR61, UR24, UR61, UR9 ;  /* 0x0000003d183d72a4 */ /* 0x004fe2000f8e0209 */
[----:B------:R-:W-:Y:S05]  /*0f30*/  BRA `(.L_x_528) ;  /* 0x00000000000c7947 */ /* 0x000fea0003800000 */
.L_x_527:
[----:B------:R-:W1:Y:S01]  /*0f40*/  LDCU UR61, c[0x0][0x434] ;  /* 0x00008680ff3d77ac */ /* 0x000e620008000800 */
[----:B------:R-:W-:-:S04]  /*0f50*/  UIMAD UR9, UR25, UR16, UR24 ;  /* 0x00000010190972a4 */ /* 0x000fc8000f8e0218 */
[----:B-1----:R-:W-:Y:S02]  /*0f60*/  UIMAD UR61, UR9, UR61, URZ ;  /* 0x0000003d093d72a4 */ /* 0x002fe4000f8e02ff */
.L_x_528:
[----:B------:R-:W-:Y:S01]  /*0f70*/  UIADD3 UR57, UPT, UPT, UR45, -0x1, URZ ;  /* 0xffffffff2d397890 */ /* 0x000fe2000fffe0ff */
[----:B------:R-:W-:Y:S09]  /*0f80*/  BRA.U !UP1, `(.L_x_529) ;  /* 0x0000000109247547 */ /* 0x000ff2000b800000 */
        /* <DEDUP_REMOVED lines=9> */
.L_x_529:
[----:B------:R-:W1:Y:S01]  /*1020*/  LDCU UR60, c[0x0][0x444] ;  /* 0x00008880ff3c77ac */ /* 0x000e620008000800 */
[----:B------:R-:W-:-:S04]  /*1030*/  UIMAD UR9, UR25, UR16, UR24 ;  /* 0x00000010190972a4 */ /* 0x000fc8000f8e0218 */
[----:B-1----:R-:W-:-:S12]  /*1040*/  UIMAD UR60, UR9, UR60, URZ ;  /* 0x0000003c093c72a4 */ /* 0x002fd8000f8e02ff */
.L_x_530:
[----:B------:R-:W-:Y:S01]  /*1050*/  USHF.R.S32.HI UR9, URZ, 0x1f, UR59 ;  /* 0x0000001fff097899 */ /* 0x000fe2000801143b */
[----:B------:R-:W1:Y:S01]  /*1060*/  S2R R226, SR_TID.X ;  /* 0x0000000000e27919 */ /* 0x000e620000002100 */
[----:B------:R-:W-:Y:S01]  /*1070*/  UIADD3 UR59, UP1, UP0, UR66, UR10, UR59 ;  /* 0x0000000a423b7290 */ /* 0x000fe2000f83e03b */
[----:B------:R-:W-:Y:S01]  /*1080*/  IMAD.MOV.U32 R21, RZ, RZ, RZ ;  /* 0x000000ffff157224 */ /* 0x000fe200078e00ff */
[----:B------:R-:W-:Y:S01]  /*1090*/  UIADD3 UR48, UPT, UPT, UR30, UR46, URZ ;  /* 0x0000002e1e307290 */ /* 0x000fe2000fffe0ff */
[----:B------:R-:W-:Y:S01]  /*10a0*/  ISETP.NE.AND P3, PT, RZ, UR62, PT ;  /* 0x0000003eff007c0c */ /* 0x000fe2000bf65270 */
[----:B------:R-:W-:Y:S01]  /*10b0*/  UIADD3.X UR58, UPT, UPT, UR58, UR8, UR9, UP1, UP0 ;  /* 0x000000083a3a7290 */ /* 0x000fe20008fe0409 */
[----:B------:R-:W-:Y:S01]  /*10c0*/  BSSY.RECONVERGENT B1, `(.L_x_520) ;  /* 0x00008af000017945 */ /* 0x000fe20003800200 */
[----:B------:R-:W-:Y:S01]  /*10d0*/  UIMAD UR49, UR16, UR49, URZ ;  /* 0x00000031103172a4 */ /* 0x000fe2000f8e02ff */
[----:B------:R-:W2:Y:S02]  /*10e0*/  LDCU.64 UR62, c[0x0][0x420] ;  /* 0x00008400ff3e77ac */ /* 0x000ea40008000a00 */
[----:B------:R-:W3:Y:S01]  /*10f0*/  LDCU UR9, c[0x0][0x508] ;  /* 0x0000a100ff0977ac */ /* 0x000ee20008000800 */
[----:B------:R-:W-:-:S02]  /*1100*/  ULEA UR60, UR57, UR60, 0x6 ;  /* 0x0000003c393c7291 */ /* 0x000fc4000f8e30ff */
[----:B------:R-:W-:Y:S02]  /*1110*/  ULEA UR61, UR57, UR61, 0x6 ;  /* 0x0000003d393d7291 */ /* 0x000fe4000f8e30ff */
[----:B---3--:R-:W-:Y:S01]  /*1120*/  UIADD3 UR9, UPT, UPT, UR48, -UR9, -UR38 ;  /* 0x8000000930097290 */ /* 0x008fe2000fffe826 */
[----:B-1----:R-:W-:Y:S01]  /*1130*/  IMAD.SHL.U32 R4, R226, 0x8, RZ ;  /* 0x00000008e2047824 */ /* 0x002fe200078e00ff */
[--C-:B------:R-:W-:Y:S02]  /*1140*/  SHF.R.U32.HI R5, RZ, 0x3, R226.reuse ;  /* 0x00000003ff057819 */ /* 0x100fe400000116e2 */
[----:B------:R-:W-:Y:S01]  /*1150*/  USHF.R.S32.HI UR8, URZ, 0x1f, UR9 ;  /* 0x0000001fff087899 */ /* 0x000fe20008011409 */
[----:B------:R-:W-:Y:S02]  /*1160*/  SHF.R.U32.HI R17, RZ, 0x5, R226 ;  /* 0x00000005ff117819 */ /* 0x000fe400000116e2 */
[----:B------:R-:W-:Y:S01]  /*1170*/  LOP3.LUT R20, R4, 0x38, RZ, 0xc0, !PT ;  /* 0x0000003804147812 */ /* 0x000fe200078ec0ff */
[----:B------:R-:W-:-:S03]  /*1180*/  ULEA.HI UR8, UR8, UR9, URZ, 0x6 ;  /* 0x0000000908087291 */ /* 0x000fc6000f8f30ff */
[----:B------:R-:W-:Y:S01]  /*1190*/  IADD3 R2, P0, PT, R20, UR64, RZ ;  /* 0x0000004014027c10 */ /* 0x000fe2000ff1e0ff */
[----:B------:R-:W-:Y:S01]  /*11a0*/  USHF.R.S32.HI UR47, URZ, 0x6, UR8 ;  /* 0x00000006ff2f7899 */ /* 0x000fe20008011408 */
[----:B------:R-:W1:Y:S03]  /*11b0*/  LDCU.64 UR64, c[0x0][0x5e8] ;  /* 0x0000bd00ff4077ac */ /* 0x000e660008000a00 */
[----:B------:R-:W-:Y:S01]  /*11c0*/  IMAD.X R3, RZ, RZ, UR51, P0 ;  /* 0x00000033ff037e24 */ /* 0x000fe200080e06ff */
[----:B------:R-:W-:Y:S02]  /*11d0*/  UISETP.LT.AND UP0, UPT, URZ, UR47, UPT ;  /* 0x0000002fff00728c */ /* 0x000fe4000bf01270 */
[----:B------:R-:W3:Y:S02]  /*11e0*/  LDCU.128 UR8, c[0x0][0x590] ;  /* 0x0000b200ff0877ac */ /* 0x000ee40008000c00 */
[----:B------:R-:W-:-:S04]  /*11f0*/  USEL UR47, URZ, UR47, !UP0 ;  /* 0x0000002fff2f7287 */ /* 0x000fc8000c000000 */
[----:B------:R-:W-:Y:S02]  /*1200*/  UISETP.GT.AND UP0, UPT, UR45, UR47, UPT ;  /* 0x0000002f2d00728c */ /* 0x000fe4000bf04270 */
[----:B---3--:R-:W-:Y:S01]  /*1210*/  UIMAD UR17, UR55, UR8, URZ ;  /* 0x00000008371172a4 */ /* 0x008fe2000f8e02ff */
[----:B------:R-:W-:Y:S01]  /*1220*/  IMAD.U32 R10, RZ, RZ, UR8 ;  /* 0x00000008ff0a7e24 */ /* 0x000fe2000f8e00ff */
[----:B------:R-:W-:Y:S01]  /*1230*/  MOV R12, UR10 ;  /* 0x0000000a000c7c02 */ /* 0x000fe20008000f00 */
[----:B------:R-:W-:Y:S01]  /*1240*/  IMAD.U32 R14, RZ, RZ, UR11 ;  /* 0x0000000bff0e7e24 */ /* 0x000fe2000f8e00ff */
[----:B------:R-:W-:Y:S01]  /*1250*/  UIMAD UR17, UR52, UR9, UR17 ;  /* 0x00000009341172a4 */ /* 0x000fe2000f8e0211 */
[----:B------:R-:W-:Y:S01]  /*1260*/  IMAD.WIDE.U32 R10, R10, UR52, R2 ;  /* 0x000000340a0a7c25 */ /* 0x000fe2000f8e0002 */
[----:B------:R-:W3:Y:S01]  /*1270*/  LDCU.64 UR10, c[0x0][0x550] ;  /* 0x0000aa00ff0a77ac */ /* 0x000ee20008000a00 */
[----:B------:R-:W4:Y:S03]  /*1280*/  LDC.64 R2, c[0x0][0x3b0] ;  /* 0x0000ec00ff027b82 */ /* 0x000f260000000a00 */
[----:B------:R-:W-:Y:S01]  /*1290*/  VIADD R11, R11, UR17 ;  /* 0x000000110b0b7c36 */ /* 0x000fe20008000000 */
[----:B------:R-:W-:Y:S01]  /*12a0*/  USHF.L.U64.HI UR51, UR8, 0x5, UR9 ;  /* 0x0000000508337899 */ /* 0x000fe20008010209 */
[----:B------:R-:W-:-:S03]  /*12b0*/  IMAD.WIDE.U32 R12, R12, UR24, R10 ;  /* 0x000000180c0c7c25 */ /* 0x000fc6000f8e000a */
[----:B------:R-:W5:Y:S01]  /*12c0*/  LDCU.64 UR16, c[0x0][0x3c8] ;  /* 0x00007900ff1077ac */ /* 0x000f620008000a00 */
[----:B------:R-:W2:Y:S01]  /*12d0*/  LDC.64 R10, c[0x0][0x5f8] ;  /* 0x00017e00ff0a7b82 */ /* 0x000ea20000000a00 */
[----:B------:R-:W-:Y:S02]  /*12e0*/  IMAD R15, R14, UR24, R13 ;  /* 0x000000180e0f7c24 */ /* 0x000fe4000f8e020d */
[----:B------:R-:W-:Y:S01]  /*12f0*/  IMAD.MOV.U32 R14, RZ, RZ, R12 ;  /* 0x000000ffff0e7224 */ /* 0x000fe200078e000c */
[----:B------:R-:W-:-:S03]  /*1300*/  LOP3.LUT R12, R226, 0x1f, RZ, 0xc0, !PT ;  /* 0x0000001fe20c7812 */ /* 0x000fc600078ec0ff */
[----:B------:R-:W-:-:S04]  /*1310*/  IMAD.WIDE.U32 R14, R5, UR8, R14 ;  /* 0x00000008050e7c25 */ /* 0x000fc8000f8e000e */
[----:B------:R-:W-:Y:S01]  /*1320*/  IMAD R12, R17, UR49, R12 ;  /* 0x00000031110c7c24 */ /* 0x000fe2000f8e020c */
[----:B---3--:R-:W-:Y:S01]  /*1330*/  LEA R242, P2, R14, UR10, 0x1 ;  /* 0x0000000a0ef27c11 */ /* 0x008fe2000f8408ff */
[C---:B----4-:R-:W-:Y:S02]  /*1340*/  IMAD R0, R2.reuse, UR55, RZ ;  /* 0x0000003702007c24 */ /* 0x050fe4000f8e02ff */
[----:B------:R-:W-:Y:S01]  /*1350*/  IMAD.WIDE.U32 R18, R2, UR52, R20 ;  /* 0x0000003402127c25 */ /* 0x000fe2000f8e0014 */
[----:B-----5:R-:W-:-:S03]  /*1360*/  MOV R16, UR16 ;  /* 0x0000001000107c02 */ /* 0x020fc60008000f00 */
[----:B------:R-:W-:Y:S01]  /*1370*/  IMAD R13, R3, UR52, R0 ;  /* 0x00000034030d7c24 */ /* 0x000fe2000f8e0200 */
[----:B------:R-:W-:Y:S01]  /*1380*/  IADD3 R22, P0, PT, R18, UR56, RZ ;  /* 0x0000003812167c10 */ /* 0x000fe2000ff1e0ff */
[----:B------:R-:W-:Y:S01]  /*1390*/  IMAD R0, R5, UR9, R15 ;  /* 0x0000000905007c24 */ /* 0x000fe2000f8e020f */
[----:B------:R-:W-:Y:S02]  /*13a0*/  USHF.L.U32 UR52, UR8, 0x5, URZ ;  /* 0x0000000508347899 */ /* 0x000fe400080006ff */
[----:B------:R-:W-:Y:S01]  /*13b0*/  IADD3.X R23, PT, PT, R19, UR53, R13, P0, !PT ;  /* 0x0000003513177c10 */ /* 0x000fe200087fe40d */
[----:B--2---:R-:W-:Y:S01]  /*13c0*/  IMAD.WIDE.U32 R18, R10, UR22, RZ ;  /* 0x000000160a127c25 */ /* 0x004fe2000f8e00ff */
[----:B------:R-:W2:Y:S01]  /*13d0*/  LDCU.64 UR8, c[0x0][0x380] ;  /* 0x00007000ff0877ac */ /* 0x000ea20008000a00 */
[----:B------:R-:W-:Y:S02]  /*13e0*/  LEA.HI.X R243, R14, UR11, R0, 0x1, P2 ;  /* 0x0000000b0ef37c11 */ /* 0x000fe400090f0c00 */
[----:B------:R-:W-:Y:S01]  /*13f0*/  IMAD.U32 R13, RZ, RZ, UR17 ;  /* 0x00000011ff0d7e24 */ /* 0x000fe2000f8e00ff */
[----:B------:R-:W3:Y:S01]  /*1400*/  LDCU.64 UR16, c[0x0][0x570] ;  /* 0x0000ae00ff1077ac */ /* 0x000ee20008000a00 */
[----:B------:R-:W-:Y:S01]  /*1410*/  SEL R15, R18, RZ, P3 ;  /* 0x000000ff120f7207 */ /* 0x000fe20001800000 */
[----:B------:R-:W-:Y:S01]  /*1420*/  IMAD R11, R11, UR22, R19 ;  /* 0x000000160b0b7c24 */ /* 0x000fe2000f8e0213 */
[----:B------:R-:W-:-:S02]  /*1430*/  USHF.L.U32 UR53, UR49, 0x6, URZ ;  /* 0x0000000631357899 */ /* 0x000fc400080006ff */
[----:B------:R-:W-:Y:S01]  /*1440*/  IADD3 R10, P1, P0, R12, UR59, R15 ;  /* 0x0000003b0c0a7c10 */ /* 0x000fe2000f83e00f */
[----:B------:R-:W-:Y:S01]  /*1450*/  IMAD.WIDE.U32 R16, R16, UR24, R22 ;  /* 0x0000001810107c25 */ /* 0x000fe2000f8e0016 */
[----:B------:R-:W-:Y:S01]  /*1460*/  SHF.R.S32.HI R12, RZ, 0x1f, R12 ;  /* 0x0000001fff0c7819 */ /* 0x000fe2000001140c */
[----:B-1----:R-:W-:Y:S01]  /*1470*/  UIMAD.WIDE UR10, UR60, 0x4, UR64 ;  /* 0x000000043c0a78a5 */ /* 0x002fe2000f8e0240 */
[----:B------:R-:W-:Y:S01]  /*1480*/  SEL R11, R11, RZ, P3 ;  /* 0x000000ff0b0b7207 */ /* 0x000fe20001800000 */
[----:B------:R-:W-:-:S03]  /*1490*/  IMAD R17, R13, UR24, R17 ;  /* 0x000000180d117c24 */ /* 0x000fc6000f8e0211 */
[----:B------:R-:W-:Y:S01]  /*14a0*/  IADD3.X R12, PT, PT, R12, UR58, R11, P1, P0 ;  /* 0x0000003a0c0c7c10 */ /* 0x000fe20008fe040b */
[----:B------:R-:W-:Y:S01]  /*14b0*/  IMAD.U32 R11, RZ, RZ, UR53 ;  /* 0x00000035ff0b7e24 */ /* 0x000fe2000f8e00ff */
[----:B------:R-:W-:Y:S01]  /*14c0*/  IADD3 R10, P0, PT, R10, UR53, RZ ;  /* 0x000000350a0a7c10 */ /* 0x000fe2000ff1e0ff */
[----:B------:R-:W-:Y:S01]  /*14d0*/  IMAD.WIDE.U32 R14, R5, R2, R16 ;  /* 0x00000002050e7225 */ /* 0x000fe200078e0010 */
[----:B------:R-:W-:Y:S01]  /*14e0*/  LOP3.LUT R17, R20, 0x40, RZ, 0xfc, !PT ;  /* 0x0000004014117812 */ /* 0x000fe200078efcff */
[----:B------:R-:W-:Y:S01]  /*14f0*/  UIMAD.WIDE UR58, UR61, 0x4, UR62 ;  /* 0x000000043d3a78a5 */ /* 0x000fe2000f8e023e */
[----:B------:R-:W-:Y:S01]  /*1500*/  LEA.HI.X.SX32 R11, R11, R12, 0x1, P0 ;  /* 0x0000000c0b0b7211 */ /* 0x000fe200000f0eff */
[----:B------:R-:W-:Y:S01]  /*1510*/  IMAD R0, R5, R3, R15 ;  /* 0x0000000305007224 */ /* 0x000fe200078e020f */
[----:B---3--:R-:W-:Y:S02]  /*1520*/  LEA R240, P0, R10, UR16, 0x2 ;  /* 0x000000100af07c11 */ /* 0x008fe4000f8010ff */
[----:B--2---:R-:W-:-:S02]  /*1530*/  LEA R244, P1, R14, UR8, 0x1 ;  /* 0x000000080ef47c11 */ /* 0x004fc4000f8208ff */
[----:B------:R-:W-:Y:S01]  /*1540*/  LEA.HI.X R241, R10, UR17, R11, 0x2, P0 ;  /* 0x000000110af17c11 */ /* 0x000fe200080f140b */
[----:B------:R-:W-:Y:S01]  /*1550*/  IMAD.SHL.U32 R11, R2, 0x20, RZ ;  /* 0x00000020020b7824 */ /* 0x000fe200078e00ff */
[C---:B------:R-:W-:Y:S02]  /*1560*/  IADD3 R10, P0, PT, R5.reuse, 0x20, RZ ;  /* 0x00000020050a7810 */ /* 0x040fe40007f1e0ff */
[----:B------:R-:W-:Y:S02]  /*1570*/  LEA.HI.X R245, R14, UR9, R0, 0x1, P1 ;  /* 0x000000090ef57c11 */ /* 0x000fe400088f0c00 */
[----:B------:R-:W-:Y:S01]  /*1580*/  SHF.L.U64.HI R3, R2, 0x5, R3 ;  /* 0x0000000502037819 */ /* 0x000fe20000010203 */
[----:B------:R-:W-:Y:S01]  /*1590*/  IMAD.X R2, RZ, RZ, RZ, P0 ;  /* 0x000000ffff027224 */ /* 0x000fe200000e06ff */
[----:B------:R-:W-:Y:S02]  /*15a0*/  IADD3 R12, PT, PT, R5, 0x20, RZ ;  /* 0x00000020050c7810 */ /* 0x000fe40007ffe0ff */
[----:B------:R-:W-:-:S02]  /*15b0*/  LOP3.LUT R16, R20, 0x80, RZ, 0xfc, !PT ;  /* 0x0000008014107812 */ /* 0x000fc400078efcff */
        /* <DEDUP_REMOVED lines=15> */
.L_x_532:
[----:B------:R-:W1:Y:S01]  /*16b0*/  LDCU.64 UR12, c[0x0][0x5c0] ;  /* 0x0000b800ff0c77ac */ /* 0x000e620008000a00 */
[----:B------:R-:W-:-:S04]  /*16c0*/  UIADD3 UR8, UPT, UPT, UR39, UR41, URZ ;  /* 0x0000002927087290 */ /* 0x000fc8000fffe0ff */
[----:B-1----:R-:W-:Y:S02]  /*16d0*/  UIMAD.WIDE.U32 UR16, UR8, UR12, URZ ;  /* 0x0000000c081072a5 */ /* 0x002fe4000f8e00ff */
[----:B------:R-:W-:-:S04]  /*16e0*/  UIMAD UR8, UR8, UR13, URZ ;  /* 0x0000000d080872a4 */ /* 0x000fc8000f8e02ff */
[----:B------:R-:W-:-:S06]  /*16f0*/  UIADD3 UR8, UPT, UPT, UR17, UR8, URZ ;  /* 0x0000000811087290 */ /* 0x000fcc000fffe0ff */
[----:B------:R-:W-:Y:S02]  /*1700*/  MOV R3, UR8 ;  /* 0x0000000800037c02 */ /* 0x000fe40008000f00 */
.L_x_533:
        /* <DEDUP_REMOVED lines=13> */
.L_x_534:
[----:B------:R-:W1:Y:S01]  /*17e0*/  LDCU.64 UR10, c[0x0][0x5c8] ;  /* 0x0000b900ff0a77ac */ /* 0x000e620008000a00 */
[----:B------:R-:W-:-:S04]  /*17f0*/  UIADD3 UR39, UPT, UPT, UR39, UR41, URZ ;  /* 0x0000002927277290 */ /* 0x000fc8000fffe0ff */
[----:B-1----:R-:W-:Y:S02]  /*1800*/  UIMAD.WIDE.U32 UR14, UR39, UR10, URZ ;  /* 0x0000000a270e72a5 */ /* 0x002fe4000f8e00ff */
[----:B------:R-:W-:-:S04]  /*1810*/  UIMAD UR39, UR39, UR11, URZ ;  /* 0x0000000b272772a4 */ /* 0x000fc8000f8e02ff */
[----:B------:R-:W-:-:S06]  /*1820*/  UIADD3 UR39, UPT, UPT, UR15, UR39, URZ ;  /* 0x000000270f277290 */ /* 0x000fcc000fffe0ff */
[----:B------:R-:W-:-:S07]  /*1830*/  MOV R0, UR39 ;  /* 0x0000002700007c02 */ /* 0x000fce0008000f00 */
.L_x_535:
        /* <DEDUP_REMOVED lines=32> */
.L_x_537:
[----:B------:R-:W-:Y:S05]  /*1a40*/  BSYNC.RECONVERGENT B0 ;  /* 0x0000000000007941 */ /* 0x000fea0003800200 */
.L_x_536:
[----:B------:R-:W-:Y:S04]  /*1a50*/  BSSY.RECONVERGENT B0, `(.L_x_538) ;  /* 0x0000014000007945 */ /* 0x000fe80003800200 */
        /* <DEDUP_REMOVED lines=19> */
.L_x_539:
[----:B------:R-:W-:Y:S05]  /*1b90*/  BSYNC.RECONVERGENT B0 ;  /* 0x0000000000007941 */ /* 0x000fea0003800200 */
.L_x_538:
[----:B------:R-:W3:Y:S01]  /*1ba0*/  LDCU.64 UR8, c[0x0][0x5e0] ;  /* 0x0000bc00ff0877ac */ /* 0x000ee20008000a00 */
[----:B------:R-:W-:Y:S01]  /*1bb0*/  MOV R3, UR10 ;  /* 0x0000000a00037c02 */ /* 0x000fe20008000f00 */
[----:B------:R-:W-:Y:S01]  /*1bc0*/  BSSY.RECONVERGENT B0, `(.L_x_540) ;  /* 0x000001b000007945 */ /* 0x000fe20003800200 */
[----:B------:R-:W-:-:S03]  /*1bd0*/  UIMAD UR5, UR5, UR10, URZ ;  /* 0x0000000a050572a4 */ /* 0x000fc6000f8e02ff */
[----:B--2---:R-:W-:Y:S01]  /*1be0*/  IMAD.WIDE.U32 R6, R3, UR30, R20 ;  /* 0x0000001e03067c25 */ /* 0x004fe2000f8e0014 */
        /* <DEDUP_REMOVED lines=24> */
.L_x_541:
[----:B------:R-:W-:Y:S05]  /*1d70*/  BSYNC.RECONVERGENT B0 ;  /* 0x0000000000007941 */ /* 0x000fea0003800200 */
.L_x_540:
[----:B------:R-:W-:Y:S05]  /*1d80*/  @P5 BRA `(.L_x_542) ;  /* 0x0000007c00885947 */ /* 0x000fea0003800000 */
[----:B------:R-:W2:Y:S01]  /*1d90*/  LDCU UR5, c[0x0][0x440] ;  /* 0x00008800ff0577ac */ /* 0x000ea20008000800 */
[----:B-1----:R-:W-:Y:S02]  /*1da0*/  IMAD R5, R2, UR10, RZ ;  /* 0x0000000a02057c24 */ /* 0x002fe4000f8e02ff */
        /* <DEDUP_REMOVED lines=8> */
[----:B-1----:R-:W-:-:S04]  /*1e30*/  LEA R4, P3, R2, UR8, 0x1 ;  /* 0x0000000802047c11 */ /* 0x002fc8000f8608ff */
        /* <DEDUP_REMOVED lines=8> */
.L_x_531:
        /* <DEDUP_REMOVED lines=38> */
.L_x_544:
[----:B------:R2:W-:Y:S04]  /*2120*/  STS.128 [R15+0x10000], RZ ;  /* 0x010000ff0f007388 */ /* 0x0005e80000000c00 */
[----:B------:R2:W-:Y:S04]  /*2130*/  STS.128 [R15+0x12000], RZ ;  /* 0x012000ff0f007388 */ /* 0x0005e80000000c00 */
[----:B------:R2:W-:Y:S04]  /*2140*/  STS.128 [R15+0x14000], RZ ;  /* 0x014000ff0f007388 */ /* 0x0005e80000000c00 */
[----:B------:R2:W-:Y:S02]  /*2150*/  STS.128 [R15+0x16000], RZ ;  /* 0x016000ff0f007388 */ /* 0x0005e40000000c00 */
.L_x_545:
[----:B------:R-:W-:Y:S05]  /*2160*/  BSYNC.RECONVERGENT B0 ;  /* 0x0000000000007941 */ /* 0x000fea0003800200 */
.L_x_543:
        /* <DEDUP_REMOVED lines=37> */
.L_x_547:
[----:B------:R-:W-:Y:S05]  /*23c0*/  BSYNC.RECONVERGENT B0 ;  /* 0x0000000000007941 */ /* 0x000fea0003800200 */
.L_x_546:
        /* <DEDUP_REMOVED lines=29> */
.L_x_549:
[----:B------:R1:W-:Y:S04]  /*25a0*/  STS.128 [R237], RZ ;  /* 0x000000ffed007388 */ /* 0x0003e80000000c00 */
[----:B------:R1:W-:Y:S04]  /*25b0*/  STS.128 [R237+0x2000], RZ ;  /* 0x002000ffed007388 */ /* 0x0003e80000000c00 */
[----:B------:R1:W-:Y:S04]  /*25c0*/  STS.128 [R237+0x4000], RZ ;  /* 0x004000ffed007388 */ /* 0x0003e80000000c00 */
[----:B------:R1:W-:Y:S02]  /*25d0*/  STS.128 [R237+0x6000], RZ ;  /* 0x006000ffed007388 */ /* 0x0003e40000000c00 */
.L_x_550:
[----:B------:R-:W-:Y:S05]  /*25e0*/  BSYNC.RECONVERGENT B0 ;  /* 0x0000000000007941 */ /* 0x000fea0003800200 */
.L_x_548:
[--C-:B------:R-:W-:Y:S01]  /*25f0*/  SHF.R.U32.HI R0, RZ, 0x1, R226.reuse ;  /* 0x00000001ff007819 */ /* 0x100fe200000116e2 */
[----:B----4-:R-:W-:Y:S01]  /*2600*/  IMAD.MOV.U32 R19, RZ, RZ, 0x4 ;  /* 0x00000004ff137424 */ /* 0x010fe200078e00ff */
[----:B------:R-:W-:Y:S01]  /*2610*/  SHF.R.U32.HI R13, RZ, 0x2, R226 ;  /* 0x00000002ff0d7819 */ /* 0x000fe200000116e2 */
[----:B------:R-:W-:Y:S01]  /*2620*/  IMAD.MOV.U32 R235, RZ, RZ, 0x7f800000 ;  /* 0x7f800000ffeb7424 */ /* 0x000fe200078e00ff */
[----:B------:R-:W-:Y:S01]  /*2630*/  LOP3.LUT R236, R0, 0x30, RZ, 0xc0, !PT ;  /* 0x0000003000ec7812 */ /* 0x000fe200078ec0ff */
[----:B------:R-:W-:-:S03]  /*2640*/  IMAD.MOV.U32 R234, RZ, RZ, 0x7f800000 ;  /* 0x7f800000ffea7424 */ /* 0x000fc600078e00ff */
[----:B------:R-:W-:-:S04]  /*2650*/  LOP3.LUT R236, R236, 0x7, R13, 0xf8, !PT ;  /* 0x00000007ecec7812 */ /* 0x000fc800078ef80d */
        /* <DEDUP_REMOVED lines=39> */
.L_x_552:
[----:B------:R-:W-:Y:S05]  /*28d0*/  BSYNC.RECONVERGENT B0 ;  /* 0x0000000000007941 */ /* 0x000fea0003800200 */
.L_x_551:
        /* <DEDUP_REMOVED lines=48> */
.L_x_554:
[----:B------:R2:W-:Y:S04]  /*2be0*/  STS.128 [R15+0x18000], RZ ;  /* 0x018000ff0f007388 */ /* 0x0005e80000000c00 */
[----:B------:R2:W-:Y:S04]  /*2bf0*/  STS.128 [R15+0x1a000], RZ ;  /* 0x01a000ff0f007388 */ /* 0x0005e80000000c00 */
[----:B------:R2:W-:Y:S04]  /*2c00*/  STS.128 [R15+0x1c000], RZ ;  /* 0x01c000ff0f007388 */ /* 0x0005e80000000c00 */
[----:B------:R2:W-:Y:S02]  /*2c10*/  STS.128 [R15+0x1e000], RZ ;  /* 0x01e000ff0f007388 */ /* 0x0005e40000000c00 */
.L_x_555:
[----:B------:R-:W-:Y:S05]  /*2c20*/  BSYNC.RECONVERGENT B0 ;  /* 0x0000000000007941 */ /* 0x000fea0003800200 */
.L_x_553:
        /* <DEDUP_REMOVED lines=40> */
.L_x_557:
[----:B------:R-:W-:Y:S05]  /*2eb0*/  BSYNC.RECONVERGENT B0 ;  /* 0x0000000000007941 */ /* 0x000fea0003800200 */
.L_x_556:
        /* <DEDUP_REMOVED lines=16> */
[----:B------:R-:W3:Y:S01]  /*2fc0*/  LDCU.64 UR8, c[0x0][0x390] ;  /* 0x00007200ff0877ac */ /* 0x000ee20008000a00 */
        /* <DEDUP_REMOVED lines=29> */
.L_x_559:
[----:B------:R2:W-:Y:S04]  /*31a0*/  STS.128 [R15+0x20000], RZ ;  /* 0x020000ff0f007388 */ /* 0x0005e80000000c00 */
[----:B------:R2:W-:Y:S04]  /*31b0*/  STS.128 [R15+0x22000], RZ ;  /* 0x022000ff0f007388 */ /* 0x0005e80000000c00 */
[----:B------:R2:W-:Y:S04]  /*31c0*/  STS.128 [R15+0x24000], RZ ;  /* 0x024000ff0f007388 */ /* 0x0005e80000000c00 */
[----:B------:R2:W-:Y:S02]  /*31d0*/  STS.128 [R15+0x26000], RZ ;  /* 0x026000ff0f007388 */ /* 0x0005e40000000c00 */
.L_x_560:
[----:B------:R-:W-:Y:S05]  /*31e0*/  BSYNC.RECONVERGENT B0 ;  /* 0x0000000000007941 */ /* 0x000fea0003800200 */
.L_x_558:
        /* <DEDUP_REMOVED lines=39> */
.L_x_562:
[----:B------:R-:W-:Y:S05]  /*3460*/  BSYNC.RECONVERGENT B0 ;  /* 0x0000000000007941 */ /* 0x000fea0003800200 */
.L_x_561:
[----:B------:R-:W3:Y:S01]  /*3470*/  LDCU.64 UR8, c[0x0][0x538] ;  /* 0x0000a700ff0877ac */ /* 0x000ee20008000a00 */
[----:B--2---:R-:W-:Y:S01]  /*3480*/  IMAD.U32 R6, RZ, RZ, UR24 ;  /* 0x00000018ff067e24 */ /* 0x004fe2000f8e00ff */
[----:B------:R-:W2:Y:S01]  /*3490*/  S2R R219, SR_TID.X ;  /* 0x0000000000db7919 */ /* 0x000ea20000002100 */
[----:B------:R-:W1:Y:S01]  /*34a0*/  LDC R249, c[0x0][0x44c] ;  /* 0x00011300fff97b82 */ /* 0x000e620000000800 */
[----:B------:R-:W1:Y:S01]  /*34b0*/  LDCU UR12, c[0x0][0x590] ;  /* 0x0000b200ff0c77ac */ /* 0x000e620008000800 */
[----:B------:R-:W0:Y:S01]  /*34c0*/  LDGDEPBAR ;  /* 0x00000000000079af */ /* 0x000e220000000000 */
[----:B------:R-:W1:Y:S01]  /*34d0*/  LDCU UR5, c[0x0][0x440] ;  /* 0x00008800ff0577ac */ /* 0x000e620008000800 */
[----:B---3--:R-:W-:-:S04]  /*34e0*/  ISETP.NE.U32.AND P0, PT, RZ, UR8, PT ;  /* 0x00000008ff007c0c */ /* 0x008fc8000bf05070 */
[----:B------:R-:W-:-:S13]  /*34f0*/  ISETP.NE.AND.EX P0, PT, RZ, UR9, PT, P0 ;  /* 0x00000009ff007c0c */ /* 0x000fda000bf05300 */
[----:B------:R-:W3:Y:S01]  /*3500*/  @P0 LDC.64 R2, c[0x0][0x540] ;  /* 0x00015000ff020b82 */ /* 0x000ee20000000a00 */
[----:B------:R-:W-:-:S07]  /*3510*/  @P0 IMAD.MOV.U32 R7, RZ, RZ, RZ ;  /* 0x000000ffff070224 */ /* 0x000fce00078e00ff */
[----:B------:R-:W1:Y:S01]  /*3520*/  @P0 LDC R10, c[0x0][0x458] ;  /* 0x00011600ff0a0b82 */ /* 0x000e620000000800 */
[----:B---3--:R-:W-:-:S04]  /*3530*/  @P0 IMAD.WIDE.U32 R6, R2, UR25, R6 ;  /* 0x0000001902060c25 */ /* 0x008fc8000f8e0006 */
[----:B------:R-:W-:Y:S01]  /*3540*/  @P0 IMAD R3, R3, UR25, R7 ;  /* 0x0000001903030c24 */ /* 0x000fe2000f8e0207 */
[----:B------:R-:W-:Y:S01]  /*3550*/  @P0 LEA R8, P1, R6, UR8, 0x2 ;  /* 0x0000000806080c11 */ /* 0x000fe2000f8210ff */
[C---:B------:R-:W-:Y:S01]  /*3560*/  IMAD.SHL.U32 R2, R226.reuse, 0x2, RZ ;  /* 0x00000002e2027824 */ /* 0x040fe200078e00ff */
[----:B--2---:R-:W-:Y:S01]  /*3570*/  SHF.R.U32.HI R233, RZ, 0x2, R219 ;  /* 0x00000002ffe97819 */ /* 0x004fe200000116db */
[----:B------:R-:W-:Y:S01]  /*3580*/  IMAD.SHL.U32 R7, R226, 0x40, RZ ;  /* 0x00000040e2077824 */ /* 0x000fe200078e00ff */
[----:B------:R-:W-:Y:S01]  /*3590*/  @P0 LEA.HI.X R9, R6, UR9, R3, 0x2, P1 ;  /* 0x0000000906090c11 */ /* 0x000fe200088f1403 */
[C---:B------:R-:W-:Y:S01]  /*35a0*/  IMAD.SHL.U32 R216, R219.reuse, 0x20, RZ ;  /* 0x00000020dbd87824 */ /* 0x040fe200078e00ff */
[C---:B------:R-:W-:Y:S01]  /*35b0*/  LOP3.LUT R6, R2.reuse, 0x6, RZ, 0xc0, !PT ;  /* 0x0000000602067812 */ /* 0x040fe200078ec0ff */
[----:B------:R-:W-:Y:S01]  /*35c0*/  IMAD.SHL.U32 R217, R219, 0x8, RZ ;  /* 0x00000008dbd97824 */ /* 0x000fe200078e00ff */
[----:B-1--4-:R-:W-:Y:S01]  /*35d0*/  LOP3.LUT R15, R7, 0x1c0, RZ, 0xc0, !PT ;  /* 0x000001c0070f7812 */ /* 0x012fe200078ec0ff */
[----:B------:R-:W-:Y:S01]  /*35e0*/  IMAD.SHL.U32 R218, R219, 0x2, RZ ;  /* 0x00000002dbda7824 */ /* 0x000fe200078e00ff */
[----:B------:R1:W2:Y:S01]  /*35f0*/  @P0 LDG.E R9, desc[UR34][R8.64] ;  /* 0x0000002208090981 */ /* 0x0002a2000c1e1900 */
[----:B------:R-:W-:Y:S01]  /*3600*/  LOP3.LUT R2, R2, 0x20, RZ, 0xc0, !PT ;  /* 0x0000002002027812 */ /* 0x000fe200078ec0ff */
[----:B------:R-:W2:Y:S01]  /*3610*/  @P0 MUFU.RCP R10, R10 ;  /* 0x0000000a000a0308 */ /* 0x000ea20000001000 */
[----:B------:R-:W-:Y:S01]  /*3620*/  LOP3.LUT R13, R6, 0xe0, R13, 0xf8, !PT ;  /* 0x000000e0060d7812 */ /* 0x000fe200078ef80d */
[----:B------:R-:W-:Y:S01]  /*3630*/  IMAD.SHL.U32 R6, R226, 0x20, RZ ;  /* 0x00000020e2067824 */ /* 0x000fe200078e00ff */
[----:B------:R-:W-:Y:S01]  /*3640*/  LOP3.LUT R3, R7, 0x200, RZ, 0xc0, !PT ;  /* 0x0000020007037812 */ /* 0x000fe200078ec0ff */
[----:B------:R-:W-:Y:S01]  /*3650*/  IMAD.MOV.U32 R229, RZ, RZ, 0x40 ;  /* 0x00000040ffe57424 */ /* 0x000fe200078e00ff */
[----:B------:R-:W-:Y:S01]  /*3660*/  LOP3.LUT R2, R2, 0x18, R5, 0xf8, !PT ;  /* 0x0000001802027812 */ /* 0x000fe200078ef805 */
[C---:B------:R-:W-:Y:S01]  /*3670*/  IMAD.SHL.U32 R5, R226.reuse, 0x10, RZ ;  /* 0x00000010e2057824 */ /* 0x040fe200078e00ff */
[----:B------:R-:W-:Y:S01]  /*3680*/  LOP3.LUT R15, R15, 0x38, R4, 0xf8, !PT ;  /* 0x000000380f0f7812 */ /* 0x000fe200078ef804 */
[----:B------:R-:W-:Y:S01]  /*3690*/  IMAD.MOV.U32 R227, RZ, RZ, 0x20 ;  /* 0x00000020ffe37424 */ /* 0x000fe200078e00ff */
[----:B------:R-:W-:Y:S01]  /*36a0*/  R2P PR, R226, 0x6 ;  /* 0x00000006e2007804 */ /* 0x000fe20000000000 */
[----:B------:R-:W-:Y:S01]  /*36b0*/  IMAD.MOV.U32 R247, RZ, RZ, 0x3f ;  /* 0x0000003ffff77424 */ /* 0x000fe200078e00ff */
[C---:B------:R-:W-:Y:S01]  /*36c0*/  LOP3.LUT R11, R15.reuse, 0x8, R0, 0x78, !PT ;  /* 0x000000080f0b7812 */ /* 0x040fe200078e7800 */
[----:B------:R-:W-:Y:S01]  /*36d0*/  IMAD.MOV.U32 R246, RZ, RZ, 0x37 ;  /* 0x00000037fff67424 */ /* 0x000fe200078e00ff */
[----:B------:R-:W-:Y:S01]  /*36e0*/  LOP3.LUT R226, R15, 0x8, R226, 0x78, !PT ;  /* 0x000000080fe27812 */ /* 0x000fe200078e78e2 */
[----:B------:R-:W-:Y:S01]  /*36f0*/  IMAD.MOV.U32 R251, RZ, RZ, 0x20 ;  /* 0x00000020fffb7424 */ /* 0x000fe200078e00ff */
[----:B------:R-:W-:Y:S01]  /*3700*/  LOP3.LUT R0, R218, 0x38, RZ, 0xc0, !PT ;  /* 0x00000038da007812 */ /* 0x000fe200078ec0ff */
[----:B------:R-:W-:Y:S01]  /*3710*/  IMAD.MOV.U32 R250, RZ, RZ, 0x40 ;  /* 0x00000040fffa7424 */ /* 0x000fe200078e00ff */
[----:B------:R-:W-:Y:S01]  /*3720*/  SHF.R.U32.HI R17, RZ, 0x1, R219 ;  /* 0x00000001ff117819 */ /* 0x000fe200000116db */
[----:B------:R-:W-:Y:S01]  /*3730*/  IMAD.MOV.U32 R239, RZ, RZ, 0x4 ;  /* 0x00000004ffef7424 */ /* 0x000fe200078e00ff */
[----:B------:R-:W-:-:S02]  /*3740*/  LOP3.LUT R0, R0, 0x20, R233, 0x78, !PT ;  /* 0x0000002000007812 */ /* 0x000fc400078e78e9 */
[----:B------:R-:W-:Y:S02]  /*3750*/  CS2R R190, SRZ ;  /* 0x0000000000be7805 */ /* 0x000fe4000001ff00 */
[----:B------:R-:W-:Y:S02]  /*3760*/  LOP3.LUT R15, R216, 0xc00, RZ, 0xc0, !PT ;  /* 0x00000c00d80f7812 */ /* 0x000fe400078ec0ff */
[----:B------:R-:W-:Y:S02]  /*3770*/  CS2R R188, SRZ ;  /* 0x0000000000bc7805 */ /* 0x000fe4000001ff00 */
[----:B-1----:R-:W-:Y:S02]  /*3780*/  LOP3.LUT R8, R6, 0x200, RZ, 0xc0, !PT ;  /* 0x0000020006087812 */ /* 0x002fe400078ec0ff */
[----:B------:R-:W-:Y:S02]  /*3790*/  CS2R R194, SRZ ;  /* 0x0000000000c27805 */ /* 0x000fe4000001ff00 */
[----:B------:R-:W-:-:S02]  /*37a0*/  LOP3.LUT R6, R3, 0xc00, R6, 0xf8, !PT ;  /* 0x00000c0003067812 */ /* 0x000fc400078ef806 */
[----:B------:R-:W-:Y:S02]  /*37b0*/  CS2R R192, SRZ ;  /* 0x0000000000c07805 */ /* 0x000fe4000001ff00 */
[----:B------:R-:W-:Y:S02]  /*37c0*/  LOP3.LUT R3, R2, 0x1c0, R7, 0xf8, !PT ;  /* 0x000001c002037812 */ /* 0x000fe400078ef807 */
[----:B------:R-:W-:Y:S02]  /*37d0*/  CS2R R186, SRZ ;  /* 0x0000000000ba7805 */ /* 0x000fe4000001ff00 */
[----:B------:R-:W-:Y:S01]  /*37e0*/  LOP3.LUT R6, R6, R11, RZ, 0xfc, !PT ;  /* 0x0000000b06067212 */ /* 0x000fe200078efcff */
[----:B------:R-:W-:Y:S01]  /*37f0*/  IMAD.SHL.U32 R11, R219, 0x10, RZ ;  /* 0x00000010db0b7824 */ /* 0x000fe200078e00ff */
[----:B------:R-:W-:Y:S01]  /*3800*/  LOP3.LUT R4, R3, 0x38, R4, 0x78, !PT ;  /* 0x0000003803047812 */ /* 0x000fe200078e7804 */
[----:B------:R-:W-:Y:S01]  /*3810*/  IMAD.SHL.U32 R3, R219, 0x40, RZ ;  /* 0x00000040db037824 */ /* 0x000fe200078e00ff */
[----:B------:R-:W-:-:S02]  /*3820*/  LOP3.LUT R5, R8, 0x3800, R5, 0xf8, !PT ;  /* 0x0000380008057812 */ /* 0x000fc400078ef805 */
[----:B------:R-:W-:Y:S02]  /*3830*/  CS2R R184, SRZ ;  /* 0x0000000000b87805 */ /* 0x000fe4000001ff00 */
[----:B------:R-:W-:Y:S02]  /*3840*/  LOP3.LUT R8, R216, 0x200, RZ, 0xc0, !PT ;  /* 0x00000200d8087812 */ /* 0x000fe400078ec0ff */
[----:B------:R-:W-:Y:S02]  /*3850*/  CS2R R182, SRZ ;  /* 0x0000000000b67805 */ /* 0x000fe4000001ff00 */
[----:B------:R-:W-:Y:S02]  /*3860*/  LOP3.LUT R2, R3, 0x1c0, RZ, 0xc0, !PT ;  /* 0x000001c003027812 */ /* 0x000fe400078ec0ff */
[----:B------:R-:W-:Y:S02]  /*3870*/  CS2R R180, SRZ ;  /* 0x0000000000b47805 */ /* 0x000fe4000001ff00 */
[----:B------:R-:W-:-:S02]  /*3880*/  LOP3.LUT R226, R5, R226, RZ, 0xfc, !PT ;  /* 0x000000e205e27212 */ /* 0x000fc400078efcff */
[----:B------:R-:W-:Y:S02]  /*3890*/  CS2R R174, SRZ ;  /* 0x0000000000ae7805 */ /* 0x000fe4000001ff00 */
[----:B------:R-:W-:Y:S02]  /*38a0*/  LOP3.LUT R2, R2, 0x38, R217, 0xf8, !PT ;  /* 0x0000003802027812 */ /* 0x000fe400078ef8d9 */
[----:B------:R-:W-:Y:S02]  /*38b0*/  CS2R R172, SRZ ;  /* 0x0000000000ac7805 */ /* 0x000fe4000001ff00 */
[----:B------:R-:W-:Y:S01]  /*38c0*/  LOP3.LUT R5, R8, 0x3800, R11, 0xf8, !PT ;  /* 0x0000380008057812 */ /* 0x000fe200078ef80b */
[----:B------:R-:W-:Y:S01]  /*38d0*/  IMAD.MOV.U32 R8, RZ, RZ, RZ ;  /* 0x000000ffff087224 */ /* 0x000fe200078e00ff */
[----:B------:R-:W-:Y:S02]  /*38e0*/  LOP3.LUT R238, R2, 0x8, R219, 0x78, !PT ;  /* 0x0000000802ee7812 */ /* 0x000fe400078e78db */
[----:B------:R-:W-:-:S02]  /*38f0*/  CS2R R178, SRZ ;  /* 0x0000000000b27805 */ /* 0x000fc4000001ff00 */
[----:B------:R-:W-:Y:S02]  /*3900*/  LOP3.LUT R4, R4, 0x200, R7, 0xf8, !PT ;  /* 0x0000020004047812 */ /* 0x000fe400078ef807 */
[----:B------:R-:W-:Y:S02]  /*3910*/  CS2R R176, SRZ ;  /* 0x0000000000b07805 */ /* 0x000fe4000001ff00 */
[----:B------:R-:W-:Y:S02]  /*3920*/  LOP3.LUT R238, R5, R238, RZ, 0xfc, !PT ;  /* 0x000000ee05ee7212 */ /* 0x000fe400078efcff */
[----:B------:R-:W-:Y:S02]  /*3930*/  CS2R R170, SRZ ;  /* 0x0000000000aa7805 */ /* 0x000fe4000001ff00 */
[----:B------:R-:W-:Y:S02]  /*3940*/  LOP3.LUT R5, R3, 0x200, RZ, 0xc0, !PT ;  /* 0x0000020003057812 */ /* 0x000fe400078ec0ff */
[----:B------:R-:W-:-:S02]  /*3950*/  CS2R R168, SRZ ;  /* 0x0000000000a87805 */ /* 0x000fc4000001ff00 */
[----:B------:R-:W-:Y:S02]  /*3960*/  LOP3.LUT R220, R2, 0x8, R17, 0x78, !PT ;  /* 0x0000000802dc7812 */ /* 0x000fe400078e7811 */
[----:B------:R-:W-:Y:S02]  /*3970*/  CS2R R166, SRZ ;  /* 0x0000000000a67805 */ /* 0x000fe4000001ff00 */
[C-C-:B------:R-:W-:Y:S02]  /*3980*/  LOP3.LUT R7, R5.reuse, 0xc00, R216.reuse, 0xf8, !PT ;  /* 0x00000c0005077812 */ /* 0x140fe400078ef8d8 */
[----:B------:R-:W-:Y:S02]  /*3990*/  CS2R R164, SRZ ;  /* 0x0000000000a47805 */ /* 0x000fe4000001ff00 */
[----:B------:R-:W-:Y:S02]  /*39a0*/  LOP3.LUT R5, R5, 0x400, R216, 0xf8, !PT ;  /* 0x0000040005057812 */ /* 0x000fe400078ef8d8 */
[----:B------:R-:W-:-:S02]  /*39b0*/  CS2R R158, SRZ ;  /* 0x00000000009e7805 */ /* 0x000fc4000001ff00 */
[----:B------:R-:W-:Y:S02]  /*39c0*/  LOP3.LUT R11, R0, 0x1c0, R11, 0xf8, !PT ;  /* 0x000001c0000b7812 */ /* 0x000fe400078ef80b */
[----:B------:R-:W-:Y:S02]  /*39d0*/  CS2R R156, SRZ ;  /* 0x00000000009c7805 */ /* 0x000fe4000001ff00 */
[-C--:B------:R-:W-:Y:S02]  /*39e0*/  LOP3.LUT R0, R7, R220.reuse, RZ, 0xfc, !PT ;  /* 0x000000dc07007212 */ /* 0x080fe400078efcff */
[----:B------:R-:W-:Y:S02]  /*39f0*/  CS2R R162, SRZ ;  /* 0x0000000000a27805 */ /* 0x000fe4000001ff00 */
[----:B------:R-:W-:Y:S01]  /*3a00*/  LOP3.LUT R220, R5, R220, RZ, 0xfc, !PT ;  /* 0x000000dc05dc7212 */ /* 0x000fe200078efcff */
[----:B------:R-:W-:Y:S01]  /*3a10*/  VIADD R5, R13, UR30 ;  /* 0x0000001e0d057c36 */ /* 0x000fe20008000000 */
[----:B------:R-:W-:-:S02]  /*3a20*/  LOP3.LUT R12, R15, 0x6, R218, 0xf8, !PT ;  /* 0x000000060f0c7812 */ /* 0x000fc400078ef8da */
[----:B------:R-:W-:Y:S02]  /*3a30*/  CS2R R160, SRZ ;  /* 0x0000000000a07805 */ /* 0x000fe4000001ff00 */
[----:B------:R-:W-:Y:S01]  /*3a40*/  SEL R229, R229, 0xffffffc0, !P2 ;  /* 0xffffffc0e5e57807 */ /* 0x000fe20005000000 */
[C---:B------:R-:W-:Y:S01]  /*3a50*/  VIADD R19, R5.reuse, 0x1 ;  /* 0x0000000105137836 */ /* 0x040fe20000000000 */
[----:B------:R-:W-:Y:S01]  /*3a60*/  LOP3.LUT R7, R12, R11, RZ, 0xfc, !PT ;  /* 0x0000000b0c077212 */ /* 0x000fe200078efcff */
[C---:B------:R-:W-:Y:S01]  /*3a70*/  VIADD R17, R5.reuse, 0x8 ;  /* 0x0000000805117836 */ /* 0x040fe20000000000 */
[----:B------:R-:W-:Y:S01]  /*3a80*/  LEA R226, R226, UR37, 0x1 ;  /* 0x00000025e2e27c11 */ /* 0x000fe2000f8e08ff */
[C---:B------:R-:W-:Y:S01]  /*3a90*/  VIADD R15, R5.reuse, 0x9 ;  /* 0x00000009050f7836 */ /* 0x040fe20000000000 */
[----:B------:R-:W-:Y:S01]  /*3aa0*/  I2FP.F32.S32 R19, R19 ;  /* 0x0000001300137245 */ /* 0x000fe20000201400 */
[C---:B------:R-:W-:Y:S01]  /*3ab0*/  VIADD R13, R5.reuse, 0x10 ;  /* 0x00000010050d7836 */ /* 0x040fe20000000000 */
[----:B------:R-:W-:Y:S01]  /*3ac0*/  I2FP.F32.S32 R17, R17 ;  /* 0x0000001100117245 */ /* 0x000fe20000201400 */
[----:B------:R-:W-:Y:S01]  /*3ad0*/  VIADD R11, R5, 0x11 ;  /* 0x00000011050b7836 */ /* 0x000fe20000000000 */
[----:B------:R-:W-:Y:S01]  /*3ae0*/  I2FP.F32.S32 R15, R15 ;  /* 0x0000000f000f7245 */ /* 0x000fe20000201400 */
[----:B------:R1:W-:Y:S01]  /*3af0*/  STL [R1+0x20], R7 ;  /* 0x0000200701007387 */ /* 0x0003e20000100800 */
[----:B------:R-:W-:Y:S01]  /*3b00*/  I2FP.F32.S32 R13, R13 ;  /* 0x0000000d000d7245 */ /* 0x000fe20000201400 */
[----:B------:R-:W-:Y:S01]  /*3b10*/  IMAD.IADD R224, R229, 0x1, R226 ;  /* 0x00000001e5e07824 */ /* 0x000fe200078e02e2 */
[----:B------:R-:W-:-:S02]  /*3b20*/  I2FP.F32.S32 R11, R11 ;  /* 0x0000000b000b7245 */ /* 0x000fc40000201400 */
[----:B------:R-:W-:Y:S02]  /*3b30*/  CS2R R154, SRZ ;  /* 0x00000000009a7805 */ /* 0x000fe4000001ff00 */
[----:B------:R-:W-:Y:S02]  /*3b40*/  LEA R6, R6, UR37, 0x1 ;  /* 0x0000002506067c11 */ /* 0x000fe4000f8e08ff */
[----:B------:R-:W-:Y:S02]  /*3b50*/  CS2R R152, SRZ ;  /* 0x0000000000987805 */ /* 0x000fe4000001ff00 */
[----:B------:R-:W-:Y:S02]  /*3b60*/  LEA R4, R4, UR37, 0x1 ;  /* 0x0000002504047c11 */ /* 0x000fe4000f8e08ff */
[----:B------:R-:W-:Y:S02]  /*3b70*/  CS2R R150, SRZ ;  /* 0x0000000000967805 */ /* 0x000fe4000001ff00 */
[----:B------:R-:W-:-:S02]  /*3b80*/  SEL R227, R227, 0xffffffe0, !P1 ;  /* 0xffffffe0e3e37807 */ /* 0x000fc40004800000 */
        /* <DEDUP_REMOVED lines=15> */
[----:B-1----:R-:W-:Y:S02]  /*3c80*/  I2FP.F32.S32 R7, R5 ;  /* 0x0000000500077245 */ /* 0x002fe40000201400 */
        /* <DEDUP_REMOVED lines=26> */
[C---:B------:R-:W-:Y:S01]  /*3e30*/  LOP3.LUT P3, RZ, R219.reuse, 0x2, RZ, 0xc0, !PT ;  /* 0x00000002dbff7812 */ /* 0x040fe2000786c0ff */
[----:B------:R-:W-:Y:S01]  /*3e40*/  VIADD R222, R6, UR16 ;  /* 0x0000001006de7c36 */ /* 0x000fe20008000000 */
[----:B------:R-:W-:Y:S01]  /*3e50*/  LOP3.LUT P4, RZ, R219, 0x8, RZ, 0xc0, !PT ;  /* 0x00000008dbff7812 */ /* 0x000fe2000788c0ff */
[----:B------:R-:W-:Y:S01]  /*3e60*/  VIADD R221, R4, UR16 ;  /* 0x0000001004dd7c36 */ /* 0x000fe20008000000 */
[----:B------:R-:W-:Y:S01]  /*3e70*/  SHF.R.U32.HI R248, RZ, 0x2, R219 ;  /* 0x00000002fff87819 */ /* 0x000fe200000116db */
[----:B------:R-:W-:Y:S01]  /*3e80*/  IMAD.IADD R225, R227, 0x1, R226 ;  /* 0x00000001e3e17824 */ /* 0x000fe200078e02e2 */
[----:B------:R-:W-:Y:S01]  /*3e90*/  LOP3.LUT R252, R217, 0x38, RZ, 0xc0, !PT ;  /* 0x00000038d9fc7812 */ /* 0x000fe200078ec0ff */
[----:B------:R-:W-:Y:S01]  /*3ea0*/  IMAD.IADD R223, R227, 0x1, R224 ;  /* 0x00000001e3df7824 */ /* 0x000fe200078e02e0 */
[----:B------:R-:W1:Y:S01]  /*3eb0*/  LDCU UR8, c[0x0][0x3e0] ;  /* 0x00007c00ff0877ac */ /* 0x000e620008000800 */
[----:B------:R-:W3:Y:S01]  /*3ec0*/  LDCU UR9, c[0x0][0x45c] ;  /* 0x00008b80ff0977ac */ /* 0x000ee20008000800 */
[----:B------:R-:W-:-:S02]  /*3ed0*/  USHF.L.U32 UR12, UR12, 0x6, URZ ;  /* 0x000000060c0c7899 */ /* 0x000fc400080006ff */
[----:B------:R-:W-:Y:S02]  /*3ee0*/  UIADD3 UR48, UPT, UPT, UR48, 0x40, -UR38 ;  /* 0x0000004030307890 */ /* 0x000fe4000fffe826 */
[----:B------:R-:W-:Y:S01]  /*3ef0*/  USHF.L.U32 UR49, UR49, 0x3, URZ ;  /* 0x0000000331317899 */ /* 0x000fe200080006ff */
[----:B--2---:R-:W-:Y:S01]  /*3f00*/  @P0 FMUL.FTZ R8, R9, R10 ;  /* 0x0000000a09080220 */ /* 0x004fe20000410000 */
[----:B------:R-:W-:Y:S01]  /*3f10*/  VIADD R9, R5, 0x18 ;  /* 0x0000001805097836 */ /* 0x000fe20000000000 */
[----:B------:R-:W-:Y:S01]  /*3f20*/  LOP3.LUT P0, RZ, R219, 0x4, RZ, 0xc0, !PT ;  /* 0x00000004dbff7812 */ /* 0x000fe2000780c0ff */
[----:B------:R-:W-:Y:S02]  /*3f30*/  VIADD R5, R5, 0x19 ;  /* 0x0000001905057836 */ /* 0x000fe40000000000 */
[-C--:B------:R-:W-:Y:S01]  /*3f40*/  FMUL.FTZ R12, R19, R8.reuse ;  /* 0x00000008130c7220 */ /* 0x080fe20000410000 */
[-C--:B------:R-:W-:Y:S01]  /*3f50*/  FMUL.FTZ R10, R17, R8.reuse ;  /* 0x00000008110a7220 */ /* 0x080fe20000410000 */
[----:B------:R-:W-:Y:S01]  /*3f60*/  I2FP.F32.S32 R9, R9 ;  /* 0x0000000900097245 */ /* 0x000fe20000201400 */
[-C--:B------:R-:W-:Y:S01]  /*3f70*/  FMUL.FTZ R14, R15, R8.reuse ;  /* 0x000000080f0e7220 */ /* 0x080fe20000410000 */
[-C--:B------:R-:W-:Y:S01]  /*3f80*/  FMUL.FTZ R7, R7, R8.reuse ;  /* 0x0000000807077220 */ /* 0x080fe20000410000 */
[----:B------:R2:W-:Y:S01]  /*3f90*/  STL [R1+0x18], R12 ;  /* 0x0000180c01007387 */ /* 0x0005e20000100800 */
[----:B------:R-:W-:Y:S01]  /*3fa0*/  I2FP.F32.S32 R5, R5 ;  /* 0x0000000500057245 */ /* 0x000fe20000201400 */
[----:B------:R-:W-:-:S02]  /*3fb0*/  FMUL.FTZ R9, R9, R8 ;  /* 0x0000000809097220 */ /* 0x000fc40000410000 */
[----:B------:R4:W-:Y:S02]  /*3fc0*/  STL [R1+0x14], R10 ;  /* 0x0000140a01007387 */ /* 0x0009e40000100800 */
[-C--:B------:R-:W-:Y:S02]  /*3fd0*/  FMUL.FTZ R5, R5, R8.reuse ;  /* 0x0000000805057220 */ /* 0x080fe40000410000 */
[----:B------:R-:W-:Y:S01]  /*3fe0*/  STL [R1+0x10], R14 ;  /* 0x0000100e01007387 */ /* 0x000fe20000100800 */
[-C--:B--2---:R-:W-:Y:S01]  /*3ff0*/  FMUL.FTZ R12, R13, R8.reuse ;  /* 0x000000080d0c7220 */ /* 0x084fe20000410000 */
[----:B----4-:R-:W-:-:S04]  /*4000*/  FMUL.FTZ R10, R11, R8 ;  /* 0x000000080b0a7220 */ /* 0x010fc80000410000 */
[----:B------:R-:W-:Y:S04]  /*4010*/  STL [R1+0xc], R12 ;  /* 0x00000c0c01007387 */ /* 0x000fe80000100800 */
[----:B------:R-:W-:Y:S04]  /*4020*/  STL [R1+0x8], R10 ;  /* 0x0000080a01007387 */ /* 0x000fe80000100800 */
[----:B------:R-:W-:Y:S04]  /*4030*/  STL [R1+0x4], R9 ;  /* 0x0000040901007387 */ /* 0x000fe80000100800 */
[----:B------:R2:W-:Y:S04]  /*4040*/  STL [R1+0x1c], R7 ;  /* 0x00001c0701007387 */ /* 0x0005e80000100800 */
[----:B------:R4:W-:Y:S04]  /*4050*/  STL [R1], R5 ;  /* 0x0000000501007387 */ /* 0x0009e80000100800 */
[----:B------:R1:W-:Y:S01]  /*4060*/  STL [R1+0x24], R237 ;  /* 0x000024ed01007387 */ /* 0x0003e20000100800 */
[----:B--2---:R-:W-:-:S02]  /*4070*/  IMAD.U32 R7, RZ, RZ, UR44 ;  /* 0x0000002cff077e24 */ /* 0x004fc4000f8e00ff */
[----:B----4-:R-:W-:-:S03]  /*4080*/  IMAD.MOV.U32 R5, RZ, RZ, 0x10 ;  /* 0x00000010ff057424 */ /* 0x010fc600078e00ff */
[----:B------:R-:W-:Y:S02]  /*4090*/  IADD3 R7, PT, PT, R7, UR38, R236 ;  /* 0x0000002607077c10 */ /* 0x000fe4000fffe0ec */
[----:B------:R-:W-:-:S03]  /*40a0*/  SEL R5, R5, 0xfffffff0, !P0 ;  /* 0xfffffff005057807 */ /* 0x000fc60004000000 */
[----:B------:R-:W-:-:S05]  /*40b0*/  VIADD R7, R7, -UR46 ;  /* 0x8000002e07077c36 */ /* 0x000fca0008000000 */
[----:B-1-3--:R2:W-:Y:S02]  /*40c0*/  STL [R1+0x28], R7 ;  /* 0x0000280701007387 */ /* 0x00a5e40000100800 */
.L_x_565:
[----:B------:R-:W0:Y:S01]  /*40d0*/  LDGDEPBAR ;  /* 0x00000000000079af */ /* 0x000e220000000000 */
[C---:B------:R-:W-:Y:S02]  /*40e0*/  IMAD.IADD R117, R222.reuse, 0x1, R227 ;  /* 0x00000001de757824 */ /* 0x040fe400078e02e3 */
[C---:B-----5:R-:W-:Y:S01]  /*40f0*/  FMUL.FTZ R120, R235.reuse, 1.4426950216293334961 ;  /* 0x3fb8aa3beb787820 */ /* 0x060fe20000410000 */
[----:B------:R-:W-:Y:S01]  /*4100*/  IMAD.IADD R116, R222, 0x1, R229 ;  /* 0x00000001de747824 */ /* 0x000fe200078e02e5 */
[----:B------:R-:W3:Y:S01]  /*4110*/  LDL R125, [R1+0x28] ;  /* 0x00002800017d7983 */ /* 0x000ee20000100800 */
[----:B------:R-:W-:Y:S01]  /*4120*/  SEL R229, R250, 0xffffffc0, !P0 ;  /* 0xffffffc0fae57807 */ /* 0x000fe20004000000 */
[----:B------:R-:W-:Y:S01]  /*4130*/  IMAD.U32 R131, RZ, RZ, UR40 ;  /* 0x00000028ff837e24 */ /* 0x000fe2000f8e00ff */
[----:B------:R-:W-:Y:S02]  /*4140*/  FSETP.NEU.FTZ.AND P2, PT, R235, -INF , PT ;  /* 0xff800000eb00780b */ /* 0x000fe40003f5d000 */
[----:B------:R-:W4:Y:S01]  /*4150*/  LDL R122, [R1+0x1c] ;  /* 0x00001c00017a7983 */ /* 0x000f220000100800 */
[----:B------:R-:W-:Y:S01]  /*4160*/  IADD3 R227, PT, PT, R227, R116, RZ ;  /* 0x00000074e3e37210 */ /* 0x000fe20007ffe0ff */
[----:B------:R-:W-:Y:S01]  /*4170*/  IMAD.MOV.U32 R211, RZ, RZ, 0x10 ;  /* 0x00000010ffd37424 */ /* 0x000fe200078e00ff */
[----:B------:R-:W-:Y:S02]  /*4180*/  FSEL R120, R120, RZ, P2 ;  /* 0x000000ff78787208 */ /* 0x000fe40001000000 */
[----:B------:R-:W4:Y:S01]  /*4190*/  LDL R127, [R1+0x18] ;  /* 0x00001800017f7983 */ /* 0x000f220000100800 */
[C---:B------:R-:W-:Y:S01]  /*41a0*/  FSETP.NEU.FTZ.AND P2, PT, R234.reuse, -INF , PT ;  /* 0xff800000ea00780b */ /* 0x040fe20003f5d000 */
[----:B------:R-:W-:Y:S01]  /*41b0*/  FMUL.FTZ R198, R234, 1.4426950216293334961 ;  /* 0x3fb8aa3beac67820 */ /* 0x000fe20000410000 */
[----:B------:R-:W-:Y:S02]  /*41c0*/  SEL R211, R211, 0xfffffff0, !P0 ;  /* 0xfffffff0d3d37807 */ /* 0x000fe40004000000 */
[----:B------:R-:W4:Y:S01]  /*41d0*/  LDL R126, [R1+0x14] ;  /* 0x00001400017e7983 */ /* 0x000f220000100800 */
[----:B------:R-:W-:Y:S01]  /*41e0*/  UIADD3 UR44, UPT, UPT, UR44, -0x40, URZ ;  /* 0xffffffc02c2c7890 */ /* 0x000fe2000fffe0ff */
[----:B------:R-:W-:Y:S03]  /*41f0*/  FSEL R198, R198, RZ, P2 ;  /* 0x000000ffc6c67208 */ /* 0x000fe60001000000 */
[----:B------:R-:W4:Y:S01]  /*4200*/  LDL R128, [R1+0x10] ;  /* 0x0000100001807983 */ /* 0x000f220000100800 */
[----:B------:R-:W-:Y:S02]  /*4210*/  UISETP.GE.AND UP0, UPT, UR44, UR48, UPT ;  /* 0x000000302c00728c */ /* 0x000fe4000bf06270 */
[----:B------:R-:W-:Y:S02]  /*4220*/  USHF.L.U32 UR13, UR40, 0x6, URZ ;  /* 0x00000006280d7899 */ /* 0x000fe400080006ff */
[----:B------:R-:W4:Y:S01]  /*4230*/  LDL R212, [R1+0x20] ;  /* 0x0000200001d47983 */ /* 0x000f220000100800 */
[----:B------:R-:W-:Y:S02]  /*4240*/  UIADD3 UR45, UPT, UPT, UR45, -0x1, URZ ;  /* 0xffffffff2d2d7890 */ /* 0x000fe4000fffe0ff */
[----:B------:R-:W-:Y:S04]  /*4250*/  UIADD3 UR13, UPT, UPT, UR13, 0x40, URZ ;  /* 0x000000400d0d7890 */ /* 0x000fe8000fffe0ff */
[----:B------:R-:W-:Y:S06]  /*4260*/  UISETP.LT.AND UP0, UPT, UR13, UR38, UP0 ;  /* 0x000000260d00728c */ /* 0x000fec0008701270 */
[----:B------:R-:W-:Y:S01]  /*4270*/  PLOP3.LUT P1, PT, PT, PT, UP0, 0x80, 0x8 ;  /* 0x000000000008781c */ /* 0x000fe20003f2f008 */
[----:B------:R-:W-:Y:S11]  /*4280*/  UISETP.GT.AND UP0, UPT, UR45, UR47, UPT ;  /* 0x0000002f2d00728c */ /* 0x000ff6000bf04270 */
[----:B------:R-:W-:Y:S01]  /*4290*/  @!UPT UIADD3 URZ, UPT, UPT, URZ, URZ, URZ ;  /* 0x000000fffffff290 */ /* 0x000fe2000fffe0ff */
[----:B------:R-:W-:Y:S04]  /*42a0*/  @!P1 LOP3.LUT R118, R218, 0x6, RZ, 0xc0, !PT ;  /* 0x00000006da769812 */ /* 0x000fe800078ec0ff */
[----:B------:R-:W-:Y:S05]  /*42b0*/  @!P1 LOP3.LUT R118, R118, 0xe0, R233, 0xf8, !PT ;  /* 0x000000e076769812 */ /* 0x000fea00078ef8e9 */
[----:B------:R-:W-:Y:S05]  /*42c0*/  @!P1 IMAD R131, R131, 0x40, R118 ;  /* 0x0000004083839824 */ /* 0x000fea00078e0276 */
[----:B------:R-:W-:Y:S01]  /*42d0*/  @!P1 IADD3 R121, PT, PT, R131, 0x1, RZ ;  /* 0x0000000183799810 */ /* 0x000fe20007ffe0ff */
[----:B------:R-:W-:Y:S04]  /*42e0*/  DEPBAR.LE SB0, 0x0 ;  /* 0x000080000000791a */ /* 0x000fe80000000000 */
[----:B------:R-:W-:Y:S06]  /*42f0*/  BAR.SYNC.DEFER_BLOCKING 0x0 ;  /* 0x0000000000007b1d */ /* 0x000fec0000010000 */
[----:B------:R-:W-:Y:S05]  /*4300*/  LDSM.16.M88.4 R84, [R222] ;  /* 0x00000000de54783b */ /* 0x000fea0000000200 */
[----:B------:R-:W2:Y:S05]  /*4310*/  LDSM.16.M88.4 R88, [R226+0x18000] ;  /* 0x01800000e258783b */ /* 0x000eaa0000000200 */
[----:B------:R-:W1:Y:S05]  /*4320*/  LDSM.16.M88.4 R92, [R226+0x18800] ;  /* 0x01880000e25c783b */ /* 0x000e6a0000000200 */
[----:B------:R-:W-:Y:S05]  /*4330*/  LDSM.16.M88.4 R96, [R117] ;  /* 0x000000007560783b */ /* 0x000fea0000000200 */
[----:B------:R-:W1:Y:S05]  /*4340*/  LDSM.16.M88.4 R100, [R225+0x18000] ;  /* 0x01800000e164783b */ /* 0x000e6a0000000200 */
[----:B------:R-:W1:Y:S05]  /*4350*/  LDSM.16.M88.4 R104, [R225+0x18800] ;  /* 0x01880000e168783b */ /* 0x000e6a0000000200 */
[----:B------:R-:W-:Y:S05]  /*4360*/  LDSM.16.M88.4 R108, [R116] ;  /* 0x00000000746c783b */ /* 0x000fea0000000200 */
[----:B------:R-:W1:Y:S01]  /*4370*/  LDSM.16.M88.4 R112, [R224+0x18000] ;  /* 0x01800000e070783b */ /* 0x000e620000000200 */
[C---:B--2---:R-:W-:Y:S08]  /*4380*/  HMMA.16816.F32.BF16 R4, R84.reuse, R88, RZ ;  /* 0x000000585404723c */ /* 0x044ff000000418ff */
[C---:B------:R-:W-:Y:S01]  /*4390*/  HMMA.16816.F32.BF16 R8, R84.reuse, R90, RZ ;  /* 0x0000005a5408723c */ /* 0x040fe200000418ff */
[----:B------:R-:W-:Y:S07]  /*43a0*/  LDSM.16.M88.4 R88, [R227] ;  /* 0x00000000e358783b */ /* 0x000fee0000000200 */
[C---:B-1----:R-:W-:Y:S08]  /*43b0*/  HMMA.16816.F32.BF16 R12, R84.reuse, R92, RZ ;  /* 0x0000005c540c723c */ /* 0x042ff000000418ff */
[----:B------:R-:W-:Y:S01]  /*43c0*/  HMMA.16816.F32.BF16 R16, R84, R94, RZ ;  /* 0x0000005e5410723c */ /* 0x000fe200000418ff */
[----:B------:R-:W1:Y:S05]  /*43d0*/  LDSM.16.M88.4 R84, [R224+0x18800] ;  /* 0x01880000e054783b */ /* 0x000e6a0000000200 */
[----:B------:R-:W2:Y:S02]  /*43e0*/  LDSM.16.M88.4 R92, [R223+0x18000] ;  /* 0x01800000df5c783b */ /* 0x000ea40000000200 */
[C---:B------:R-:W-:Y:S08]  /*43f0*/  HMMA.16816.F32.BF16 R4, R96.reuse, R100, R4 ;  /* 0x000000646004723c */ /* 0x040ff00000041804 */
        /* <DEDUP_REMOVED lines=26> */
[----:B------:R-:W4:Y:S02]  /*45a0*/  LDSM.16.M88.4 R100, [R227+0x2000] ;  /* 0x00200000e364783b */ /* 0x000f240000000200 */
[C---:B------:R-:W-:Y:S05]  /*45b0*/  HMMA.16816.F32.BF16 R4, R108.reuse, R112, R4 ;  /* 0x000000706c04723c */ /* 0x040fea0000041804 */
[C---:B---3--:R-:W-:Y:S03]  /*45c0*/  @!P1 VIADDMNMX R118, R125.reuse, -R247, UR38, PT ;  /* 0x000000267d769e46 */ /* 0x048fe6000b8009f7 */
[C---:B------:R-:W-:Y:S01]  /*45d0*/  HMMA.16816.F32.BF16 R8, R108.reuse, R114, R8 ;  /* 0x000000726c08723c */ /* 0x040fe20000041808 */
[----:B------:R-:W-:Y:S02]  /*45e0*/  LDSM.16.M88.4 R112, [R226+0x1c000] ;  /* 0x01c00000e270783b */ /* 0x000fe40000000200 */
[----:B------:R-:W-:Y:S02]  /*45f0*/  @!P1 VIADDMNMX R202, R125, -R246, UR38, PT ;  /* 0x000000267dca9e46 */ /* 0x000fe4000b8009f6 */
[----:B------:R-:W-:Y:S02]  /*4600*/  @!P1 ISETP.GE.AND P5, PT, R131, R118, PT ;  /* 0x000000768300920c */ /* 0x000fe40003fa6270 */
[----:B------:R-:W-:Y:S01]  /*4610*/  @!P1 ISETP.GE.AND P2, PT, R121, R202, PT ;  /* 0x000000ca7900920c */ /* 0x000fe20003f46270 */
        /* <DEDUP_REMOVED lines=24> */
[----:B------:R-:W-:Y:S02]  /*47a0*/  LDSM.16.M88.4 R108, [R223+0x1c000] ;  /* 0x01c00000df6c783b */ /* 0x000fe40000000200 */
[C---:B------:R-:W-:Y:S08]  /*47b0*/  HMMA.16816.F32.BF16 R4, R92.reuse, R96, R4 ;  /* 0x000000605c04723c */ /* 0x040ff00000041804 */
        /* <DEDUP_REMOVED lines=11> */
[----:B------:R1:W4:Y:S05]  /*4870*/  LDSM.16.M88.4 R84, [R226+0x1e800] ;  /* 0x01e80000e254783b */ /* 0x00032a0000000200 */
[----:B------:R-:W-:Y:S02]  /*4880*/  LDSM.16.M88.4 R100, [R117+0x6000] ;  /* 0x006000007564783b */ /* 0x000fe40000000200 */
[C---:B---3--:R-:W-:Y:S08]  /*4890*/  HMMA.16816.F32.BF16 R4, R96.reuse, R108, R4 ;  /* 0x0000006c6004723c */ /* 0x048ff00000041804 */
[C---:B------:R-:W-:Y:S01]  /*48a0*/  HMMA.16816.F32.BF16 R8, R96.reuse, R110, R8 ;  /* 0x0000006e6008723c */ /* 0x040fe20000041808 */
[----:B------:R-:W3:Y:S07]  /*48b0*/  LDSM.16.M88.4 R108, [R225+0x1e000] ;  /* 0x01e00000e16c783b */ /* 0x000eee0000000200 */
[C---:B--2---:R-:W-:Y:S03]  /*48c0*/  HMMA.16816.F32.BF16 R12, R96.reuse, R88, R12 ;  /* 0x00000058600c723c */ /* 0x044fe6000004180c */
[----:B-1----:R-:W-:Y:S05]  /*48d0*/  LEA R226, R238, UR4, 0x1 ;  /* 0x00000004eee27c11 */ /* 0x002fea000f8e08ff */
[----:B------:R-:W-:Y:S01]  /*48e0*/  HMMA.16816.F32.BF16 R16, R96, R90, R16 ;  /* 0x0000005a6010723c */ /* 0x000fe20000041810 */
[----:B------:R-:W1:Y:S05]  /*48f0*/  LDSM.16.M88.4 R88, [R225+0x1e800] ;  /* 0x01e80000e158783b */ /* 0x000e6a0000000200 */
[----:B------:R-:W2:Y:S02]  /*4900*/  LDSM.16.M88.4 R96, [R116+0x6000] ;  /* 0x006000007460783b */ /* 0x000ea40000000200 */
[C---:B----4-:R-:W-:Y:S08]  /*4910*/  HMMA.16816.F32.BF16 R4, R92.reuse, R104, R4 ;  /* 0x000000685c04723c */ /* 0x050ff00000041804 */
[C---:B------:R-:W-:Y:S01]  /*4920*/  HMMA.16816.F32.BF16 R8, R92.reuse, R106, R8 ;  /* 0x0000006a5c08723c */ /* 0x040fe20000041808 */
[----:B------:R4:W2:Y:S07]  /*4930*/  LDSM.16.M88.4 R104, [R224+0x1e800] ;  /* 0x01e80000e068783b */ /* 0x0008ae0000000200 */
[C---:B------:R-:W-:Y:S08]  /*4940*/  HMMA.16816.F32.BF16 R12, R92.reuse, R84, R12 ;  /* 0x000000545c0c723c */ /* 0x040ff0000004180c */
[----:B------:R-:W-:Y:S01]  /*4950*/  HMMA.16816.F32.BF16 R16, R92, R86, R16 ;  /* 0x000000565c10723c */ /* 0x000fe20000041810 */
[----:B------:R2:W-:Y:S05]  /*4960*/  LDSM.16.M88.4 R84, [R227+0x6000] ;  /* 0x00600000e354783b */ /* 0x0005ea0000000200 */
[----:B------:R-:W2:Y:S02]  /*4970*/  LDSM.16.M88.4 R92, [R223+0x1e000] ;  /* 0x01e00000df5c783b */ /* 0x000ea40000000200 */
[C---:B---3--:R-:W-:Y:S05]  /*4980*/  HMMA.16816.F32.BF16 R4, R100.reuse, R108, R4 ;  /* 0x0000006c6404723c */ /* 0x048fea0000041804 */
[-C--:B----4-:R-:W-:Y:S03]  /*4990*/  IADD3 R224, PT, PT, R229, R226.reuse, RZ ;  /* 0x000000e2e5e07210 */ /* 0x090fe60007ffe0ff */
[C---:B------:R-:W-:Y:S08]  /*49a0*/  HMMA.16816.F32.BF16 R8, R100.reuse, R110, R8 ;  /* 0x0000006e6408723c */ /* 0x040ff00000041808 */
[C---:B-1----:R-:W-:Y:S03]  /*49b0*/  HMMA.16816.F32.BF16 R12, R100.reuse, R88, R12 ;  /* 0x00000058640c723c */ /* 0x042fe6000004180c */
[----:B--2---:R-:W-:Y:S04]  /*49c0*/  SEL R227, R251, 0xffffffe0, !P3 ;  /* 0xffffffe0fbe37807 */ /* 0x004fe80005800000 */
[C---:B------:R-:W-:Y:S01]  /*49d0*/  IADD3 R225, PT, PT, R227.reuse, R226, RZ ;  /* 0x000000e2e3e17210 */ /* 0x040fe20007ffe0ff */
[----:B------:R-:W-:Y:S01]  /*49e0*/  HMMA.16816.F32.BF16 R16, R100, R90, R16 ;  /* 0x0000005a6410723c */ /* 0x000fe20000041810 */
[----:B------:R1:W2:Y:S07]  /*49f0*/  LDSM.16.M88.4 R88, [R223+0x1e800] ;  /* 0x01e80000df58783b */ /* 0x0002ae0000000200 */
[C---:B------:R-:W-:Y:S08]  /*4a00*/  HMMA.16816.F32.BF16 R4, R96.reuse, R112, R4 ;  /* 0x000000706004723c */ /* 0x040ff00000041804 */
[C---:B------:R-:W-:Y:S08]  /*4a10*/  HMMA.16816.F32.BF16 R8, R96.reuse, R114, R8 ;  /* 0x000000726008723c */ /* 0x040ff00000041808 */
[C---:B------:R-:W-:Y:S03]  /*4a20*/  HMMA.16816.F32.BF16 R12, R96.reuse, R104, R12 ;  /* 0x00000068600c723c */ /* 0x040fe6000004180c */
[----:B-1----:R-:W-:Y:S05]  /*4a30*/  IADD3 R223, PT, PT, R227, R224, RZ ;  /* 0x000000e0e3df7210 */ /* 0x002fea0007ffe0ff */
[----:B------:R-:W-:Y:S08]  /*4a40*/  HMMA.16816.F32.BF16 R16, R96, R106, R16 ;  /* 0x0000006a6010723c */ /* 0x000ff00000041810 */
[C---:B------:R-:W-:Y:S01]  /*4a50*/  HMMA.16816.F32.BF16 R4, R84.reuse, R92, R4 ;  /* 0x0000005c5404723c */ /* 0x040fe20000041804 */
[----:B------:R-:W3:Y:S07]  /*4a60*/  LDL R92, [R1+0xc] ;  /* 0x00000c00015c7983 */ /* 0x000eee0000100800 */
[C---:B------:R-:W-:Y:S08]  /*4a70*/  HMMA.16816.F32.BF16 R8, R84.reuse, R94, R8 ;  /* 0x0000005e5408723c */ /* 0x040ff00000041808 */
[C---:B--2---:R-:W-:Y:S03]  /*4a80*/  HMMA.16816.F32.BF16 R12, R84.reuse, R88, R12 ;  /* 0x00000058540c723c */ /* 0x044fe6000004180c */
[C---:B------:R-:W-:Y:S01]  /*4a90*/  FADD.FTZ R125, R122.reuse, R6 ;  /* 0x000000067a7d7221 */ /* 0x040fe20000010000 */
[----:B------:R-:W-:Y:S01]  /*4aa0*/  FADD.FTZ R123, R127, R5 ;  /* 0x000000057f7b7221 */ /* 0x000fe20000010000 */
[----:B------:R-:W2:Y:S01]  /*4ab0*/  LDL R6, [R1+0x8] ;  /* 0x0000080001067983 */ /* 0x000ea20000100800 */
[----:B------:R-:W-:Y:S02]  /*4ac0*/  FADD.FTZ R119, R122, R4 ;  /* 0x000000047a777221 */ /* 0x000fe40000010000 */
[----:B------:R-:W-:Y:S02]  /*4ad0*/  HMMA.16816.F32.BF16 R16, R84, R90, R16 ;  /* 0x0000005a5410723c */ /* 0x000fe40000041810 */
[----:B------:R-:W4:Y:S01]  /*4ae0*/  LDL R5, [R1+0x4] ;  /* 0x0000040001057983 */ /* 0x000f220000100800 */
[----:B------:R-:W-:Y:S01]  /*4af0*/  @!P1 FSEL R119, R119, -INF , !P5 ;  /* 0xff80000077779808 */ /* 0x000fe20006800000 */
[----:B------:R-:W-:Y:S03]  /*4b00*/  FADD.FTZ R197, R126, R8 ;  /* 0x000000087ec57221 */ /* 0x000fe60000010000 */
[----:B------:R-:W4:Y:S01]  /*4b10*/  LDL R4, [R1] ;  /* 0x0000000001047983 */ /* 0x000f220000100800 */
[----:B------:R-:W-:Y:S01]  /*4b20*/  @!P1 ISETP.GE.AND P5, PT, R121, R118, PT ;  /* 0x000000767900920c */ /* 0x000fe20003fa6270 */
[----:B------:R-:W-:Y:S01]  /*4b30*/  FADD.FTZ R129, R128, R9 ;  /* 0x0000000980817221 */ /* 0x000fe20000010000 */
[--C-:B------:R-:W-:Y:S02]  /*4b40*/  FFMA.FTZ R124, R119, UR9, -R120.reuse ;  /* 0x00000009777c7c23 */ /* 0x100fe40008010878 */
[----:B------:R-:W-:Y:S02]  /*4b50*/  @!P1 FSEL R123, R123, -INF , !P5 ;  /* 0xff8000007b7b9808 */ /* 0x000fe40006800000 */
[----:B------:R1:W-:Y:S01]  /*4b60*/  MUFU.EX2 R119, R124 ;  /* 0x0000007c00777308 */ /* 0x0003e20000000800 */
[----:B------:R-:W-:Y:S02]  /*4b70*/  @!P1 ISETP.GE.AND P5, PT, R131, R202, PT ;  /* 0x000000ca8300920c */ /* 0x000fe40003fa6270 */
[----:B------:R-:W-:Y:S01]  /*4b80*/  FFMA.FTZ R122, R123, UR9, -R120 ;  /* 0x000000097b7a7c23 */ /* 0x000fe20008010878 */
[----:B------:R-:W-:Y:S01]  /*4b90*/  FADD.FTZ R123, R127, R7 ;  /* 0x000000077f7b7221 */ /* 0x000fe20000010000 */
[----:B------:R-:W-:Y:S01]  /*4ba0*/  @!P1 FSEL R125, R125, -INF , !P5 ;  /* 0xff8000007d7d9808 */ /* 0x000fe20006800000 */
[----:B------:R-:W-:Y:S03]  /*4bb0*/  @!P1 VIADD R127, R131, 0x8 ;  /* 0x00000008837f9836 */ /* 0x000fe60000000000 */
[----:B------:R-:W-:Y:S01]  /*4bc0*/  @!P1 FSEL R123, R123, -INF , !P2 ;  /* 0xff8000007b7b9808 */ /* 0x000fe20005000000 */
[--C-:B------:R-:W-:Y:S01]  /*4bd0*/  FFMA.FTZ R121, R125, UR9, -R198.reuse ;  /* 0x000000097d797c23 */ /* 0x100fe200080108c6 */
[-C--:B------:R-:W-:Y:S01]  /*4be0*/  @!P1 ISETP.GE.AND P2, PT, R127, R118.reuse, PT ;  /* 0x000000767f00920c */ /* 0x080fe20003f46270 */
[----:B------:R-:W-:Y:S01]  /*4bf0*/  @!P1 VIADD R125, R131, 0x9 ;  /* 0x00000009837d9836 */ /* 0x000fe20000000000 */
[----:B------:R-:W1:Y:S02]  /*4c00*/  MUFU.EX2 R122, R122 ;  /* 0x0000007a007a7308 */ /* 0x000e640000000800 */
[----:B------:R-:W-:Y:S02]  /*4c10*/  @!P1 FSEL R197, R197, -INF , !P2 ;  /* 0xff800000c5c59808 */ /* 0x000fe40005000000 */
[----:B------:R-:W-:Y:S01]  /*4c20*/  @!P1 ISETP.GE.AND P2, PT, R125, R118, PT ;  /* 0x000000767d00920c */ /* 0x000fe20003f46270 */
[----:B-1----:R-:W-:Y:S02]  /*4c30*/  FFMA.FTZ R124, R123, UR9, -R198 ;  /* 0x000000097b7c7c23 */ /* 0x002fe400080108c6 */
[----:B------:R-:W-:Y:S01]  /*4c40*/  FFMA.FTZ R123, R197, UR9, -R120 ;  /* 0x00000009c57b7c23 */ /* 0x000fe20008010878 */
[----:B------:R-:W-:Y:S01]  /*4c50*/  @!P1 FSEL R129, R129, -INF , !P2 ;  /* 0xff80000081819808 */ /* 0x000fe20005000000 */
[----:B------:R-:W-:Y:S01]  /*4c60*/  FADD.FTZ R197, R126, R10 ;  /* 0x0000000a7ec57221 */ /* 0x000fe20000010000 */
[-C--:B------:R-:W-:Y:S01]  /*4c70*/  @!P1 ISETP.GE.AND P2, PT, R127, R202.reuse, PT ;  /* 0x000000ca7f00920c */ /* 0x080fe20003f46270 */
[----:B------:R-:W-:Y:S01]  /*4c80*/  FADD.FTZ R127, R128, R11 ;  /* 0x0000000b807f7221 */ /* 0x000fe20000010000 */
[----:B------:R-:W-:Y:S01]  /*4c90*/  MUFU.EX2 R121, R121 ;  /* 0x0000007900797308 */ /* 0x000fe20000000800 */
[----:B------:R-:W-:Y:S01]  /*4ca0*/  FFMA.FTZ R126, R129, UR9, -R120 ;  /* 0x00000009817e7c23 */ /* 0x000fe20008010878 */
[----:B------:R-:W-:Y:S01]  /*4cb0*/  @!P1 FSEL R197, R197, -INF , !P2 ;  /* 0xff800000c5c59808 */ /* 0x000fe20005000000 */
[----:B------:R-:W-:Y:S01]  /*4cc0*/  @!P1 VIADD R129, R131, 0x11 ;  /* 0x0000001183819836 */ /* 0x000fe20000000000 */
[----:B------:R-:W-:Y:S02]  /*4cd0*/  @!P1 ISETP.GE.AND P2, PT, R125, R202, PT ;  /* 0x000000ca7d00920c */ /* 0x000fe40003f46270 */
[----:B------:R-:W-:Y:S01]  /*4ce0*/  F2FP.BF16.F32.PACK_AB R210, R122, R119 ;  /* 0x000000777ad2723e */ /* 0x000fe200000010ff */
[--C-:B------:R-:W-:Y:S01]  /*4cf0*/  FFMA.FTZ R125, R197, UR9, -R198.reuse ;  /* 0x00000009c57d7c23 */ /* 0x100fe200080108c6 */
[----:B------:R-:W-:Y:S02]  /*4d00*/  @!P1 IADD3 R197, PT, PT, R131, 0x10, RZ ;  /* 0x0000001083c59810 */ /* 0x000fe40007ffe0ff */
[----:B------:R-:W1:Y:S01]  /*4d10*/  MUFU.EX2 R124, R124 ;  /* 0x0000007c007c7308 */ /* 0x000e620000000800 */
[----:B------:R-:W-:Y:S02]  /*4d20*/  @!P1 FSEL R127, R127, -INF , !P2 ;  /* 0xff8000007f7f9808 */ /* 0x000fe40005000000 */
[-C--:B------:R-:W-:Y:S03]  /*4d30*/  @!P1 ISETP.GE.AND P2, PT, R197, R118.reuse, PT ;  /* 0x00000076c500920c */ /* 0x080fe60003f46270 */
[----:B------:R-:W-:Y:S04]  /*4d40*/  FFMA.FTZ R128, R127, UR9, -R198 ;  /* 0x000000097f807c23 */ /* 0x000fe800080108c6 */
[----:B------:R-:W-:Y:S10]  /*4d50*/  MUFU.EX2 R123, R123 ;  /* 0x0000007b007b7308 */ /* 0x000ff40000000800 */
[----:B------:R-:W1:Y:S02]  /*4d60*/  MUFU.EX2 R126, R126 ;  /* 0x0000007e007e7308 */ /* 0x000e640000000800 */
[----:B-1----:R-:W-:Y:S08]  /*4d70*/  F2FP.BF16.F32.PACK_AB R208, R124, R121 ;  /* 0x000000797cd0723e */ /* 0x002ff000000010ff */
[----:B------:R-:W-:Y:S10]  /*4d80*/  MUFU.EX2 R125, R125 ;  /* 0x0000007d007d7308 */ /* 0x000ff40000000800 */
[----:B------:R-:W1:Y:S01]  /*4d90*/  MUFU.EX2 R128, R128 ;  /* 0x0000008000807308 */ /* 0x000e620000000800 */
[----:B------:R-:W-:Y:S02]  /*4da0*/  F2FP.BF16.F32.PACK_AB R209, R126, R123 ;  /* 0x0000007b7ed1723e */ /* 0x000fe400000010ff */
[----:B-1----:R-:W-:Y:S01]  /*4db0*/  F2FP.BF16.F32.PACK_AB R207, R128, R125 ;  /* 0x0000007d80cf723e */ /* 0x002fe200000010ff */
[C---:B---3--:R-:W-:Y:S05]  /*4dc0*/  FADD.FTZ R201, R92.reuse, R12 ;  /* 0x0000000c5cc97221 */ /* 0x048fea0000010000 */
[----:B------:R-:W-:Y:S02]  /*4dd0*/  @!P1 FSEL R201, R201, -INF , !P2 ;  /* 0xff800000c9c99808 */ /* 0x000fe40005000000 */
[----:B------:R-:W-:Y:S03]  /*4de0*/  @!P1 ISETP.GE.AND P2, PT, R129, R118, PT ;  /* 0x000000768100920c */ /* 0x000fe60003f46270 */
[----:B------:R-:W-:Y:S01]  /*4df0*/  FFMA.FTZ R127, R201, UR9, -R120 ;  /* 0x00000009c97f7c23 */ /* 0x000fe20008010878 */
[----:B------:R-:W-:Y:S05]  /*4e00*/  FADD.FTZ R201, R92, R14 ;  /* 0x0000000e5cc97221 */ /* 0x000fea0000010000 */
[----:B------:R-:W-:Y:S01]  /*4e10*/  MUFU.EX2 R127, R127 ;  /* 0x0000007f007f7308 */ /* 0x000fe20000000800 */
[C---:B--2---:R-:W-:Y:S05]  /*4e20*/  FADD.FTZ R199, R6.reuse, R13 ;  /* 0x0000000d06c77221 */ /* 0x044fea0000010000 */
[----:B------:R-:W-:Y:S02]  /*4e30*/  @!P1 FSEL R199, R199, -INF , !P2 ;  /* 0xff800000c7c79808 */ /* 0x000fe40005000000 */
[-C--:B------:R-:W-:Y:S01]  /*4e40*/  @!P1 ISETP.GE.AND P2, PT, R197, R202.reuse, PT ;  /* 0x000000cac500920c */ /* 0x080fe20003f46270 */
[----:B------:R-:W-:Y:S01]  /*4e50*/  FADD.FTZ R197, R6, R15 ;  /* 0x0000000f06c57221 */ /* 0x000fe20000010000 */
[C---:B----4-:R-:W-:Y:S01]  /*4e60*/  FADD.FTZ R203, R4.reuse, R17 ;  /* 0x0000001104cb7221 */ /* 0x050fe20000010000 */
[----:B------:R-:W-:Y:S01]  /*4e70*/  FFMA.FTZ R130, R199, UR9, -R120 ;  /* 0x00000009c7827c23 */ /* 0x000fe20008010878 */
[----:B------:R-:W-:Y:S01]  /*4e80*/  @!P1 FSEL R201, R201, -INF , !P2 ;  /* 0xff800000c9c99808 */ /* 0x000fe20005000000 */
[----:B------:R-:W-:Y:S01]  /*4e90*/  @!P1 VIADD R199, R131, 0x18 ;  /* 0x0000001883c79836 */ /* 0x000fe20000000000 */
[----:B------:R-:W-:Y:S02]  /*4ea0*/  @!P1 ISETP.GE.AND P2, PT, R129, R202, PT ;  /* 0x000000ca8100920c */ /* 0x000fe40003f46270 */
[----:B------:R-:W-:Y:S01]  /*4eb0*/  @!P1 IADD3 R131, PT, PT, R131, 0x19, RZ ;  /* 0x0000001983839810 */ /* 0x000fe20007ffe0ff */
[----:B------:R-:W-:Y:S01]  /*4ec0*/  FFMA.FTZ R129, R201, UR9, -R198 ;  /* 0x00000009c9817c23 */ /* 0x000fe200080108c6 */
[----:B------:R-:W-:Y:S01]  /*4ed0*/  @!P1 FSEL R197, R197, -INF , !P2 ;  /* 0xff800000c5c59808 */ /* 0x000fe20005000000 */
[----:B------:R-:W-:Y:S01]  /*4ee0*/  FADD.FTZ R201, R5, R16 ;  /* 0x0000001005c97221 */ /* 0x000fe20000010000 */
[-C--:B------:R-:W-:Y:S01]  /*4ef0*/  @!P1 ISETP.GE.AND P2, PT, R199, R118.reuse, PT ;  /* 0x00000076c700920c */ /* 0x080fe20003f46270 */
[----:B------:R-:W1:Y:S02]  /*4f00*/  MUFU.EX2 R130, R130 ;  /* 0x0000008200827308 */ /* 0x000e640000000800 */
[----:B------:R-:W-:Y:S01]  /*4f10*/  FFMA.FTZ R196, R197, UR9, -R198 ;  /* 0x00000009c5c47c23 */ /* 0x000fe200080108c6 */
[----:B------:R-:W-:Y:S02]  /*4f20*/  @!P1 FSEL R201, R201, -INF , !P2 ;  /* 0xff800000c9c99808 */ /* 0x000fe40005000000 */
[----:B------:R-:W-:Y:S03]  /*4f30*/  @!P1 ISETP.GE.AND P2, PT, R131, R118, PT ;  /* 0x000000768300920c */ /* 0x000fe60003f46270 */
[----:B------:R-:W-:Y:S01]  /*4f40*/  FFMA.FTZ R197, R201, UR9, -R120 ;  /* 0x00000009c9c57c23 */ /* 0x000fe20008010878 */
[----:B------:R-:W-:Y:S01]  /*4f50*/  @!P1 FSEL R203, R203, -INF , !P2 ;  /* 0xff800000cbcb9808 */ /* 0x000fe20005000000 */
[----:B------:R-:W-:Y:S01]  /*4f60*/  FADD.FTZ R201, R5, R18 ;  /* 0x0000001205c97221 */ /* 0x000fe20000010000 */
[-C--:B------:R-:W-:Y:S01]  /*4f70*/  @!P1 ISETP.GE.AND P2, PT, R199, R202.reuse, PT ;  /* 0x000000cac700920c */ /* 0x080fe20003f46270 */
[----:B------:R-:W-:Y:S02]  /*4f80*/  MUFU.EX2 R129, R129 ;  /* 0x0000008100817308 */ /* 0x000fe40000000800 */
[----:B------:R-:W-:Y:S01]  /*4f90*/  FFMA.FTZ R120, R203, UR9, -R120 ;  /* 0x00000009cb787c23 */ /* 0x000fe20008010878 */
[----:B------:R-:W-:Y:S01]  /*4fa0*/  @!P1 FSEL R201, R201, -INF , !P2 ;  /* 0xff800000c9c99808 */ /* 0x000fe20005000000 */
[----:B------:R-:W-:Y:S01]  /*4fb0*/  FADD.FTZ R203, R4, R19 ;  /* 0x0000001304cb7221 */ /* 0x000fe20000010000 */
[----:B------:R-:W-:Y:S02]  /*4fc0*/  @!P1 ISETP.GE.AND P2, PT, R131, R202, PT ;  /* 0x000000ca8300920c */ /* 0x000fe40003f46270 */
[----:B------:R-:W-:Y:S01]  /*4fd0*/  LEA R131, R212, UR4, 0x1 ;  /* 0x00000004d4837c11 */ /* 0x000fe2000f8e08ff */
[--C-:B------:R-:W-:Y:S01]  /*4fe0*/  FFMA.FTZ R199, R201, UR9, -R198.reuse ;  /* 0x00000009c9c77c23 */ /* 0x100fe200080108c6 */
[----:B------:R-:W-:Y:S01]  /*4ff0*/  @!P1 FSEL R203, R203, -INF , !P2 ;  /* 0xff800000cbcb9808 */ /* 0x000fe20005000000 */
[----:B------:R-:W2:Y:S01]  /*5000*/  MUFU.EX2 R196, R196 ;  /* 0x000000c400c47308 */ /* 0x000ea20000000800 */
[C---:B------:R-:W-:Y:S01]  /*5010*/  IADD3 R201, PT, PT, R131.reuse, 0x2a020, RZ ;  /* 0x0002a02083c97810 */ /* 0x040fe20007ffe0ff */
[----:B------:R-:W-:Y:S01]  /*5020*/  VIADD R118, R131, 0x2a000 ;  /* 0x0002a00083767836 */ /* 0x000fe20000000000 */
[----:B------:R-:W-:Y:S01]  /*5030*/  STS [R131+0x2a000], R210 ;  /* 0x02a000d283007388 */ /* 0x000fe20000000800 */
[----:B------:R-:W-:Y:S01]  /*5040*/  FFMA.FTZ R198, R203, UR9, -R198 ;  /* 0x00000009cbc67c23 */ /* 0x000fe200080108c6 */
[----:B------:R-:W-:Y:S01]  /*5050*/  IMAD.IADD R204, R131, 0x1, R211 ;  /* 0x0000000183cc7824 */ /* 0x000fe200078e02d3 */
[----:B-1----:R-:W-:Y:S02]  /*5060*/  F2FP.BF16.F32.PACK_AB R206, R130, R127 ;  /* 0x0000007f82ce723e */ /* 0x002fe400000010ff */
[----:B------:R-:W-:Y:S02]  /*5070*/  STS [R131+0x2a400], R208 ;  /* 0x02a400d083007388 */ /* 0x000fe40000000800 */
[----:B------:R1:W-:Y:S01]  /*5080*/  MUFU.EX2 R200, R120 ;  /* 0x0000007800c87308 */ /* 0x0003e20000000800 */
[----:B------:R-:W-:Y:S02]  /*5090*/  @P4 VIADD R201, R118, 0xffffffe0 ;  /* 0xffffffe076c94836 */ /* 0x000fe40000000000 */
[----:B------:R-:W-:Y:S03]  /*50a0*/  STS [R204+0x2a000], R209 ;  /* 0x02a000d1cc007388 */ /* 0x000fe60000000800 */
[----:B------:R-:W-:Y:S02]  /*50b0*/  IADD3 R118, PT, PT, R211, R201, RZ ;  /* 0x000000c9d3767210 */ /* 0x000fe40007ffe0ff */
[----:B------:R-:W-:Y:S02]  /*50c0*/  STS [R204+0x2a400], R207 ;  /* 0x02a400cfcc007388 */ /* 0x000fe40000000800 */
[----:B------:R-:W3:Y:S01]  /*50d0*/  MUFU.EX2 R197, R197 ;  /* 0x000000c500c57308 */ /* 0x000ee20000000800 */
[----:B--2---:R-:W-:Y:S02]  /*50e0*/  F2FP.BF16.F32.PACK_AB R202, R196, R129 ;  /* 0x00000081c4ca723e */ /* 0x004fe400000010ff */
[----:B------:R-:W-:Y:S05]  /*50f0*/  STS [R201], R206 ;  /* 0x000000cec9007388 */ /* 0x000fea0000000800 */
[----:B------:R2:W-:Y:S02]  /*5100*/  STS [R201+0x400], R202 ;  /* 0x000400cac9007388 */ /* 0x0005e40000000800 */
[----:B------:R-:W-:Y:S01]  /*5110*/  MUFU.EX2 R199, R199 ;  /* 0x000000c700c77308 */ /* 0x000fe20000000800 */
[----:B-1----:R-:W-:Y:S05]  /*5120*/  LEA R120, R0, UR4, 0x1 ;  /* 0x0000000400787c11 */ /* 0x002fea000f8e08ff */
[----:B------:R-:W-:Y:S04]  /*5130*/  IMAD.IADD R117, R120, 0x1, R227 ;  /* 0x0000000178757824 */ /* 0x000fe800078e02e3 */
[----:B------:R-:W1:Y:S01]  /*5140*/  MUFU.EX2 R198, R198 ;  /* 0x000000c600c67308 */ /* 0x000e620000000800 */
[----:B---3--:R-:W-:Y:S05]  /*5150*/  F2FP.BF16.F32.PACK_AB R205, R200, R197 ;  /* 0x000000c5c8cd723e */ /* 0x008fea00000010ff */
[----:B------:R-:W-:Y:S01]  /*5160*/  STS [R118], R205 ;  /* 0x000000cd76007388 */ /* 0x000fe20000000800 */
[----:B--2---:R-:W-:Y:S01]  /*5170*/  IMAD.U32 R202, RZ, RZ, UR10 ;  /* 0x0000000affca7e24 */ /* 0x004fe2000f8e00ff */
[----:B-1----:R-:W-:Y:S04]  /*5180*/  F2FP.BF16.F32.PACK_AB R203, R198, R199 ;  /* 0x000000c7c6cb723e */ /* 0x002fe800000010ff */
[----:B------:R-:W-:Y:S01]  /*5190*/  LEA R204, P1, R236, R202, 0x2 ;  /* 0x000000caeccc7211 */ /* 0x000fe200078210ff */
[----:B------:R1:W-:Y:S05]  /*51a0*/  STS [R118+0x400], R203 ;  /* 0x000400cb76007388 */ /* 0x0003ea0000000800 */
[----:B------:R-:W-:Y:S05]  /*51b0*/  LDSM.16.M88.4 R84, [R120+0x10000] ;  /* 0x010000007854783b */ /* 0x000fea0000000200 */
[----:B------:R-:W2:Y:S05]  /*51c0*/  LDSM.16.M88.4 R88, [R226+0x20000] ;  /* 0x02000000e258783b */ /* 0x000eaa0000000200 */
[----:B------:R-:W3:Y:S05]  /*51d0*/  LDSM.16.M88.4 R92, [R226+0x20800] ;  /* 0x02080000e25c783b */ /* 0x000eea0000000200 */
[----:B------:R-:W-:Y:S05]  /*51e0*/  LDSM.16.M88.4 R96, [R117+0x10000] ;  /* 0x010000007560783b */ /* 0x000fea0000000200 */
[----:B------:R-:W4:Y:S01]  /*51f0*/  LDSM.16.M88.4 R100, [R225+0x20000] ;  /* 0x02000000e164783b */ /* 0x000f220000000200 */
[----:B-1----:R-:W-:Y:S01]  /*5200*/  IMAD.IADD R118, R120, 0x1, R229 ;  /* 0x0000000178767824 */ /* 0x002fe200078e02e5 */
[----:B------:R-:W-:Y:S03]  /*5210*/  MOV R203, UR11 ;  /* 0x0000000b00cb7c02 */ /* 0x000fe60008000f00 */
[----:B------:R-:W1:Y:S01]  /*5220*/  LDSM.16.M88.4 R104, [R225+0x20800] ;  /* 0x02080000e168783b */ /* 0x000e620000000200 */
[----:B------:R-:W-:Y:S01]  /*5230*/  IMAD.IADD R116, R227, 0x1, R118 ;  /* 0x00000001e3747824 */ /* 0x000fe200078e0276 */
[----:B------:R-:W-:Y:S03]  /*5240*/  LEA.HI.X R205, R236, R203, RZ, 0x2, P1 ;  /* 0x000000cbeccd7211 */ /* 0x000fe600008f14ff */
        /* <DEDUP_REMOVED lines=95> */
[C---:B------:R-:W-:Y:S08]  /*5840*/  HMMA.16816.F32.BF16 R4, R104.reuse, R112, R4 ;  /* 0x000000706804723c */ /* 0x040ff00000041804 */
[C---:B------:R-:W-:Y:S01]  /*5850*/  HMMA.16816.F32.BF16 R8, R104.reuse, R114, R8 ;  /* 0x000000726808723c */ /* 0x040fe20000041808 */
[----:B------:R-:W2:Y:S07]  /*5860*/  LDSM.16.M88.4 R112, [R223+0x26800] ;  /* 0x02680000df70783b */ /* 0x000eae0000000200 */
[C---:B----4-:R-:W-:Y:S08]  /*5870*/  HMMA.16816.F32.BF16 R12, R104.reuse, R100, R12 ;  /* 0x00000064680c723c */ /* 0x050ff0000004180c */
[----:B------:R-:W-:Y:S08]  /*5880*/  HMMA.16816.F32.BF16 R16, R104, R102, R16 ;  /* 0x000000666810723c */ /* 0x000ff00000041810 */
[C---:B-1----:R-:W-:Y:S08]  /*5890*/  HMMA.16816.F32.BF16 R4, R88.reuse, R92, R4 ;  /* 0x0000005c5804723c */ /* 0x042ff00000041804 */
[C---:B------:R-:W-:Y:S08]  /*58a0*/  HMMA.16816.F32.BF16 R8, R88.reuse, R94, R8 ;  /* 0x0000005e5808723c */ /* 0x040ff00000041808 */
[C---:B---3--:R-:W-:Y:S08]  /*58b0*/  HMMA.16816.F32.BF16 R12, R88.reuse, R108, R12 ;  /* 0x0000006c580c723c */ /* 0x048ff0000004180c */
        /* <DEDUP_REMOVED lines=8> */
[C---:B------:R-:W-:Y:S01]  /*5940*/  FADD.FTZ R205, -R201.reuse, R9 ;  /* 0x00000009c9cd7221 */ /* 0x040fe20000010100 */
[----:B------:R-:W-:Y:S01]  /*5950*/  FMUL.FTZ R203, R122, R203 ;  /* 0x000000cb7acb7220 */ /* 0x000fe20000410000 */
[----:B------:R-:W-:Y:S01]  /*5960*/  FADD.FTZ R120, -R201, R8 ;  /* 0x00000008c9787221 */ /* 0x000fe20000010100 */
[----:B------:R-:W-:Y:S01]  /*5970*/  LOP3.LUT R85, R218, 0x20, RZ, 0xc0, !PT ;  /* 0x00000020da557812 */ /* 0x000fe200078ec0ff */
[----:B------:R-:W-:Y:S01]  /*5980*/  FMUL.FTZ R205, R126, R205 ;  /* 0x000000cd7ecd7220 */ /* 0x000fe20000410000 */
[----:B------:R-:W-:Y:S01]  /*5990*/  SHF.R.U32.HI R84, RZ, 0x3, R219 ;  /* 0x00000003ff547819 */ /* 0x000fe200000116db */
[----:B------:R-:W-:Y:S01]  /*59a0*/  FMUL.FTZ R120, R123, R120 ;  /* 0x000000787b787220 */ /* 0x000fe20000410000 */
[----:B------:R-:W-:Y:S01]  /*59b0*/  FADD.FTZ R123, -R202, R7 ;  /* 0x00000007ca7b7221 */ /* 0x000fe20000010100 */
[C---:B------:R-:W-:Y:S01]  /*59c0*/  FADD.FTZ R122, -R201.reuse, R12 ;  /* 0x0000000cc97a7221 */ /* 0x040fe20000010100 */
[----:B------:R-:W-:Y:S01]  /*59d0*/  FADD.FTZ R119, -R201, R13 ;  /* 0x0000000dc9777221 */ /* 0x000fe20000010100 */
[----:B------:R-:W-:Y:S01]  /*59e0*/  LOP3.LUT R84, R85, 0x18, R84, 0xf8, !PT ;  /* 0x0000001855547812 */ /* 0x000fe200078ef854 */
[----:B------:R-:W-:Y:S01]  /*59f0*/  FMUL.FTZ R124, R124, R123 ;  /* 0x0000007b7c7c7220 */ /* 0x000fe20000410000 */
[----:B------:R-:W-:Y:S01]  /*5a00*/  FMUL.FTZ R122, R127, R122 ;  /* 0x0000007a7f7a7220 */ /* 0x000fe20000410000 */
[----:B------:R-:W-:Y:S01]  /*5a10*/  FMUL.FTZ R119, R130, R119 ;  /* 0x0000007782777220 */ /* 0x000fe20000410000 */
[----:B------:R-:W-:Y:S01]  /*5a20*/  FADD.FTZ R130, -R202, R6 ;  /* 0x00000006ca827221 */ /* 0x000fe20000010100 */
[----:B------:R-:W-:Y:S01]  /*5a30*/  F2FP.BF16.F32.PACK_AB R118, R203, R118 ;  /* 0x00000076cb76723e */ /* 0x000fe200000010ff */
[C---:B------:R-:W-:Y:S01]  /*5a40*/  FADD.FTZ R126, -R201.reuse, R16 ;  /* 0x00000010c97e7221 */ /* 0x040fe20000010100 */
[----:B------:R-:W-:Y:S01]  /*5a50*/  FADD.FTZ R201, -R201, R17 ;  /* 0x00000011c9c97221 */ /* 0x000fe20000010100 */
[----:B------:R-:W-:Y:S01]  /*5a60*/  F2FP.BF16.F32.PACK_AB R122, R119, R122 ;  /* 0x0000007a777a723e */ /* 0x000fe200000010ff */
[----:B------:R-:W-:Y:S01]  /*5a70*/  FMUL.FTZ R121, R121, R130 ;  /* 0x0000008279797220 */ /* 0x000fe20000410000 */
[----:B------:R-:W-:Y:S01]  /*5a80*/  FMUL.FTZ R126, R197, R126 ;  /* 0x0000007ec57e7220 */ /* 0x000fe20000410000 */
[----:B------:R-:W-:Y:S01]  /*5a90*/  F2FP.BF16.F32.PACK_AB R120, R205, R120 ;  /* 0x00000078cd78723e */ /* 0x000fe200000010ff */
[----:B------:R-:W-:Y:S01]  /*5aa0*/  FMUL.FTZ R201, R200, R201 ;  /* 0x000000c9c8c97220 */ /* 0x000fe20000410000 */
[C---:B------:R-:W-:Y:S04]  /*5ab0*/  FADD.FTZ R123, -R202.reuse, R11 ;  /* 0x0000000bca7b7221 */ /* 0x040fe80000010100 */
[----:B------:R-:W-:Y:S01]  /*5ac0*/  F2FP.BF16.F32.PACK_AB R119, R201, R126 ;  /* 0x0000007ec977723e */ /* 0x000fe200000010ff */
[----:B------:R-:W-:Y:S01]  /*5ad0*/  FADD.FTZ R126, -R202, R10 ;  /* 0x0000000aca7e7221 */ /* 0x000fe20000010100 */
[----:B------:R-:W-:Y:S06]  /*5ae0*/  BRA.U !UP0, `(.L_x_563) ;  /* 0x0000000508287547 */ /* 0x000fec000b800000 */
[----:B------:R-:W2:Y:S01]  /*5af0*/  LDL.LU R213, [R1+0x24] ;  /* 0x0000240001d57983 */ /* 0x000ea20000300800 */
[----:B------:R-:W1:Y:S01]  /*5b00*/  LDC R7, c[0x0][0x3b0] ;  /* 0x0000ec00ff077b82 */ /* 0x000e620000000800 */
[----:B------:R-:W-:Y:S01]  /*5b10*/  IADD3 R4, P1, PT, RZ, -UR32, RZ ;  /* 0x80000020ff047c10 */ /* 0x000fe2000ff3e0ff */
[----:B------:R-:W-:Y:S01]  /*5b20*/  ULOP3.LUT UR13, UR45, 0x1, URZ, 0xc0, !UPT ;  /* 0x000000012d0d7892 */ /* 0x000fe2000f8ec0ff */
[----:B------:R-:W-:Y:S03]  /*5b30*/  ISETP.GE.AND P6, PT, R252, UR5, PT ;  /* 0x00000005fc007c0c */ /* 0x000fe6000bfc6270 */
[----:B------:R-:W-:Y:S02]  /*5b40*/  UISETP.NE.U32.AND UP1, UPT, UR13, 0x1, UPT ;  /* 0x000000010d00788c */ /* 0x000fe4000bf25070 */
        /* <DEDUP_REMOVED lines=8> */
[----:B------:R-:W-:Y:S02]  /*5bd0*/  SHF.R.S64 R11, R4, 0x1f, R9 ;  /* 0x0000001f040b7819 */ /* 0x000fe40000001009 */
[----:B------:R-:W-:Y:S02]  /*5be0*/  LOP3.LUT R4, R252, 0x40, RZ, 0xfc, !PT ;  /* 0x00000040fc047812 */ /* 0x000fe400078efcff */
[----:B------:R-:W-:Y:S02]  /*5bf0*/  IADD3 R244, P1, PT, R244, R11, RZ ;  /* 0x0000000bf4f47210 */ /* 0x000fe40007f3e0ff */
[----:B------:R-:W-:Y:S02]  /*5c00*/  ISETP.GE.AND P5, PT, R4, UR5, PT ;  /* 0x0000000504007c0c */ /* 0x000fe4000bfa6270 */
[----:B------:R-:W-:Y:S02]  /*5c10*/  LEA.HI.X.SX32 R245, R9, R245, 0x1, P1 ;  /* 0x000000f509f57211 */ /* 0x000fe400008f0eff */
[C---:B------:R-:W-:Y:S02]  /*5c20*/  LEA R6, P1, R7.reuse, R244, 0x6 ;  /* 0x000000f407067211 */ /* 0x040fe400078230ff */
[----:B------:R-:W-:Y:S01]  /*5c30*/  LOP3.LUT R4, R252, 0x80, RZ, 0xfc, !PT ;  /* 0x00000080fc047812 */ /* 0x000fe200078efcff */
[----:B------:R-:W-:Y:S01]  /*5c40*/  @!PT LDS RZ, [RZ] ;  /* 0x00000000fffff984 */ /* 0x000fe20000000800 */
[----:B------:R-:W-:Y:S01]  /*5c50*/  @!PT LDS RZ, [RZ] ;  /* 0x00000000fffff984 */ /* 0x000fe20000000800 */
[----:B------:R-:W-:Y:S01]  /*5c60*/  @!PT LDS RZ, [RZ] ;  /* 0x00000000fffff984 */ /* 0x000fe20000000800 */
[----:B------:R1:W-:Y:S01]  /*5c70*/  @!P6 LDGSTS.E.BYPASS.LTC128B.128 [R213], desc[UR34][R244.64] ;  /* 0x00000000f4d5efae */ /* 0x0003e2000b981a22 */
[----:B---3--:R-:W-:Y:S02]  /*5c80*/  LEA.HI.X R7, R7, R245, R5, 0x6, P1 ;  /* 0x000000f507077211 */ /* 0x008fe400008f3405 */
[----:B------:R-:W-:Y:S01]  /*5c90*/  ISETP.GE.AND P2, PT, R4, UR5, PT ;  /* 0x0000000504007c0c */ /* 0x000fe2000bf46270 */
[----:B------:R1:W-:Y:S01]  /*5ca0*/  @P6 STS.64 [R237], RZ ;  /* 0x000000ffed006388 */ /* 0x0003e20000000a00 */
[----:B------:R-:W-:Y:S03]  /*5cb0*/  LOP3.LUT R4, R252, 0xc0, RZ, 0xfc, !PT ;  /* 0x000000c0fc047812 */ /* 0x000fe600078efcff */
[----:B------:R1:W-:Y:S01]  /*5cc0*/  @P6 STS.64 [R237+0x8], RZ ;  /* 0x000008ffed006388 */ /* 0x0003e20000000a00 */
[----:B------:R-:W-:Y:S03]  /*5cd0*/  ISETP.GE.AND P1, PT, R4, UR5, PT ;  /* 0x0000000504007c0c */ /* 0x000fe6000bf26270 */
        /* <DEDUP_REMOVED lines=43> */
.L_x_563:
[----:B------:R-:W-:Y:S01]  /*5f90*/  FADD.FTZ R15, -R202, R15 ;  /* 0x0000000fca0f7221 */ /* 0x000fe20000010100 */
[----:B------:R-:W-:Y:S01]  /*5fa0*/  LEA R5, R212, UR36, 0x1 ;  /* 0x00000024d4057c11 */ /* 0x000fe2000f8e08ff */
[----:B------:R-:W-:Y:S01]  /*5fb0*/  FMUL.FTZ R126, R125, R126 ;  /* 0x0000007e7d7e7220 */ /* 0x000fe20000410000 */
[----:B------:R-:W-:Y:S01]  /*5fc0*/  FMUL.FTZ R123, R128, R123 ;  /* 0x0000007b807b7220 */ /* 0x000fe20000410000 */
[----:B------:R-:W-:Y:S01]  /*5fd0*/  FADD.FTZ R14, -R202, R14 ;  /* 0x0000000eca0e7221 */ /* 0x000fe20000010100 */
[----:B------:R-:W-:Y:S01]  /*5fe0*/  F2FP.BF16.F32.PACK_AB R124, R124, R121 ;  /* 0x000000797c7c723e */ /* 0x000fe200000010ff */
[----:B------:R-:W-:Y:S01]  /*5ff0*/  FMUL.FTZ R15, R196, R15 ;  /* 0x0000000fc40f7220 */ /* 0x000fe20000410000 */
[C---:B------:R-:W-:Y:S01]  /*6000*/  FADD.FTZ R18, -R202.reuse, R18 ;  /* 0x00000012ca127221 */ /* 0x040fe20000010100 */
[----:B------:R-:W-:Y:S01]  /*6010*/  FADD.FTZ R19, -R202, R19 ;  /* 0x00000013ca137221 */ /* 0x000fe20000010100 */
[----:B------:R-:W-:Y:S01]  /*6020*/  FMUL.FTZ R14, R129, R14 ;  /* 0x0000000e810e7220 */ /* 0x000fe20000410000 */
[----:B-1----:R-:W-:Y:S01]  /*6030*/  IMAD.IADD R6, R211, 0x1, R5 ;  /* 0x00000001d3067824 */ /* 0x002fe200078e0205 */
[----:B------:R-:W-:Y:S01]  /*6040*/  F2FP.BF16.F32.PACK_AB R123, R123, R126 ;  /* 0x0000007e7b7b723e */ /* 0x000fe200000010ff */
[----:B------:R-:W-:Y:S01]  /*6050*/  STS [R131+0x28000], R118 ;  /* 0x0280007683007388 */ /* 0x000fe20000000800 */
[----:B------:R-:W-:Y:S01]  /*6060*/  FMUL.FTZ R18, R199, R18 ;  /* 0x00000012c7127220 */ /* 0x000fe20000410000 */
[----:B------:R-:W-:Y:S01]  /*6070*/  FMUL.FTZ R19, R198, R19 ;  /* 0x00000013c6137220 */ /* 0x000fe20000410000 */
[----:B------:R-:W-:Y:S01]  /*6080*/  VIADD R13, R5, 0x20 ;  /* 0x00000020050d7836 */ /* 0x000fe20000000000 */
[----:B------:R-:W-:Y:S01]  /*6090*/  STS [R131+0x28400], R124 ;  /* 0x0284007c83007388 */ /* 0x000fe20000000800 */
[----:B------:R-:W-:Y:S01]  /*60a0*/  F2FP.BF16.F32.PACK_AB R14, R15, R14 ;  /* 0x0000000e0f0e723e */ /* 0x000fe200000010ff */
[----:B------:R-:W-:Y:S01]  /*60b0*/  @P4 VIADD R13, R5, 0xffffffe0 ;  /* 0xffffffe0050d4836 */ /* 0x000fe20000000000 */
[----:B------:R-:W-:Y:S01]  /*60c0*/  F2FP.BF16.F32.PACK_AB R96, R19, R18 ;  /* 0x000000121360723e */ /* 0x000fe200000010ff */
[----:B------:R1:W-:Y:S01]  /*60d0*/  STS [R6+-0x2000], R120 ;  /* 0xffe0007806007388 */ /* 0x0003e20000000800 */
[----:B------:R-:W-:Y:S01]  /*60e0*/  SHF.R.U32.HI R230, RZ, 0x1, R219 ;  /* 0x00000001ffe67819 */ /* 0x000fe200000116db */
[----:B------:R-:W-:Y:S02]  /*60f0*/  IMAD.IADD R97, R211, 0x1, R13 ;  /* 0x00000001d3617824 */ /* 0x000fe400078e020d */
[----:B------:R-:W-:Y:S01]  /*6100*/  STS [R6+-0x1c00], R123 ;  /* 0xffe4007b06007388 */ /* 0x000fe20000000800 */
[----:B------:R-:W-:Y:S01]  /*6110*/  LOP3.LUT R4, R230, 0x10, RZ, 0xc0, !PT ;  /* 0x00000010e6047812 */ /* 0x000fe200078ec0ff */
[----:B------:R-:W-:Y:S02]  /*6120*/  IMAD R121, R249, UR8, RZ ;  /* 0x00000008f9797c24 */ /* 0x000fe4000f8e02ff */
[----:B------:R-:W-:Y:S01]  /*6130*/  STS [R13+-0x2000], R122 ;  /* 0xffe0007a0d007388 */ /* 0x000fe20000000800 */
[----:B------:R-:W-:Y:S02]  /*6140*/  LOP3.LUT R5, R4, 0x8, R219, 0xf8, !PT ;  /* 0x0000000804057812 */ /* 0x000fe400078ef8db */
[----:B------:R-:W-:Y:S01]  /*6150*/  LOP3.LUT R4, R84, 0x1c0, R3, 0xf8, !PT ;  /* 0x000001c054047812 */ /* 0x000fe200078ef803 */
[----:B------:R-:W-:Y:S01]  /*6160*/  STS [R13+-0x1c00], R14 ;  /* 0xffe4000e0d007388 */ /* 0x000fe20000000800 */
[----:B------:R-:W-:Y:S02]  /*6170*/  LOP3.LUT R5, R5, R2, RZ, 0x3c, !PT ;  /* 0x0000000205057212 */ /* 0x000fe400078e3cff */
[----:B------:R-:W-:Y:S01]  /*6180*/  LOP3.LUT R4, R4, 0x38, R217, 0x78, !PT ;  /* 0x0000003804047812 */ /* 0x000fe200078e78d9 */
[----:B------:R-:W-:Y:S01]  /*6190*/  STS [R97+-0x2000], R119 ;  /* 0xffe0007761007388 */ /* 0x000fe20000000800 */
[----:B------:R-:W-:Y:S02]  /*61a0*/  LOP3.LUT R5, R5, 0x200, R216, 0xf8, !PT ;  /* 0x0000020005057812 */ /* 0x000fe400078ef8d8 */
[----:B------:R-:W-:Y:S01]  /*61b0*/  LOP3.LUT R4, R4, 0x200, R3, 0xf8, !PT ;  /* 0x0000020004047812 */ /* 0x000fe200078ef803 */
[----:B------:R-:W-:Y:S01]  /*61c0*/  STS [R97+-0x1c00], R96 ;  /* 0xffe4006061007388 */ /* 0x000fe20000000800 */
[C---:B------:R-:W-:Y:S02]  /*61d0*/  LEA R228, R5.reuse, UR4, 0x1 ;  /* 0x0000000405e47c11 */ /* 0x040fe4000f8e08ff */
[----:B------:R-:W-:Y:S01]  /*61e0*/  LEA R231, R4, UR4, 0x1 ;  /* 0x0000000404e77c11 */ /* 0x000fe2000f8e08ff */
[----:B------:R-:W-:Y:S01]  /*61f0*/  BAR.SYNC.DEFER_BLOCKING 0x0 ;  /* 0x0000000000007b1d */ /* 0x000fe20000010000 */
[----:B------:R-:W-:Y:S05]  /*6200*/  LEA R12, R5, UR36, 0x1 ;  /* 0x00000024050c7c11 */ /* 0x000fea000f8e08ff */
[C---:B-1----:R-:W-:Y:S02]  /*6210*/  VIADD R120, R12.reuse, 0x40 ;  /* 0x000000400c787836 */ /* 0x042fe40000000000 */
[----:B------:R-:W-:Y:S01]  /*6220*/  @P0 VIADD R120, R12, 0xffffffc0 ;  /* 0xffffffc00c780836 */ /* 0x000fe20000000000 */
        /* <DEDUP_REMOVED lines=73> */
[----:B------:R-:W-:Y:S04]  /*66c0*/  IMAD.U32 R5, R121, -0x40, RZ ;  /* 0xffffffc079057824 */ /* 0x000fe800078e00ff */
        /* <DEDUP_REMOVED lines=27> */
[----:B------:R-:W-:Y:S02]  /*6880*/  LOP3.LUT R4, R252, 0x40, RZ, 0xfc, !PT ;  /* 0x00000040fc047812 */ /* 0x000fe400078efcff */
[----:B------:R-:W-:Y:S01]  /*6890*/  IADD3 R242, P1, PT, R242, R7, RZ ;  /* 0x00000007f2f27210 */ /* 0x000fe20007f3e0ff */
[----:B------:R-:W-:Y:S01]  /*68a0*/  IMAD.U32 R7, RZ, RZ, UR52 ;  /* 0x00000034ff077e24 */ /* 0x000fe2000f8e00ff */
[----:B------:R-:W-:Y:S02]  /*68b0*/  LOP3.LUT R8, R8, 0x1e00, R217, 0xf8, !PT ;  /* 0x00001e0008087812 */ /* 0x000fe400078ef8d9 */
[----:B------:R-:W-:Y:S01]  /*68c0*/  ISETP.GE.AND P5, PT, R4, UR5, PT ;  /* 0x0000000504007c0c */ /* 0x000fe2000bfa6270 */
[----:B------:R-:W-:Y:S01]  /*68d0*/  IMAD.U32 R4, RZ, RZ, UR52 ;  /* 0x00000034ff047e24 */ /* 0x000fe2000f8e00ff */
[----:B------:R-:W-:Y:S01]  /*68e0*/  LEA.HI.X.SX32 R243, R5, R243, 0x1, P1 ;  /* 0x000000f305f37211 */ /* 0x000fe200008f0eff */
[----:B------:R-:W-:Y:S01]  /*68f0*/  IMAD.U32 R5, RZ, RZ, UR51 ;  /* 0x00000033ff057e24 */ /* 0x000fe2000f8e00ff */
[----:B------:R-:W-:Y:S02]  /*6900*/  LEA R9, R8, UR4, 0x1 ;  /* 0x0000000408097c11 */ /* 0x000fe4000f8e08ff */
[----:B------:R-:W-:Y:S02]  /*6910*/  ISETP.GE.AND P2, PT, R6, UR5, PT ;  /* 0x0000000506007c0c */ /* 0x000fe4000bf46270 */
[----:B------:R-:W-:Y:S01]  /*6920*/  LEA R10, P1, R7, R242, 0x1 ;  /* 0x000000f2070a7211 */ /* 0x000fe200078208ff */
[----:B------:R-:W-:Y:S01]  /*6930*/  @!PT LDS RZ, [RZ] ;  /* 0x00000000fffff984 */ /* 0x000fe20000000800 */
[----:B------:R-:W-:Y:S01]  /*6940*/  @!PT LDS RZ, [RZ] ;  /* 0x00000000fffff984 */ /* 0x000fe20000000800 */
[----:B------:R-:W-:Y:S01]  /*6950*/  @!PT LDS RZ, [RZ] ;  /* 0x00000000fffff984 */ /* 0x000fe20000000800 */
[----:B------:R1:W-:Y:S01]  /*6960*/  @!P6 LDGSTS.E.BYPASS.LTC128B.128 [R9+0x10000], desc[UR34][R242.64] ;  /* 0x10000000f209efae */ /* 0x0003e2000b981a22 */
[----:B------:R-:W-:Y:S02]  /*6970*/  LOP3.LUT R7, R252, 0xc0, RZ, 0xfc, !PT ;  /* 0x000000c0fc077812 */ /* 0x000fe400078efcff */
        /* <DEDUP_REMOVED lines=39> */
.L_x_564:
[----:B------:R-:W-:Y:S01]  /*6bf0*/  LEA R232, R220, UR4, 0x1 ;  /* 0x00000004dce87c11 */ /* 0x000fe2000f8e08ff */
[----:B------:R-:W-:Y:S01]  /*6c00*/  LDSM.16.MT88.4 R16, [R231+0x18000] ;  /* 0x01800000e710783b */ /* 0x000fe20000004200 */
[----:B------:R-:W-:Y:S01]  /*6c10*/  PLOP3.LUT P2, PT, PT, PT, UP0, 0x80, 0x8 ;  /* 0x000000000008781c */ /* 0x000fe20003f4f008 */
[----:B------:R-:W-:Y:S02]  /*6c20*/  @UP0 UIADD3 UR15, UP1, UPT, UR58, -0x100, URZ ;  /* 0xffffff003a0f0890 */ /* 0x000fe4000ff3e0ff */
[----:B------:R-:W2:Y:S01]  /*6c30*/  LDSM.16.M88.4 R128, [R232+0x28000] ;  /* 0x02800000e880783b */ /* 0x000ea20000000200 */
[C---:B------:R-:W-:Y:S01]  /*6c40*/  IMAD.IADD R104, R227.reuse, 0x1, R232 ;  /* 0x00000001e3687824 */ /* 0x040fe200078e02e8 */
[----:B------:R-:W-:Y:S02]  /*6c50*/  @UP0 UIADD3.X UR14, UPT, UPT, UR59, -0x1, URZ, UP1, !UPT ;  /* 0xffffffff3b0e0890 */ /* 0x000fe40008ffe4ff */
[----:B------:R-:W1:Y:S01]  /*6c60*/  LDSM.16.M88.4 R124, [R232+0x29000] ;  /* 0x02900000e87c783b */ /* 0x000e620000000200 */
        /* <DEDUP_REMOVED lines=110> */
[----:B------:R-:W-:Y:S02]  /*7350*/  PLOP3.LUT P1, PT, PT, PT, UP0, 0x80, 0x8 ;  /* 0x000000000008781c */ /* 0x000fe40003f2f008 */
[C---:B------:R-:W-:Y:S02]  /*7360*/  LEA.HI.X.SX32 R213, R232.reuse, R215, 0x5, P5 ;  /* 0x000000d7e8d57211 */ /* 0x040fe400028f2eff */
[----:B------:R-:W-:Y:S01]  /*7370*/  PLOP3.LUT P5, PT, PT, PT, UP0, 0x80, 0x8 ;  /* 0x000000000008781c */ /* 0x000fe20003faf008 */
[----:B------:R-:W-:Y:S08]  /*7380*/  IMAD.WIDE R202, R232, -0xc0, R212 ;  /* 0xffffff40e8ca7825 */ /* 0x000ff000078e02d4 */
[----:B------:R-:W-:Y:S02]  /*7390*/  @P1 LOP3.LUT R201, R230, 0x30, RZ, 0xc0, !PT ;  /* 0x00000030e6c91812 */ /* 0x000fe400078ec0ff */
[C---:B------:R-:W-:Y:S02]  /*73a0*/  LEA R200, P1, R232.reuse, R202, 0x5 ;  /* 0x000000cae8c87211 */ /* 0x040fe400078228ff */
[----:B------:R-:W-:Y:S02]  /*73b0*/  @P2 LOP3.LUT R236, R201, 0x7, R248, 0xf8, !PT ;  /* 0x00000007c9ec2812 */ /* 0x000fe400078ef8f8 */
[----:B------:R-:W-:Y:S02]  /*73c0*/  LEA.HI.X.SX32 R201, R232, R203, 0x5, P1 ;  /* 0x000000cbe8c97211 */ /* 0x000fe400008f2eff */
        /* <DEDUP_REMOVED lines=170> */
[----:B------:R-:W-:Y:S04]  /*7e70*/  REDG.E.ADD.F32.FTZ.RN.STRONG.GPU desc[UR34][R206.64+0x380], R124 ;  /* 0x0003807cce0079a6 */ /* 0x000fe8000c12f322 */
[----:B------:R-:W3:Y:S04]  /*7e80*/  LDL.LU R232, [R1+0x28] ;  /* 0x0000280001e87983 */ /* 0x000ee80000300800 */
[----:B------:R-:W-:Y:S01]  /*7e90*/  REDG.E.ADD.F32.FTZ.RN.STRONG.GPU desc[UR34][R94.64+0x380], R125 ;  /* 0x0003807d5e0079a6 */ /* 0x000fe2000c12f322 */
[C---:B-1----:R-:W-:Y:S03]  /*7ea0*/  HMMA.16816.F32.BF16 R136, R12.reuse, R8, R136 ;  /* 0x000000080c88723c */ /* 0x042fe60000041888 */
[----:B------:R-:W1:Y:S04]  /*7eb0*/  LDSM.16.MT88.4 R92, [R228+0x28800] ;  /* 0x02880000e45c783b */ /* 0x000e680000004200 */
[----:B------:R-:W-:Y:S01]  /*7ec0*/  REDG.E.ADD.F32.FTZ.RN.STRONG.GPU desc[UR34][R100.64+0x380], R126 ;  /* 0x0003807e640079a6 */ /* 0x000fe2000c12f322 */
[-C--:B------:R-:W-:Y:S03]  /*7ed0*/  HMMA.16816.F32.BF16 R140, R12, R10.reuse, R140 ;  /* 0x0000000a0c8c723c */ /* 0x080fe6000004188c */
[----:B------:R-:W-:Y:S04]  /*7ee0*/  REDG.E.ADD.F32.FTZ.RN.STRONG.GPU desc[UR34][R102.64+0x380], R127 ;  /* 0x0003807f660079a6 */ /* 0x000fe8000c12f322 */
[----:B------:R-:W4:Y:S01]  /*7ef0*/  LDSM.16.MT88.4 R100, [R120+0x28800] ;  /* 0x028800007864783b */ /* 0x000f220000004200 */
[C---:B------:R-:W-:Y:S03]  /*7f00*/  HMMA.16816.F32.BF16 R144, R4.reuse, R10, R144 ;  /* 0x0000000a0490723c */ /* 0x040fe60000041890 */
[----:B------:R-:W4:Y:S05]  /*7f10*/  LDSM.16.MT88.4 R8, [R221+0x6800] ;  /* 0x00680000dd08783b */ /* 0x000f2a0000004200 */
        /* <DEDUP_REMOVED lines=16> */
[----:B------:R-:W3:Y:S03]  /*8020*/  LDSM.16.MT88.4 R88, [R221+0x5000] ;  /* 0x00500000dd58783b */ /* 0x000ee60000004200 */
[-C--:B-1----:R-:W-:Y:S08]  /*8030*/  HMMA.16816.F32.BF16 R132, R92, R96.reuse, R132 ;  /* 0x000000605c84723c */ /* 0x082ff00000041884 */
[C---:B----4-:R-:W-:Y:S08]  /*8040*/  HMMA.16816.F32.BF16 R136, R100.reuse, R96, R136 ;  /* 0x000000606488723c */ /* 0x050ff00000041888 */
        /* <DEDUP_REMOVED lines=13> */
[-C--:B------:R-:W-:Y:S08]  /*8120*/  HMMA.16816.F32.BF16 R180, R92, R8.reuse, R180 ;  /* 0x000000085cb4723c */ /* 0x080ff000000418b4 */
[C---:B------:R-:W-:Y:S08]  /*8130*/  HMMA.16816.F32.BF16 R184, R100.reuse, R8, R184 ;  /* 0x0000000864b8723c */ /* 0x040ff000000418b8 */
[-C--:B------:R-:W-:Y:S01]  /*8140*/  HMMA.16816.F32.BF16 R188, R100, R10.reuse, R188 ;  /* 0x0000000a64bc723c */ /* 0x080fe200000418bc */
[----:B------:R-:W4:Y:S07]  /*8150*/  LDSM.16.MT88.4 R100, [R221+0x3800] ;  /* 0x00380000dd64783b */ /* 0x000f2e0000004200 */
[----:B------:R-:W-:Y:S01]  /*8160*/  HMMA.16816.F32.BF16 R192, R92, R10, R192 ;  /* 0x0000000a5cc0723c */ /* 0x000fe200000418c0 */
[----:B------:R4:W4:Y:S07]  /*8170*/  LDSM.16.MT88.4 R8, [R221+0x7800] ;  /* 0x00780000dd08783b */ /* 0x00092e0000004200 */
[-C--:B--2---:R-:W-:Y:S08]  /*8180*/  HMMA.16816.F32.BF16 R132, R4, R12.reuse, R132 ;  /* 0x0000000c0484723c */ /* 0x084ff00000041884 */
[C---:B------:R-:W-:Y:S08]  /*8190*/  HMMA.16816.F32.BF16 R136, R16.reuse, R12, R136 ;  /* 0x0000000c1088723c */ /* 0x040ff00000041888 */
[-C--:B------:R-:W-:Y:S08]  /*81a0*/  HMMA.16816.F32.BF16 R140, R16, R14.reuse, R140 ;  /* 0x0000000e108c723c */ /* 0x080ff0000004188c */
[C---:B------:R-:W-:Y:S08]  /*81b0*/  HMMA.16816.F32.BF16 R144, R4.reuse, R14, R144 ;  /* 0x0000000e0490723c */ /* 0x040ff00000041890 */
[-C--:B------:R-:W-:Y:S08]  /*81c0*/  HMMA.16816.F32.BF16 R148, R4, R84.reuse, R148 ;  /* 0x000000540494723c */ /* 0x080ff00000041894 */
[C---:B------:R-:W-:Y:S04]  /*81d0*/  HMMA.16816.F32.BF16 R152, R16.reuse, R84, R152 ;  /* 0x000000541098723c */ /* 0x040fe80000041898 */
[----:B---3--:R-:W-:Y:S04]  /*81e0*/  VIADD R232, R232, 0xffffffc0 ;  /* 0xffffffc0e8e87836 */ /* 0x008fe80000000000 */
        /* <DEDUP_REMOVED lines=31> */
[----:B---3--:R-:W-:Y:S11]  /*83e0*/  BRA.U UP0, `(.L_x_565) ;  /* 0xffffffbd00387547 */ /* 0x008ff6000b83ffff */
[----:B------:R-:W1:Y:S01]  /*83f0*/  S2R R0, SR_TID.X ;  /* 0x0000000000007919 */ /* 0x000e620000002100 */
[C---:B------:R-:W-:Y:S01]  /*8400*/  IMAD.SHL.U32 R2, R219.reuse, 0x10, RZ ;  /* 0x00000010db027824 */ /* 0x040fe200078e00ff */
[----:B------:R-:W2:Y:S01]  /*8410*/  LDCU UR5, c[0x0][0x500] ;  /* 0x0000a000ff0577ac */ /* 0x000ea20008000800 */
[C---:B------:R-:W-:Y:S01]  /*8420*/  IMAD.SHL.U32 R3, R219.reuse, 0x20, RZ ;  /* 0x00000020db037824 */ /* 0x040fe200078e00ff */
[C---:B------:R-:W-:Y:S02]  /*8430*/  LOP3.LUT P0, RZ, R219.reuse, 0x10, RZ, 0xc0, !PT ;  /* 0x00000010dbff7812 */ /* 0x040fe4000780c0ff */
[----:B------:R-:W-:Y:S01]  /*8440*/  LOP3.LUT R5, R2, 0x1c0, RZ, 0xc0, !PT ;  /* 0x000001c002057812 */ /* 0x000fe200078ec0ff */
[----:B------:R-:W-:Y:S01]  /*8450*/  IMAD.SHL.U32 R2, R219, 0x2, RZ ;  /* 0x00000002db027824 */ /* 0x000fe200078e00ff */
[----:B------:R-:W-:Y:S01]  /*8460*/  LOP3.LUT R3, R3, 0x400, RZ, 0xc0, !PT ;  /* 0x0000040003037812 */ /* 0x000fe200078ec0ff */
[----:B------:R-:W-:Y:S01]  /*8470*/  UISETP.NE.AND UP0, UPT, UR41, -0x1, UPT ;  /* 0xffffffff2900788c */ /* 0x000fe2000bf05270 */
[----:B------:R-:W-:Y:S01]  /*8480*/  F2FP.BF16.F32.PACK_AB R20, R21, R20 ;  /* 0x000000141514723e */ /* 0x000fe200000010ff */
[----:B------:R-:W-:Y:S01]  /*8490*/  UMOV UR25, UR18 ;  /* 0x0000001200197c82 */ /* 0x000fe20008000000 */
[----:B------:R-:W-:Y:S01]  /*84a0*/  LOP3.LUT R3, R3, 0x6, R2, 0xf8, !PT ;  /* 0x0000000603037812 */ /* 0x000fe200078ef802 */
[----:B------:R-:W-:Y:S01]  /*84b0*/  UISETP.NE.AND UP1, UPT, UR41, -0x1, UPT ;  /* 0xffffffff2900788c */ /* 0x000fe2000bf25270 */
[----:B------:R-:W-:-:S02]  /*84c0*/  F2FP.BF16.F32.PACK_AB R22, R23, R22 ;  /* 0x000000161716723e */ /* 0x000fc400000010ff */
        /* <DEDUP_REMOVED lines=14> */
[----:B-1----:R-:W-:Y:S01]  /*85b0*/  SHF.R.U32.HI R0, RZ, 0x3, R0 ;  /* 0x00000003ff007819 */ /* 0x002fe20000011600 */
        /* <DEDUP_REMOVED lines=93> */
[----:B------:R-:W2:Y:S01]  /*8b90*/  @UP0 LDCU.64 UR10, c[0x0][0x5c0] ;  /* 0x0000b800ff0a07ac */ /* 0x000ea20008000a00 */
        /* <DEDUP_REMOVED lines=104> */
[----:B------:R-:W-:-:S12]  /*9220*/  UIMAD UR15, UR25, UR9, UR17 ;  /* 0x00000009190f72a4 */ /* 0x000fd8000f8e0211 */
.L_x_566:
        /* <DEDUP_REMOVED lines=9> */
[----:B------:R-:W-:-:S03]  /*92c0*/  UIMAD UR13, UR25, UR13, UR45 ;  /* 0x0000000d190d72a4 */ /* 0x000fc6000f8e022d */
[----:B------:R-:W-:-:S03]  /*92d0*/  UMOV UR30, UR44 ;  /* 0x0000002c001e7c82 */ /* 0x000fc60008000000 */
[----:B------:R-:W-:Y:S01]  /*92e0*/  MOV R6, UR13 ;  /* 0x0000000d00067c02 */ /* 0x000fe20008000f00 */
[----:B------:R-:W-:Y:S06]  /*92f0*/  BRA `(.L_x_568) ;  /* 0x00000000001c7947 */ /* 0x000fec0003800000 */
.L_x_567:
[----:B------:R-:W2:Y:S01]  /*9300*/  LDCU.64 UR8, c[0x0][0x5c8] ;  /* 0x0000b900ff0877ac */ /* 0x000ea20008000a00 */
[----:B------:R-:W-:-:S04]  /*9310*/  UIADD3 UR5, UPT, UPT, UR39, UR41, URZ ;  /* 0x0000002927057290 */ /* 0x000fc8000fffe0ff */
[----:B--2---:R-:W-:Y:S02]  /*9320*/  UIMAD.WIDE.U32 UR12, UR5, UR8, URZ ;  /* 0x00000008050c72a5 */ /* 0x004fe4000f8e00ff */
[----:B------:R-:W-:-:S04]  /*9330*/  UIMAD UR5, UR5, UR9, URZ ;  /* 0x00000009050572a4 */ /* 0x000fc8000f8e02ff */
[----:B------:R-:W-:Y:S01]  /*9340*/  UIADD3 UR5, UPT, UPT, UR13, UR5, URZ ;  /* 0x000000050d057290 */ /* 0x000fe2000fffe0ff */
[----:B------:R-:W-:-:S05]  /*9350*/  UMOV UR30, UR12 ;  /* 0x0000000c001e7c82 */ /* 0x000fca0008000000 */
[----:B------:R-:W-:-:S07]  /*9360*/  MOV R6, UR5 ;  /* 0x0000000500067c02 */ /* 0x000fce0008000f00 */
.L_x_568:
[----:B------:R-:W-:Y:S01]  /*9370*/  BAR.SYNC.DEFER_BLOCKING 0x0 ;  /* 0x0000000000007b1d */ /* 0x000fe20000010000 */
[----:B------:R-:W-:Y:S01]  /*9380*/  LOP3.LUT R2, R217, 0x1f8, RZ, 0xc0, !PT ;  /* 0x000001f8d9027812 */ /* 0x000fe200078ec0ff */
[----:B------:R-:W-:Y:S01]  /*9390*/  USHF.L.U32 UR5, UR40, 0x6, URZ ;  /* 0x0000000628057899 */ /* 0x000fe200080006ff */
[----:B------:R-:W-:Y:S02]  /*93a0*/  LOP3.LUT R71, R252, 0x40, RZ, 0xfc, !PT ;  /* 0x00000040fc477812 */ /* 0x000fe400078efcff */
[----:B------:R-:W-:Y:S01]  /*93b0*/  LOP3.LUT R2, R2, 0x38, R219, 0x78, !PT ;  /* 0x0000003802027812 */ /* 0x000fe200078e78db */
[----:B------:R-:W-:Y:S01]  /*93c0*/  USHF.R.S32.HI UR14, URZ, 0x1f, UR5 ;  /* 0x0000001fff0e7899 */ /* 0x000fe20008011405 */
[----:B------:R-:W-:Y:S01]  /*93d0*/  BSSY.RECONVERGENT B0, `(.L_x_569) ;  /* 0x000003b000007945 */ /* 0x000fe20003800200 */
[----:B------:R-:W-:Y:S01]  /*93e0*/  UIMAD.WIDE.U32 UR44, UR5, UR10, URZ ;  /* 0x0000000a052c72a5 */ /* 0x000fe2000f8e00ff */
[----:B------:R-:W-:Y:S01]  /*93f0*/  LOP3.LUT R7, R2, 0x1e00, R217, 0xf8, !PT ;  /* 0x00001e0002077812 */ /* 0x000fe200078ef8d9 */
[----:B------:R-:W-:Y:S01]  /*9400*/  UIMAD UR12, UR14, UR10, URZ ;  /* 0x0000000a0e0c72a4 */ /* 0x000fe2000f8e02ff */
[----:B-1----:R-:W1:Y:S01]  /*9410*/  LDC.64 R2, c[0x0][0x5d8] ;  /* 0x00017600ff027b82 */ /* 0x002e620000000a00 */
[----:B------:R-:W-:-:S02]  /*9420*/  LOP3.LUT R70, R252, 0x80, RZ, 0xfc, !PT ;  /* 0x00000080fc467812 */ /* 0x000fc400078efcff */
[----:B------:R-:W-:Y:S01]  /*9430*/  LEA R7, R7, UR4, 0x1 ;  /* 0x0000000407077c11 */ /* 0x000fe2000f8e08ff */
[----:B------:R-:W-:Y:S01]  /*9440*/  UIMAD UR12, UR5, UR11, UR12 ;  /* 0x0000000b050c72a4 */ /* 0x000fe2000f8e020c */
[----:B------:R-:W-:Y:S01]  /*9450*/  IMAD.U32 R52, RZ, RZ, UR44 ;  /* 0x0000002cff347e24 */ /* 0x000fe2000f8e00ff */
[----:B------:R-:W-:Y:S01]  /*9460*/  LOP3.LUT R69, R252, 0xc0, RZ, 0xfc, !PT ;  /* 0x000000c0fc457812 */ /* 0x000fe200078efcff */
[----:B------:R-:W-:Y:S02]  /*9470*/  IMAD.U32 R4, RZ, RZ, UR44 ;  /* 0x0000002cff047e24 */ /* 0x000fe4000f8e00ff */
[----:B------:R-:W-:Y:S02]  /*9480*/  IMAD.U32 R5, RZ, RZ, UR45 ;  /* 0x0000002dff057e24 */ /* 0x000fe4000f8e00ff */
[----:B------:R-:W-:Y:S01]  /*9490*/  IMAD.U32 R52, RZ, RZ, UR12 ;  /* 0x0000000cff347e24 */ /* 0x000fe2000f8e00ff */
[----:B------:R-:W-:Y:S01]  /*94a0*/  USHF.L.U32 UR12, UR40, 0x6, URZ ;  /* 0x00000006280c7899 */ /* 0x000fe200080006ff */
[----:B------:R2:W3:Y:S01]  /*94b0*/  LDS.128 R48, [R7+0x19000] ;  /* 0x0190000007307984 */ /* 0x0004e20000000c00 */
[----:B------:R-:W-:Y:S01]  /*94c0*/  LOP3.LUT R217, R4, 0x38, R217, 0xf8, !PT ;  /* 0x0000003804d97812 */ /* 0x000fe200078ef8d9 */
[----:B------:R-:W-:Y:S01]  /*94d0*/  IMAD.U32 R53, RZ, RZ, UR45 ;  /* 0x0000002dff357e24 */ /* 0x000fe2000f8e00ff */
[----:B------:R-:W-:Y:S01]  /*94e0*/  UIADD3 UR38, UPT, UPT, -UR12, UR38, URZ ;  /* 0x000000260c267290 */ /* 0x000fe2000fffe1ff */
[----:B------:R2:W4:Y:S01]  /*94f0*/  LDS.128 R44, [R7+0x1b000] ;  /* 0x01b00000072c7984 */ /* 0x0005220000000c00 */
[----:B------:R-:W2:Y:S01]  /*9500*/  LDC.64 R4, c[0x0][0x5e0] ;  /* 0x00017800ff047b82 */ /* 0x000ea20000000a00 */
[----:B------:R-:W-:-:S02]  /*9510*/  IADD3 R74, P0, PT, R217, UR16, RZ ;  /* 0x00000010d94a7c10 */ /* 0x000fc4000ff1e0ff */
[----:B------:R1:W2:Y:S01]  /*9520*/  LDS.128 R40, [R7+0x1d000] ;  /* 0x01d0000007287984 */ /* 0x0002a20000000c00 */
[C---:B------:R-:W-:Y:S02]  /*9530*/  ISETP.GE.AND P4, PT, R0.reuse, UR38, PT ;  /* 0x0000002600007c0c */ /* 0x040fe4000bf86270 */
[----:B------:R-:W-:Y:S01]  /*9540*/  IADD3.X R75, PT, PT, R53, UR15, R52, P0, !PT ;  /* 0x0000000f354b7c10 */ /* 0x000fe200087fe434 */
[----:B------:R1:W2:Y:S01]  /*9550*/  LDS.128 R36, [R7+0x20000] ;  /* 0x0200000007247984 */ /* 0x0002a20000000c00 */
[C---:B------:R-:W-:Y:S01]  /*9560*/  VIADD R52, R0.reuse, 0x20 ;  /* 0x0000002000347836 */ /* 0x040fe20000000000 */
[----:B------:R-:W-:Y:S02]  /*9570*/  IADD3 R68, P0, PT, R0, 0x20, RZ ;  /* 0x0000002000447810 */ /* 0x000fe40007f1e0ff */
[----:B------:R2:W2:Y:S01]  /*9580*/  LDS.128 R32, [R7+0x21000] ;  /* 0x0210000007207984 */ /* 0x0004a20000000c00 */
[----:B-1----:R-:W-:Y:S01]  /*9590*/  IMAD.WIDE.U32 R74, R2, UR21, R74 ;  /* 0x00000015024a7c25 */ /* 0x002fe2000f8e004a */
[----:B------:R-:W-:-:S02]  /*95a0*/  ISETP.GE.AND P6, PT, R52, UR38, PT ;  /* 0x0000002634007c0c */ /* 0x000fc4000bfc6270 */
[----:B------:R1:W1:Y:S01]  /*95b0*/  LDS.128 R28, [R7+0x22000] ;  /* 0x02200000071c7984 */ /* 0x0002620000000c00 */
[----:B------:R-:W-:Y:S02]  /*95c0*/  IMAD R73, R3, UR21, R75 ;  /* 0x0000001503497c24 */ /* 0x000fe4000f8e024b */
[----:B------:R-:W-:Y:S01]  /*95d0*/  IMAD.U32 R2, RZ, RZ, UR8 ;  /* 0x00000008ff027e24 */ /* 0x000fe2000f8e00ff */
[----:B------:R1:W1:Y:S01]  /*95e0*/  LDS.128 R24, [R7+0x23000] ;  /* 0x0230000007187984 */ /* 0x0002620000000c00 */
[----:B------:R-:W-:-:S03]  /*95f0*/  IMAD.X R3, RZ, RZ, RZ, P0 ;  /* 0x000000ffff037224 */ /* 0x000fc600000e06ff */
[----:B------:R1:W1:Y:S04]  /*9600*/  LDS.128 R20, [R7+0x24000] ;  /* 0x0240000007147984 */ /* 0x0002680000000c00 */
        /* <DEDUP_REMOVED lines=8> */
[----:B------:R-:W1:Y:S01]  /*9690*/  LDS.128 R60, [R7+0x1c000] ;  /* 0x01c00000073c7984 */ /* 0x000e620000000c00 */
[----:B------:R-:W-:-:S03]  /*96a0*/  IMAD.WIDE.U32 R78, R0, UR10, R72 ;  /* 0x0000000a004e7c25 */ /* 0x000fc6000f8e0048 */
[----:B------:R-:W1:Y:S01]  /*96b0*/  LDS.128 R56, [R7+0x1e000] ;  /* 0x01e0000007387984 */ /* 0x000e620000000c00 */
        /* <DEDUP_REMOVED lines=9> */
[----:B-1----:R3:W-:Y:S04]  /*9750*/  @!P1 STG.E.128 desc[UR34][R76.64+0x100], R60 ;  /* 0x0001003c4c009986 */ /* 0x0027e8000c101d22 */
[----:B------:R3:W-:Y:S04]  /*9760*/  @!P0 STG.E.128 desc[UR34][R76.64+0x180], R56 ;  /* 0x000180384c008986 */ /* 0x0007e8000c101d22 */
[----:B--2---:R3:W-:Y:S02]  /*9770*/  @!P3 STG.E.128 desc[UR34][R76.64], R52 ;  /* 0x000000344c00b986 */ /* 0x0047e4000c101d22 */
.L_x_570:
[----:B------:R-:W-:Y:S05]  /*9780*/  BSYNC.RECONVERGENT B0 ;  /* 0x0000000000007941 */ /* 0x000fea0003800200 */
.L_x_569:
[----:B---3--:R2:W3:Y:S01]  /*9790*/  LDS.128 R52, [R7+0x1f000] ;  /* 0x01f0000007347984 */ /* 0x0084e20000000c00 */
[----:B------:R-:W-:Y:S04]  /*97a0*/  BSSY.RECONVERGENT B0, `(.L_x_571) ;  /* 0x0000013000007945 */ /* 0x000fe80003800200 */
[----:B------:R-:W-:Y:S05]  /*97b0*/  @P6 BRA `(.L_x_572) ;  /* 0x0000000000446947 */ /* 0x000fea0003800000 */
[----:B------:R-:W4:Y:S01]  /*97c0*/  LDCU UR15, c[0x0][0x440] ;  /* 0x00008800ff0f77ac */ /* 0x000f220008000800 */
[----:B-12---:R-:W-:Y:S02]  /*97d0*/  IMAD R7, R3, UR10, RZ ;  /* 0x0000000a03077c24 */ /* 0x006fe4000f8e02ff */
[----:B------:R-:W-:Y:S01]  /*97e0*/  IMAD.MOV.U32 R72, RZ, RZ, R74 ;  /* 0x000000ffff487224 */ /* 0x000fe200078e004a */
[----:B------:R-:W1:Y:S01]  /*97f0*/  LDCU.64 UR12, c[0x0][0x560] ;  /* 0x0000ac00ff0c77ac */ /* 0x000e620008000a00 */
[C---:B------:R-:W-:Y:S02]  /*9800*/  IMAD R7, R68.reuse, UR11, R7 ;  /* 0x0000000b44077c24 */ /* 0x040fe4000f8e0207 */
[----:B------:R-:W-:-:S04]  /*9810*/  IMAD.WIDE.U32 R56, R68, UR10, R72 ;  /* 0x0000000a44387c25 */ /* 0x000fc8000f8e0048 */
[----:B------:R-:W-:Y:S01]  /*9820*/  IMAD.IADD R7, R7, 0x1, R57 ;  /* 0x0000000107077824 */ /* 0x000fe200078e0239 */
[----:B----4-:R-:W-:Y:S02]  /*9830*/  ISETP.GE.AND P3, PT, R252, UR15, PT ;  /* 0x0000000ffc007c0c */ /* 0x010fe4000bf66270 */
        /* <DEDUP_REMOVED lines=8> */
[----:B---3--:R4:W-:Y:S02]  /*98c0*/  @!P0 STG.E.128 desc[UR34][R58.64+0x180], R52 ;  /* 0x000180343a008986 */ /* 0x0089e4000c101d22 */
.L_x_572:
[----:B------:R-:W-:Y:S05]  /*98d0*/  BSYNC.RECONVERGENT B0 ;  /* 0x0000000000007941 */ /* 0x000fea0003800200 */
.L_x_571:
        /* <DEDUP_REMOVED lines=8> */
[----:B-12---:R-:W-:-:S04]  /*9960*/  IMAD.WIDE.U32 R6, R4, UR21, R40 ;  /* 0x0000001504067c25 */ /* 0x006fc8000f8e0028 */
        /* <DEDUP_REMOVED lines=16> */
[----:B------:R1:W-:Y:S02]  /*9a70*/  @!P0 STG.E.128 desc[UR34][R42.64+0x180], R12 ;  /* 0x0001800c2a008986 */ /* 0x0003e4000c101d22 */
.L_x_574:
[----:B------:R-:W-:Y:S05]  /*9a80*/  BSYNC.RECONVERGENT B0 ;  /* 0x0000000000007941 */ /* 0x000fea0003800200 */
.L_x_573:
[----:B------:R-:W-:Y:S05]  /*9a90*/  @P6 BRA `(.L_x_542) ;  /* 0x0000000000446947 */ /* 0x000fea0003800000 */
[----:B------:R-:W2:Y:S01]  /*9aa0*/  LDCU UR5, c[0x0][0x440] ;  /* 0x00008800ff0577ac */ /* 0x000ea20008000800 */
[----:B------:R-:W-:Y:S02]  /*9ab0*/  IMAD R3, R3, UR8, RZ ;  /* 0x0000000803037c24 */ /* 0x000fe4000f8e02ff */
[----:B------:R-:W-:Y:S01]  /*9ac0*/  IMAD.MOV.U32 R4, RZ, RZ, R6 ;  /* 0x000000ffff047224 */ /* 0x000fe200078e0006 */
[----:B------:R-:W4:Y:S01]  /*9ad0*/  LDCU.64 UR10, c[0x0][0x568] ;  /* 0x0000ad00ff0a77ac */ /* 0x000f220008000a00 */
[C---:B------:R-:W-:Y:S02]  /*9ae0*/  IMAD R3, R68.reuse, UR9, R3 ;  /* 0x0000000944037c24 */ /* 0x040fe4000f8e0203 */
[----:B------:R-:W-:-:S04]  /*9af0*/  IMAD.WIDE.U32 R4, R68, UR8, R4 ;  /* 0x0000000844047c25 */ /* 0x000fc8000f8e0004 */
[----:B------:R-:W-:Y:S01]  /*9b00*/  IMAD.IADD R3, R3, 0x1, R5 ;  /* 0x0000000103037824 */ /* 0x000fe200078e0205 */
[----:B--2---:R-:W-:Y:S02]  /*9b10*/  ISETP.GE.AND P3, PT, R252, UR5, PT ;  /* 0x00000005fc007c0c */ /* 0x004fe4000bf66270 */
[----:B------:R-:W-:Y:S02]  /*9b20*/  ISETP.GE.AND P2, PT, R71, UR5, PT ;  /* 0x0000000547007c0c */ /* 0x000fe4000bf46270 */
[----:B------:R-:W-:Y:S02]  /*9b30*/  ISETP.GE.AND P1, PT, R70, UR5, PT ;  /* 0x0000000546007c0c */ /* 0x000fe4000bf26270 */
[----:B------:R-:W-:Y:S02]  /*9b40*/  ISETP.GE.AND P0, PT, R69, UR5, PT ;  /* 0x0000000545007c0c */ /* 0x000fe4000bf06270 */
[----:B----4-:R-:W-:-:S04]  /*9b50*/  LEA R2, P4, R4, UR10, 0x1 ;  /* 0x0000000a04027c11 */ /* 0x010fc8000f8808ff */
[----:B------:R-:W-:-:S05]  /*9b60*/  LEA.HI.X R3, R4, UR11, R3, 0x1, P4 ;  /* 0x0000000b04037c11 */ /* 0x000fca000a0f0c03 */
[----:B------:R2:W-:Y:S04]  /*9b70*/  @!P3 STG.E.128 desc[UR34][R2.64], R32 ;  /* 0x000000200200b986 */ /* 0x0005e8000c101d22 */
[----:B------:R2:W-:Y:S04]  /*9b80*/  @!P2 STG.E.128 desc[UR34][R2.64+0x80], R24 ;  /* 0x000080180200a986 */ /* 0x0005e8000c101d22 */
[----:B------:R2:W-:Y:S04]  /*9b90*/  @!P1 STG.E.128 desc[UR34][R2.64+0x100], R16 ;  /* 0x0001001002009986 */ /* 0x0005e8000c101d22 */
[----:B------:R2:W-:Y:S02]  /*9ba0*/  @!P0 STG.E.128 desc[UR34][R2.64+0x180], R8 ;  /* 0x0001800802008986 */ /* 0x0005e4000c101d22 */
.L_x_542:
[----:B------:R-:W-:Y:S05]  /*9bb0*/  BSYNC.RECONVERGENT B1 ;  /* 0x0000000000017941 */ /* 0x000fea0003800200 */
.L_x_520:
[----:B------:R-:W3:Y:S01]  /*9bc0*/  LDCU UR8, c[0x0][0x438] ;  /* 0x00008700ff0877ac */ /* 0x000ee20008000800 */
[----:B------:R-:W4:Y:S01]  /*9bd0*/  LDCU UR9, c[0x0][0x370] ;  /* 0x00006e00ff0977ac */ /* 0x000f220008000800 */
[----:B------:R-:W-:Y:S01]  /*9be0*/  UMOV UR10, UR20 ;  /* 0x00000014000a7c82 */ /* 0x000fe20008000000 */
[----:B---3--:R-:W-:-:S04]  /*9bf0*/  UIADD3 UR8, UPT, UPT, UR8, 0x3f, URZ ;  /* 0x0000003f08087890 */ /* 0x008fc8000fffe0ff */
[----:B------:R-:W-:Y:S02]  /*9c00*/  USHF.R.S32.HI UR5, URZ, 0x1f, UR8 ;  /* 0x0000001fff057899 */ /* 0x000fe40008011408 */
[----:B----4-:R-:W-:Y:S02]  /*9c10*/  UIADD3 UR40, UPT, UPT, UR9, UR40, URZ ;  /* 0x0000002809287290 */ /* 0x010fe4000fffe0ff */
[----:B------:R-:W-:-:S04]  /*9c20*/  ULEA.HI UR5, UR5, UR8, URZ, 0x6 ;  /* 0x0000000805057291 */ /* 0x000fc8000f8f30ff */
[----:B------:R-:W-:-:S04]  /*9c30*/  USHF.R.S32.HI UR5, URZ, 0x6, UR5 ;  /* 0x00000006ff057899 */ /* 0x000fc80008011405 */
[----:B------:R-:W-:-:S09]  /*9c40*/  UISETP.GE.AND UP0, UPT, UR40, UR5, UPT ;  /* 0x000000052800728c */ /* 0x000fd2000bf06270 */
[----:B------:R-:W-:Y:S05]  /*9c50*/  BRA.U !UP0, `(.L_x_575) ;  /* 0xffffff6508b47547 */ /* 0x000fea000b83ffff */
[----:B------:R-:W-:Y:S05]  /*9c60*/  EXIT ;  /* 0x000000000000794d */ /* 0x000fea0003800000 */
.L_x_576:
        /* <DEDUP_REMOVED lines=9> */
.L_x_1269:


//--------------------- .text._ZN5flash27flash_bwd_convert_dq_kernelI23Flash_bwd_kernel_traitsILi256ELi64ELi64ELi8ELi4ELi2ELi2ELb0ELb1EN7cutlass10bfloat16_tE19Flash_kernel_traitsILi256ELi64ELi64ELi8ES3_EEEEvNS_16Flash_bwd_paramsEi --------------------------
	.section	.text._ZN5flash27flash_bwd_convert_dq_kernelI23Flash_bwd_kernel_traitsILi256ELi64ELi64ELi8ELi4ELi2ELi2ELb0ELb1EN7cutlass10bfloat16_tE19Flash_kernel_traitsILi256ELi64ELi64ELi8ES3_EEEEvNS_16Flash_bwd_paramsEi,"ax",@progbits
	.align	128
        .global         _ZN5flash27flash_bwd_convert_dq_kernelI23Flash_bwd_kernel_traitsILi256ELi64ELi64ELi8ELi4ELi2ELi2ELb0ELb1EN7cutlass10bfloat16_tE19Flash_kernel_traitsILi256ELi64ELi64ELi8ES3_EEEEvNS_16Flash_bwd_paramsEi
        .type           _ZN5flash27flash_bwd_convert_dq_kernelI23Flash_bwd_kernel_traitsILi256ELi64ELi64ELi8ELi4ELi2ELi2ELb0ELb1EN7cutlass10bfloat16_tE19Flash_kernel_traitsILi256ELi64ELi64ELi8ES3_EEEEvNS_16Flash_bwd_paramsEi,@function
        .size           _ZN5flash27flash_bwd_convert_dq_kernelI23Flash_bwd_kernel_traitsILi256ELi64ELi64ELi8ELi4ELi2ELi2ELb0ELb1EN7cutlass10bfloat16_tE19Flash_kernel_traitsILi256ELi64ELi64ELi8ES3_EEEEvNS_16Flash_bwd_paramsEi,(.L_x_1270 - _ZN5flash27flash_bwd_convert_dq_kernelI23Flash_bwd_kernel_traitsILi256ELi64ELi64ELi8ELi4ELi2ELi2ELb0ELb1EN7cutlass10bfloat16_tE19Flash_kernel_traitsILi256ELi64ELi64ELi8ES3_EEEEvNS_16Flash_bwd_paramsEi)
        .other          _ZN5flash27flash_bwd_convert_dq_kernelI23Flash_bwd_kernel_traitsILi256ELi64ELi64ELi8ELi4ELi2ELi2ELb0ELb1EN7cutlass10bfloat16_tE19Flash_kernel_traitsILi256ELi64ELi64ELi8ES3_EEEEvNS_16Flash_bwd_paramsEi,@"STO_CUDA_ENTRY STV_DEFAULT"
_ZN5flash27flash_bwd_convert_dq_kernelI23Flash_bwd_kernel_traitsILi256ELi64ELi64ELi8ELi4ELi2ELi2ELb0ELb1EN7cutlass10bfloat16_tE19Flash_kernel_traitsILi256ELi64ELi64ELi8ES3_EEEEvNS_16Flash_bwd_paramsEi:
.text._ZN5flash27flash_bwd_convert_dq_kernelI23Flash_bwd_kernel_traitsILi256ELi64ELi64ELi8ELi4ELi2ELi2ELb0ELb1EN7cutlass10bfloat16_tE19Flash_kernel_traitsILi256ELi64ELi64ELi8ES3_EEEEvNS_16Flash_bwd_paramsEi:
        /* <DEDUP_REMOVED lines=48> */
.L_x_577:
[-C--:B------:R-:W-:Y:S02]  /*0300*/  IMAD R5, R3, R41.reuse, RZ ;  /* 0x0000002903057224 */ /* 0x080fe400078e02ff */
[----:B------:R-:W-:-:S05]  /*0310*/  IMAD.WIDE.U32 R40, R2, R41, RZ ;  /* 0x0000002902287225 */ /* 0x000fca00078e00ff */
[----:B------:R-:W-:-:S07]  /*0320*/  IADD3 R38, PT, PT, R41, R5, RZ ;  /* 0x0000000529267210 */ /* 0x000fce0007ffe0ff */
.L_x_578:
        /* <DEDUP_REMOVED lines=64> */
.L_x_580:
        /* <DEDUP_REMOVED lines=144> */
.L_x_579:
        /* <DEDUP_REMOVED lines=194> */
.L_x_582:
[----:B------:R-:W-:Y:S05]  /*1c50*/  BSYNC.RECONVERGENT B0 ;  /* 0x0000000000007941 */ /* 0x000fea0003800200 */
.L_x_581:
        /* <DEDUP_REMOVED lines=24> */
.L_x_583:
        /* <DEDUP_REMOVED lines=10> */
.L_x_1270:


//--------------------- .text._ZN5flash44flash_bwd_dq_dk_dv_loop_seqk_parallel_kernelI23Flash_bwd_kernel_traitsILi256ELi64ELi64ELi8ELi4ELi2ELi2ELb0ELb1EN7cutlass10bfloat16_tE19Flash_kernel_traitsILi256ELi64ELi64ELi8ES3_EELb1ELb1ELb0ELb0ELb0ELb0ELb0EEEvNS_16Flash_bwd_paramsE --------------------------
	.section	.text._ZN5flash44flash_bwd_dq_dk_dv_loop_seqk_parallel_kernelI23Flash_bwd_kernel_traitsILi256ELi64ELi64ELi8ELi4ELi2ELi2ELb0ELb1EN7cutlass10bfloat16_tE19Flash_kernel_traitsILi256ELi64ELi64ELi8ES3_EELb1ELb1ELb0ELb0ELb0ELb0ELb0EEEvNS_16Flash_bwd_paramsE,"ax",@progbits
	.align	128
        .global         _ZN5flash44flash_bwd_dq_dk_dv_loop_seqk_parallel_kernelI23Flash_bwd_kernel_traitsILi256ELi64ELi64ELi8ELi4ELi2ELi2ELb0ELb1EN7cutlass10bfloat16_tE19Flash_kernel_traitsILi256ELi64ELi64ELi8ES3_EELb1ELb1ELb0ELb0ELb0ELb0ELb0EEEvNS_16Flash_bwd_paramsE
        .type           _ZN5flash44flash_bwd_dq_dk_dv_loop_seqk_parallel_kernelI23Flash_bwd_kernel_traitsILi256ELi64ELi64ELi8ELi4ELi2ELi2ELb0ELb1EN7cutlass10bfloat16_tE19Flash_kernel_traitsILi256ELi64ELi64ELi8ES3_EELb1ELb1ELb0ELb0ELb0ELb0ELb0EEEvNS_16Flash_bwd_paramsE,@function
        .size           _ZN5flash44flash_bwd_dq_dk_dv_loop_seqk_parallel_kernelI23Flash_bwd_kernel_traitsILi256ELi64ELi64ELi8ELi4ELi2ELi2ELb0ELb1EN7cutlass10bfloat16_tE19Flash_kernel_traitsILi256ELi64ELi64ELi8ES3_EELb1ELb1ELb0ELb0ELb0ELb0ELb0EEEvNS_16Flash_bwd_paramsE,(.L_x_1271 - _ZN5flash44flash_bwd_dq_dk_dv_loop_seqk_parallel_kernelI23Flash_bwd_kernel_traitsILi256ELi64ELi64ELi8ELi4ELi2ELi2ELb0ELb1EN7cutlass10bfloat16_tE19Flash_kernel_traitsILi256ELi64ELi64ELi8ES3_EELb1ELb1ELb0ELb0ELb0ELb0ELb0EEEvNS_16Flash_bwd_paramsE)
        .other          _ZN5flash44flash_bwd_dq_dk_dv_loop_seqk_parallel_kernelI23Flash_bwd_kernel_traitsILi256ELi64ELi64ELi8ELi4ELi2ELi2ELb0ELb1EN7cutlass10bfloat16_tE19Flash_kernel_traitsILi256ELi64ELi64ELi8ES3_EELb1ELb1ELb0ELb0ELb0ELb0ELb0EEEvNS_16Flash_bwd_paramsE,@"STO_CUDA_ENTRY STV_DEFAULT"
_ZN5flash44flash_bwd_dq_dk_dv_loop_seqk_parallel_kernelI23Flash_bwd_kernel_traitsILi256ELi64ELi64ELi8ELi4ELi2ELi2ELb0ELb1EN7cutlass10bfloat16_tE19Flash_kernel_traitsILi256ELi64ELi64ELi8ES3_EELb1ELb1ELb0ELb0ELb0ELb0ELb0EEEvNS_16Flash_bwd_paramsE:
.text._ZN5flash44flash_bwd_dq_dk_dv_loop_seqk_parallel_kernelI23Flash_bwd_kernel_traitsILi256ELi64ELi64ELi8ELi4ELi2ELi2ELb0ELb1EN7cutlass10bfloat16_tE19Flash_kernel_traitsILi256ELi64ELi64ELi8ES3_EELb1ELb1ELb0ELb0ELb0ELb0ELb0EEEvNS_16Flash_bwd_paramsE:
        /* <DEDUP_REMOVED lines=48> */
.L_x_640:
        /* <DEDUP_REMOVED lines=54> */
.L_x_584:
        /* <DEDUP_REMOVED lines=34> */
.L_x_586:
[----:B------:R-:W1:Y:S01]  /*0880*/  LDCU.64 UR14, c[0x0][0x3b8] ;  /* 0x00007700ff0e77ac */ /* 0x000e620008000a00 */
[----:B------:R-:W-:-:S04]  /*0890*/  UIADD3 UR8, UPT, UPT, UR41, UR43, URZ ;  /* 0x0000002b29087290 */ /* 0x000fc8000fffe0ff */
[----:B-1----:R-:W-:Y:S02]  /*08a0*/  UIMAD.WIDE.U32 UR54, UR8, UR14, URZ ;  /* 0x0000000e083672a5 */ /* 0x002fe4000f8e00ff */
[----:B------:R-:W-:-:S04]  /*08b0*/  UIMAD UR8, UR8, UR15, URZ ;  /* 0x0000000f080872a4 */ /* 0x000fc8000f8e02ff */
[----:B------:R-:W-:-:S06]  /*08c0*/  UIADD3 UR8, UPT, UPT, UR55, UR8, URZ ;  /* 0x0000000837087290 */ /* 0x000fcc000fffe0ff */
[----:B------:R-:W-:Y:S02]  /*08d0*/  MOV R8, UR8 ;  /* 0x0000000800087c02 */ /* 0x000fe40008000f00 */
.L_x_587:
        /* <DEDUP_REMOVED lines=41> */
.L_x_588:
[----:B------:R-:W1:Y:S01]  /*0b70*/  LDCU.64 UR12, c[0x0][0x3c0] ;  /* 0x00007800ff0c77ac */ /* 0x000e620008000a00 */
[----:B------:R-:W-:-:S04]  /*0b80*/  UIADD3 UR8, UPT, UPT, UR41, UR43, URZ ;  /* 0x0000002b29087290 */ /* 0x000fc8000fffe0ff */
[----:B-1----:R-:W-:Y:S02]  /*0b90*/  UIMAD.WIDE.U32 UR10, UR8, UR12, URZ ;  /* 0x0000000c080a72a5 */ /* 0x002fe4000f8e00ff */
[----:B------:R-:W-:-:S04]  /*0ba0*/  UIMAD UR8, UR8, UR13, URZ ;  /* 0x0000000d080872a4 */ /* 0x000fc8000f8e02ff */
[----:B------:R-:W-:Y:S01]  /*0bb0*/  UIADD3 UR8, UPT, UPT, UR11, UR8, URZ ;  /* 0x000000080b087290 */ /* 0x000fe2000fffe0ff */
[----:B------:R-:W-:-:S05]  /*0bc0*/  UMOV UR52, UR10 ;  /* 0x0000000a00347c82 */ /* 0x000fca0008000000 */
[----:B------:R-:W-:-:S07]  /*0bd0*/  MOV R9, UR8 ;  /* 0x0000000800097c02 */ /* 0x000fce0008000f00 */
.L_x_589:
        /* <DEDUP_REMOVED lines=27> */
.L_x_590:
[----:B------:R-:W-:Y:S02]  /*0d90*/  IMAD R15, R25, UR19, RZ ;  /* 0x00000013190f7c24 */ /* 0x000fe4000f8e02ff */
[----:B------:R-:W-:-:S05]  /*0da0*/  IMAD.WIDE.U32 R22, R24, UR19, RZ ;  /* 0x0000001318167c25 */ /* 0x000fca000f8e00ff */
[----:B------:R-:W-:-:S07]  /*0db0*/  IADD3 R15, PT, PT, R23, R15, RZ ;  /* 0x0000000f170f7210 */ /* 0x000fce0007ffe0ff */
.L_x_591:
        /* <DEDUP_REMOVED lines=20> */
.L_x_592:
[----:B------:R-:W1:Y:S01]  /*0f00*/  LDCU UR56, c[0x0][0x434] ;  /* 0x00008680ff3877ac */ /* 0x000e620008000800 */
[----:B------:R-:W-:-:S04]  /*0f10*/  UIMAD UR8, UR28, UR49, UR27 ;  /* 0x000000311c0872a4 */ /* 0x000fc8000f8e021b */
[----:B-1----:R-:W-:-:S12]  /*0f20*/  UIMAD UR56, UR8, UR56, URZ ;  /* 0x00000038083872a4 */ /* 0x002fd8000f8e02ff */
.L_x_593:
        /* <DEDUP_REMOVED lines=10> */
.L_x_594:
[----:B------:R-:W1:Y:S01]  /*0fd0*/  LDCU UR55, c[0x0][0x444] ;  /* 0x00008880ff3777ac */ /* 0x000e620008000800 */
[----:B------:R-:W-:-:S04]  /*0fe0*/  UIMAD UR8, UR28, UR49, UR27 ;  /* 0x000000311c0872a4 */ /* 0x000fc8000f8e021b */
[----:B-1----:R-:W-:-:S12]  /*0ff0*/  UIMAD UR55, UR8, UR55, URZ ;  /* 0x00000037083772a4 */ /* 0x002fd8000f8e02ff */
.L_x_595:
[----:B------:R-:W1:Y:S01]  /*1000*/  LDCU UR9, c[0x0][0x508] ;  /* 0x0000a100ff0977ac */ /* 0x000e620008000800 */
[----:B------:R-:W2:Y:S01]  /*1010*/  S2R R3, SR_TID.X ;  /* 0x0000000000037919 */ /* 0x000ea20000002100 */
[----:B------:R-:W3:Y:S01]  /*1020*/  LDC.64 R4, c[0x0][0x3b0] ;  /* 0x0000ec00ff047b82 */ /* 0x000ee20000000a00 */
[----:B------:R-:W-:Y:S01]  /*1030*/  MOV R17, RZ ;  /* 0x000000ff00117202 */ /* 0x000fe20000000f00 */
[----:B------:R-:W-:Y:S01]  /*1040*/  UIADD3 UR51, UPT, UPT, UR45, UR42, URZ ;  /* 0x0000002a2d337290 */ /* 0x000fe2000fffe0ff */
[----:B------:R-:W-:Y:S01]  /*1050*/  ISETP.NE.AND P3, PT, RZ, UR57, PT ;  /* 0x00000039ff007c0c */ /* 0x000fe2000bf65270 */
[----:B------:R-:W-:Y:S01]  /*1060*/  IMAD R2, R2, UR49, RZ ;  /* 0x0000003102027c24 */ /* 0x000fe2000f8e02ff */
[----:B------:R-:W4:Y:S01]  /*1070*/  LDCU.64 UR60, c[0x0][0x5e8] ;  /* 0x0000bd00ff3c77ac */ /* 0x000f220008000a00 */
[----:B------:R-:W-:Y:S01]  /*1080*/  BSSY.RECONVERGENT B1, `(.L_x_585) ;  /* 0x00008fa000017945 */ /* 0x000fe20003800200 */
[----:B------:R-:W-:Y:S02]  /*1090*/  UIADD3 UR55, UPT, UPT, UR53, UR55, URZ ;  /* 0x0000003735377290 */ /* 0x000fe4000fffe0ff */
[----:B------:R-:W-:-:S02]  /*10a0*/  UIADD3 UR56, UPT, UPT, UR53, UR56, URZ ;  /* 0x0000003835387290 */ /* 0x000fc4000fffe0ff */
        /* <DEDUP_REMOVED lines=24> */
[----:B------:R-:W1:Y:S01]  /*1230*/  LDC.64 R10, c[0x0][0x5f8] ;  /* 0x00017e00ff0a7b82 */ /* 0x000e620000000a00 */
[----:B------:R-:W-:Y:S01]  /*1240*/  SHF.R.U32.HI R15, RZ, 0x5, R3 ;  /* 0x00000005ff0f7819 */ /* 0x000fe20000011603 */
[----:B------:R-:W-:Y:S01]  /*1250*/  IMAD.U32 R20, RZ, RZ, UR11 ;  /* 0x0000000bff147e24 */ /* 0x000fe2000f8e00ff */
[----:B------:R-:W5:Y:S01]  /*1260*/  LDCU.64 UR10, c[0x0][0x570] ;  /* 0x0000ae00ff0a77ac */ /* 0x000f620008000a00 */
[----:B---3--:R-:W-:-:S02]  /*1270*/  IMAD R12, R4, UR17, RZ ;  /* 0x00000011040c7c24 */ /* 0x008fc4000f8e02ff */
[----:B------:R-:W-:Y:S01]  /*1280*/  VIADD R27, R27, UR19 ;  /* 0x000000131b1b7c36 */ /* 0x000fe20008000000 */
[----:B--2---:R-:W-:Y:S01]  /*1290*/  UIMAD.WIDE UR58, UR56, 0x4, UR58 ;  /* 0x00000004383a78a5 */ /* 0x004fe2000f8e023a */
[----:B------:R-:W-:Y:S02]  /*12a0*/  IMAD R12, R5, UR53, R12 ;  /* 0x00000035050c7c24 */ /* 0x000fe4000f8e020c */
[----:B------:R-:W-:-:S04]  /*12b0*/  IMAD.WIDE.U32 R18, R18, UR27, R26 ;  /* 0x0000001b12127c25 */ /* 0x000fc8000f8e001a */
[----:B------:R-:W-:Y:S02]  /*12c0*/  IMAD R21, R20, UR27, R19 ;  /* 0x0000001b14157c24 */ /* 0x000fe4000f8e0213 */
[----:B------:R-:W-:Y:S02]  /*12d0*/  IMAD.MOV.U32 R20, RZ, RZ, R18 ;  /* 0x000000ffff147224 */ /* 0x000fe400078e0012 */
[----:B------:R-:W-:-:S03]  /*12e0*/  IMAD.WIDE.U32 R18, R4, UR53, R16 ;  /* 0x0000003504127c25 */ /* 0x000fc6000f8e0010 */
[----:B------:R-:W-:Y:S01]  /*12f0*/  IADD3 R18, P0, PT, R18, UR16, RZ ;  /* 0x0000001012127c10 */ /* 0x000fe2000ff1e0ff */
[----:B-1----:R-:W-:Y:S01]  /*1300*/  IMAD.WIDE.U32 R22, R10, UR25, RZ ;  /* 0x000000190a167c25 */ /* 0x002fe2000f8e00ff */
[----:B------:R-:W1:Y:S02]  /*1310*/  LDCU.64 UR16, c[0x0][0x550] ;  /* 0x0000aa00ff1077ac */ /* 0x000e640008000a00 */
[----:B------:R-:W-:Y:S01]  /*1320*/  IADD3.X R19, PT, PT, R19, UR18, R12, P0, !PT ;  /* 0x0000001213137c10 */ /* 0x000fe200087fe40c */
[----:B------:R-:W-:Y:S01]  /*1330*/  IMAD R11, R11, UR25, R23 ;  /* 0x000000190b0b7c24 */ /* 0x000fe2000f8e0217 */
[----:B------:R-:W-:Y:S01]  /*1340*/  SEL R10, R22, RZ, P3 ;  /* 0x000000ff160a7207 */ /* 0x000fe20001800000 */
[----:B----4-:R-:W-:Y:S01]  /*1350*/  IMAD.U32 R22, RZ, RZ, UR20 ;  /* 0x00000014ff167e24 */ /* 0x010fe2000f8e00ff */
[----:B------:R-:W2:Y:S01]  /*1360*/  LDCU.64 UR18, c[0x0][0x380] ;  /* 0x00007000ff1277ac */ /* 0x000ea20008000a00 */
[----:B------:R-:W-:Y:S01]  /*1370*/  IMAD R12, R2, R15, R248 ;  /* 0x0000000f020c7224 */ /* 0x000fe200078e02f8 */
[----:B------:R-:W-:Y:S01]  /*1380*/  SEL R11, R11, RZ, P3 ;  /* 0x000000ff0b0b7207 */ /* 0x000fe20001800000 */
[----:B------:R-:W-:Y:S01]  /*1390*/  IMAD.WIDE.U32 R22, R22, UR27, R18 ;  /* 0x0000001b16167c25 */ /* 0x000fe2000f8e0012 */
[----:B------:R-:W-:Y:S01]  /*13a0*/  SHF.R.U32.HI R18, RZ, 0x3, R3 ;  /* 0x00000003ff127819 */ /* 0x000fe20000011603 */
[----:B------:R-:W-:Y:S01]  /*13b0*/  USHF.L.U64.HI UR20, UR8, 0x5, UR9 ;  /* 0x0000000508147899 */ /* 0x000fe20008010209 */
[----:B------:R-:W-:Y:S01]  /*13c0*/  IADD3 R13, P1, P0, R12, R13, R10 ;  /* 0x0000000d0c0d7210 */ /* 0x000fe2000783e00a */
[----:B------:R-:W-:Y:S01]  /*13d0*/  IMAD.U32 R19, RZ, RZ, UR21 ;  /* 0x00000015ff137e24 */ /* 0x000fe2000f8e00ff */
[----:B------:R-:W-:Y:S01]  /*13e0*/  SHF.R.S32.HI R12, RZ, 0x1f, R12 ;  /* 0x0000001fff0c7819 */ /* 0x000fe2000001140c */
[----:B------:R-:W-:-:S03]  /*13f0*/  IMAD.WIDE.U32 R20, R18, UR8, R20 ;  /* 0x0000000812147c25 */ /* 0x000fc6000f8e0014 */
[----:B------:R-:W-:Y:S01]  /*1400*/  IADD3.X R11, PT, PT, R12, R0, R11, P1, P0 ;  /* 0x000000000c0b7210 */ /* 0x000fe20000fe040b */
[----:B------:R-:W-:Y:S01]  /*1410*/  IMAD.SHL.U32 R10, R2, 0x40, RZ ;  /* 0x00000040020a7824 */ /* 0x000fe200078e00ff */
[----:B-1----:R-:W-:Y:S01]  /*1420*/  LEA R240, P2, R20, UR16, 0x1 ;  /* 0x0000001014f07c11 */ /* 0x002fe2000f8408ff */
[----:B------:R-:W-:Y:S01]  /*1430*/  IMAD R23, R19, UR27, R23 ;  /* 0x0000001b13177c24 */ /* 0x000fe2000f8e0217 */
[----:B------:R-:W-:Y:S01]  /*1440*/  SHF.L.U64.HI R19, R4, 0x5, R5 ;  /* 0x0000000504137819 */ /* 0x000fe20000010205 */
[----:B------:R-:W-:Y:S01]  /*1450*/  IMAD R2, R18, UR9, R21 ;  /* 0x0000000912027c24 */ /* 0x000fe2000f8e0215 */
[----:B------:R-:W-:Y:S01]  /*1460*/  IADD3 R0, P0, PT, R10, R13, RZ ;  /* 0x0000000d0a007210 */ /* 0x000fe20007f1e0ff */
[----:B------:R-:W-:Y:S01]  /*1470*/  IMAD.WIDE.U32 R22, R18, R4, R22 ;  /* 0x0000000412167225 */ /* 0x000fe200078e0016 */
[----:B------:R-:W-:Y:S01]  /*1480*/  SHF.L.U32 R21, R4, 0x5, RZ ;  /* 0x0000000504157819 */ /* 0x000fe200000006ff */
[----:B------:R-:W-:Y:S01]  /*1490*/  USHF.L.U32 UR16, UR8, 0x5, URZ ;  /* 0x0000000508107899 */ /* 0x000fe200080006ff */
[----:B------:R-:W-:Y:S01]  /*14a0*/  LEA.HI.X R241, R20, UR17, R2, 0x1, P2 ;  /* 0x0000001114f17c11 */ /* 0x000fe200090f0c02 */
[----:B------:R-:W-:Y:S01]  /*14b0*/  IMAD R2, R18, R5, R23 ;  /* 0x0000000512027224 */ /* 0x000fe200078e0217 */
[----:B------:R-:W-:Y:S01]  /*14c0*/  LEA.HI.X.SX32 R11, R10, R11, 0x1, P0 ;  /* 0x0000000b0a0b7211 */ /* 0x000fe200000f0eff */
[----:B------:R-:W-:Y:S01]  /*14d0*/  VIADD R20, R18, 0x20 ;  /* 0x0000002012147836 */ /* 0x000fe20000000000 */
[----:B-----5:R-:W-:Y:S01]  /*14e0*/  LEA R250, P0, R0, UR10, 0x2 ;  /* 0x0000000a00fa7c11 */ /* 0x020fe2000f8010ff */
[----:B------:R-:W-:Y:S01]  /*14f0*/  UMOV UR10, UR60 ;  /* 0x0000003c000a7c82 */ /* 0x000fe20008000000 */
[----:B--2---:R-:W-:-:S02]  /*1500*/  LEA R242, P1, R22, UR18, 0x1 ;  /* 0x0000001216f27c11 */ /* 0x004fc4000f8208ff */
[----:B------:R-:W-:Y:S01]  /*1510*/  LEA.HI.X R251, R0, UR11, R11, 0x2, P0 ;  /* 0x0000000b00fb7c11 */ /* 0x000fe200080f140b */
[----:B------:R-:W-:Y:S01]  /*1520*/  UMOV UR11, UR61 ;  /* 0x0000003d000b7c82 */ /* 0x000fe20008000000 */
[----:B------:R-:W-:Y:S02]  /*1530*/  LEA.HI.X R243, R22, UR19, R2, 0x1, P1 ;  /* 0x0000001316f37c11 */ /* 0x000fe400088f0c02 */
[----:B------:R-:W-:Y:S02]  /*1540*/  IADD3 R2, P0, PT, R18, 0x20, RZ ;  /* 0x0000002012027810 */ /* 0x000fe40007f1e0ff */
[C---:B------:R-:W-:Y:S02]  /*1550*/  LOP3.LUT R13, R16.reuse, 0x80, RZ, 0xfc, !PT ;  /* 0x00000080100d7812 */ /* 0x040fe400078efcff */
[C---:B------:R-:W-:Y:S01]  /*1560*/  LOP3.LUT R12, R16.reuse, 0xc0, RZ, 0xfc, !PT ;  /* 0x000000c0100c7812 */ /* 0x040fe200078efcff */
[----:B------:R-:W-:Y:S01]  /*1570*/  IMAD.X R0, RZ, RZ, RZ, P0 ;  /* 0x000000ffff007224 */ /* 0x000fe200000e06ff */
        /* <DEDUP_REMOVED lines=15> */
.L_x_597:
[----:B------:R-:W1:Y:S01]  /*1670*/  LDCU.64 UR10, c[0x0][0x5c0] ;  /* 0x0000b800ff0a77ac */ /* 0x000e620008000a00 */
[----:B------:R-:W-:-:S04]  /*1680*/  UIADD3 UR8, UPT, UPT, UR41, UR43, URZ ;  /* 0x0000002b29087290 */ /* 0x000fc8000fffe0ff */
[----:B-1----:R-:W-:Y:S02]  /*1690*/  UIMAD.WIDE.U32 UR16, UR8, UR10, URZ ;  /* 0x0000000a081072a5 */ /* 0x002fe4000f8e00ff */
[----:B------:R-:W-:-:S04]  /*16a0*/  UIMAD UR8, UR8, UR11, URZ ;  /* 0x0000000b080872a4 */ /* 0x000fc8000f8e02ff */
[----:B------:R-:W-:-:S06]  /*16b0*/  UIADD3 UR8, UPT, UPT, UR17, UR8, URZ ;  /* 0x0000000811087290 */ /* 0x000fcc000fffe0ff */
[----:B------:R-:W-:Y:S02]  /*16c0*/  MOV R4, UR8 ;  /* 0x0000000800047c02 */ /* 0x000fe40008000f00 */
.L_x_598:
        /* <DEDUP_REMOVED lines=13> */
.L_x_599:
[----:B------:R-:W1:Y:S01]  /*17a0*/  LDCU.64 UR8, c[0x0][0x5c8] ;  /* 0x0000b900ff0877ac */ /* 0x000e620008000a00 */
[----:B------:R-:W-:-:S04]  /*17b0*/  UIADD3 UR41, UPT, UPT, UR41, UR43, URZ ;  /* 0x0000002b29297290 */ /* 0x000fc8000fffe0ff */
[----:B-1----:R-:W-:Y:S02]  /*17c0*/  UIMAD.WIDE.U32 UR14, UR41, UR8, URZ ;  /* 0x00000008290e72a5 */ /* 0x002fe4000f8e00ff */
[----:B------:R-:W-:-:S04]  /*17d0*/  UIMAD UR41, UR41, UR9, URZ ;  /* 0x00000009292972a4 */ /* 0x000fc8000f8e02ff */
[----:B------:R-:W-:-:S06]  /*17e0*/  UIADD3 UR41, UPT, UPT, UR15, UR41, URZ ;  /* 0x000000290f297290 */ /* 0x000fcc000fffe0ff */
[----:B------:R-:W-:-:S07]  /*17f0*/  MOV R3, UR41 ;  /* 0x0000002900037c02 */ /* 0x000fce0008000f00 */
.L_x_600:
        /* <DEDUP_REMOVED lines=31> */
.L_x_602:
[----:B------:R-:W-:Y:S05]  /*19f0*/  BSYNC.RECONVERGENT B0 ;  /* 0x0000000000007941 */ /* 0x000fea0003800200 */
.L_x_601:
        /* <DEDUP_REMOVED lines=19> */
.L_x_604:
[----:B------:R-:W-:Y:S05]  /*1b30*/  BSYNC.RECONVERGENT B0 ;  /* 0x0000000000007941 */ /* 0x000fea0003800200 */
.L_x_603:
        /* <DEDUP_REMOVED lines=29> */
.L_x_606:
[----:B------:R-:W-:Y:S05]  /*1d10*/  BSYNC.RECONVERGENT B0 ;  /* 0x0000000000007941 */ /* 0x000fea0003800200 */
.L_x_605:
[----:B------:R-:W-:Y:S05]  /*1d20*/  @P5 BRA `(.L_x_607) ;  /* 0x0000008000bc5947 */ /* 0x000fea0003800000 */
[----:B------:R-:W3:Y:S01]  /*1d30*/  LDCU UR12, c[0x0][0x440] ;  /* 0x00008800ff0c77ac */ /* 0x000ee20008000800 */
[----:B------:R-:W-:Y:S02]  /*1d40*/  IMAD R5, R0, UR8, RZ ;  /* 0x0000000800057c24 */ /* 0x000fe4000f8e02ff */
[----:B------:R-:W-:Y:S01]  /*1d50*/  IMAD.MOV.U32 R6, RZ, RZ, R4 ;  /* 0x000000ffff067224 */ /* 0x000fe200078e0004 */
[----:B------:R-:W4:Y:S01]  /*1d60*/  LDCU.64 UR10, c[0x0][0x568] ;  /* 0x0000ad00ff0a77ac */ /* 0x000f220008000a00 */
[----:B------:R-:W-:Y:S02]  /*1d70*/  IMAD.MOV.U32 R7, RZ, RZ, R3 ;  /* 0x000000ffff077224 */ /* 0x000fe400078e0003 */
        /* <DEDUP_REMOVED lines=15> */
.L_x_596:
        /* <DEDUP_REMOVED lines=35> */
.L_x_609:
[----:B------:R2:W-:Y:S04]  /*20a0*/  STS.128 [R11+0x8000], RZ ;  /* 0x008000ff0b007388 */ /* 0x0005e80000000c00 */
[----:B------:R2:W-:Y:S04]  /*20b0*/  STS.128 [R11+0xa000], RZ ;  /* 0x00a000ff0b007388 */ /* 0x0005e80000000c00 */
[----:B------:R2:W-:Y:S04]  /*20c0*/  STS.128 [R11+0xc000], RZ ;  /* 0x00c000ff0b007388 */ /* 0x0005e80000000c00 */
[----:B------:R2:W-:Y:S02]  /*20d0*/  STS.128 [R11+0xe000], RZ ;  /* 0x00e000ff0b007388 */ /* 0x0005e40000000c00 */
.L_x_610:
[----:B------:R-:W-:Y:S05]  /*20e0*/  BSYNC.RECONVERGENT B0 ;  /* 0x0000000000007941 */ /* 0x000fea0003800200 */
.L_x_608:
        /* <DEDUP_REMOVED lines=37> */
.L_x_612:
[----:B------:R-:W-:Y:S05]  /*2340*/  BSYNC.RECONVERGENT B0 ;  /* 0x0000000000007941 */ /* 0x000fea0003800200 */
.L_x_611:
        /* <DEDUP_REMOVED lines=28> */
.L_x_614:
[----:B------:R1:W-:Y:S04]  /*2510*/  STS.128 [R11], RZ ;  /* 0x000000ff0b007388 */ /* 0x0003e80000000c00 */
[----:B------:R1:W-:Y:S04]  /*2520*/  STS.128 [R11+0x2000], RZ ;  /* 0x002000ff0b007388 */ /* 0x0003e80000000c00 */
[----:B------:R1:W-:Y:S04]  /*2530*/  STS.128 [R11+0x4000], RZ ;  /* 0x004000ff0b007388 */ /* 0x0003e80000000c00 */
[----:B------:R1:W-:Y:S02]  /*2540*/  STS.128 [R11+0x6000], RZ ;  /* 0x006000ff0b007388 */ /* 0x0003e40000000c00 */
.L_x_615:
[----:B------:R-:W-:Y:S05]  /*2550*/  BSYNC.RECONVERGENT B0 ;  /* 0x0000000000007941 */ /* 0x000fea0003800200 */
.L_x_613:
[--C-:B------:R-:W-:Y:S01]  /*2560*/  SHF.R.U32.HI R5, RZ, 0x1, R3.reuse ;  /* 0x00000001ff057819 */ /* 0x100fe20000011603 */
[----:B------:R-:W-:Y:S01]  /*2570*/  IMAD.MOV.U32 R238, RZ, RZ, 0x7f800000 ;  /* 0x7f800000ffee7424 */ /* 0x000fe200078e00ff */
[----:B------:R-:W-:Y:S01]  /*2580*/  SHF.R.U32.HI R4, RZ, 0x2, R3 ;  /* 0x00000002ff047819 */ /* 0x000fe20000011603 */
[----:B------:R-:W-:Y:S01]  /*2590*/  IMAD.MOV.U32 R237, RZ, RZ, 0x7f800000 ;  /* 0x7f800000ffed7424 */ /* 0x000fe200078e00ff */
[----:B------:R-:W-:-:S04]  /*25a0*/  LOP3.LUT R239, R5, 0x30, RZ, 0xc0, !PT ;  /* 0x0000003005ef7812 */ /* 0x000fc800078ec0ff */
[----:B------:R-:W-:-:S04]  /*25b0*/  LOP3.LUT R239, R239, 0x7, R4, 0xf8, !PT ;  /* 0x00000007efef7812 */ /* 0x000fc800078ef804 */
[C---:B------:R-:W-:Y:S01]  /*25c0*/  ISETP.GE.AND P1, PT, R239.reuse, UR53, PT ;  /* 0x00000035ef007c0c */ /* 0x040fe2000bf26270 */
[----:B----4-:R-:W-:-:S05]  /*25d0*/  VIADD R22, R239, 0x8 ;  /* 0x00000008ef167836 */ /* 0x010fca0000000000 */
        /* <DEDUP_REMOVED lines=38> */
.L_x_617:
[----:B------:R-:W-:Y:S05]  /*2840*/  BSYNC.RECONVERGENT B0 ;  /* 0x0000000000007941 */ /* 0x000fea0003800200 */
.L_x_616:
        /* <DEDUP_REMOVED lines=48> */
.L_x_619:
[----:B------:R2:W-:Y:S04]  /*2b50*/  STS.128 [R11+0x10000], RZ ;  /* 0x010000ff0b007388 */ /* 0x0005e80000000c00 */
[----:B------:R2:W-:Y:S04]  /*2b60*/  STS.128 [R11+0x12000], RZ ;  /* 0x012000ff0b007388 */ /* 0x0005e80000000c00 */
[----:B------:R2:W-:Y:S04]  /*2b70*/  STS.128 [R11+0x14000], RZ ;  /* 0x014000ff0b007388 */ /* 0x0005e80000000c00 */
[----:B------:R2:W-:Y:S02]  /*2b80*/  STS.128 [R11+0x16000], RZ ;  /* 0x016000ff0b007388 */ /* 0x0005e40000000c00 */
.L_x_620:
[----:B------:R-:W-:Y:S05]  /*2b90*/  BSYNC.RECONVERGENT B0 ;  /* 0x0000000000007941 */ /* 0x000fea0003800200 */
.L_x_618:
        /* <DEDUP_REMOVED lines=40> */
.L_x_622:
[----:B------:R-:W-:Y:S05]  /*2e20*/  BSYNC.RECONVERGENT B0 ;  /* 0x0000000000007941 */ /* 0x000fea0003800200 */
.L_x_621:
[----:B------:R-:W2:Y:S01]  /*2e30*/  LDCU.64 UR8, c[0x0][0x3d8] ;  /* 0x00007b00ff0877ac */ /* 0x000ea20008000a00 */
[----:B------:R-:W-:Y:S01]  /*2e40*/  MOV R19, UR12 ;  /* 0x0000000c00137c02 */ /* 0x000fe20008000f00 */
[----:B------:R-:W-:Y:S01]  /*2e50*/  BSSY.RECONVERGENT B0, `(.L_x_623) ;  /* 0x0000030000007945 */ /* 0x000fe20003800200 */
[----:B------:R-:W-:-:S03]  /*2e60*/  UIMAD UR48, UR48, UR12, URZ ;  /* 0x0000000c303072a4 */ /* 0x000fc6000f8e02ff */
[----:B-1----:R-:W-:Y:S01]  /*2e70*/  IMAD.WIDE.U32 R20, R19, UR45, R16 ;  /* 0x0000002d13147c25 */ /* 0x002fe2000f8e0010 */
        /* <DEDUP_REMOVED lines=41> */
.L_x_624:
[----:B------:R1:W-:Y:S04]  /*3110*/  STS.128 [R11+0x18000], RZ ;  /* 0x018000ff0b007388 */ /* 0x0003e80000000c00 */
[----:B------:R1:W-:Y:S04]  /*3120*/  STS.128 [R11+0x1a000], RZ ;  /* 0x01a000ff0b007388 */ /* 0x0003e80000000c00 */
[----:B------:R1:W-:Y:S04]  /*3130*/  STS.128 [R11+0x1c000], RZ ;  /* 0x01c000ff0b007388 */ /* 0x0003e80000000c00 */
[----:B------:R1:W-:Y:S02]  /*3140*/  STS.128 [R11+0x1e000], RZ ;  /* 0x01e000ff0b007388 */ /* 0x0003e40000000c00 */
.L_x_625:
[----:B------:R-:W-:Y:S05]  /*3150*/  BSYNC.RECONVERGENT B0 ;  /* 0x0000000000007941 */ /* 0x000fea0003800200 */
.L_x_623:
[----:B------:R-:W2:Y:S02]  /*3160*/  LDC.64 R22, c[0x0][0x528] ;  /* 0x00014a00ff167b82 */ /* 0x000ea40000000a00 */
[----:B--2---:R2:W5:Y:S04]  /*3170*/  LDG.E.64 R8, desc[UR36][R22.64+0x8] ;  /* 0x0000082416087981 */ /* 0x004568000c1e1b00 */
[----:B------:R2:W5:Y:S01]  /*3180*/  LDG.E.64 R6, desc[UR36][R22.64] ;  /* 0x0000002416067981 */ /* 0x000562000c1e1b00 */
[----:B------:R-:W-:Y:S01]  /*3190*/  IMAD.U32 R235, RZ, RZ, UR39 ;  /* 0x00000027ffeb7e24 */ /* 0x000fe2000f8e00ff */
[----:B------:R-:W-:Y:S01]  /*31a0*/  LOP3.LUT R18, R15, 0x3, RZ, 0xc0, !PT ;  /* 0x000000030f127812 */ /* 0x000fe200078ec0ff */
[----:B------:R-:W-:Y:S01]  /*31b0*/  BSSY.RECONVERGENT B0, `(.L_x_626) ;  /* 0x0000029000007945 */ /* 0x000fe20003800200 */
[----:B------:R-:W1:Y:S02]  /*31c0*/  S2R R211, SR_TID.X ;  /* 0x0000000000d37919 */ /* 0x000e640000002100 */
[----:B------:R-:W-:Y:S01]  /*31d0*/  LEA R235, R235, R18, 0x2 ;  /* 0x00000012ebeb7211 */ /* 0x000fe200078e10ff */
[----:B------:R2:W-:Y:S04]  /*31e0*/  @P5 STS.128 [R11+0x19000], RZ ;  /* 0x019000ff0b005388 */ /* 0x0005e80000000c00 */
[----:B------:R2:W-:Y:S04]  /*31f0*/  @P5 STS.128 [R11+0x1b000], RZ ;  /* 0x01b000ff0b005388 */ /* 0x0005e80000000c00 */
[----:B------:R2:W-:Y:S04]  /*3200*/  @P5 STS.128 [R11+0x1d000], RZ ;  /* 0x01d000ff0b005388 */ /* 0x0005e80000000c00 */
[----:B------:R2:W-:Y:S01]  /*3210*/  @P5 STS.128 [R11+0x1f000], RZ ;  /* 0x01f000ff0b005388 */ /* 0x0005e20000000c00 */
        /* <DEDUP_REMOVED lines=10> */
[----:B----4-:R-:W-:Y:S02]  /*32c0*/  LEA R16, P4, R18, UR8, 0x1 ;  /* 0x0000000812107c11 */ /* 0x010fe4000f8808ff */
        /* <DEDUP_REMOVED lines=23> */
.L_x_627:
[----:B------:R-:W-:Y:S05]  /*3440*/  BSYNC.RECONVERGENT B0 ;  /* 0x0000000000007941 */ /* 0x000fea0003800200 */
.L_x_626:
[C---:B------:R-:W-:Y:S01]  /*3450*/  IMAD.SHL.U32 R221, R3.reuse, 0x40, RZ ;  /* 0x0000004003dd7824 */ /* 0x040fe200078e00ff */
[C---:B------:R-:W-:Y:S01]  /*3460*/  R2P PR, R3.reuse, 0x6 ;  /* 0x0000000603007804 */ /* 0x040fe20000000000 */
[C---:B------:R-:W-:Y:S01]  /*3470*/  IMAD.SHL.U32 R2, R3.reuse, 0x20, RZ ;  /* 0x0000002003027824 */ /* 0x040fe200078e00ff */
[----:B------:R-:W-:Y:S01]  /*3480*/  UIMAD UR12, UR28, UR49, UR27 ;  /* 0x000000311c0c72a4 */ /* 0x000fe2000f8e021b */
[----:B------:R-:W-:Y:S01]  /*3490*/  IMAD.SHL.U32 R231, R3, 0x2, RZ ;  /* 0x0000000203e77824 */ /* 0x000fe200078e00ff */
[----:B------:R-:W-:Y:S01]  /*34a0*/  LOP3.LUT R13, R221, 0x1c0, RZ, 0xc0, !PT ;  /* 0x000001c0dd0d7812 */ /* 0x000fe200078ec0ff */
[----:B------:R-:W-:Y:S01]  /*34b0*/  IMAD.SHL.U32 R220, R3, 0x10, RZ ;  /* 0x0000001003dc7824 */ /* 0x000fe200078e00ff */
[----:B-1234-:R-:W-:Y:S01]  /*34c0*/  LOP3.LUT R11, R2, 0x200, RZ, 0xc0, !PT ;  /* 0x00000200020b7812 */ /* 0x01efe200078ec0ff */
[----:B------:R-:W-:Y:S01]  /*34d0*/  USHF.L.U32 UR12, UR12, 0x5, URZ ;  /* 0x000000050c0c7899 */ /* 0x000fe200080006ff */
[----:B------:R-:W-:Y:S01]  /*34e0*/  LOP3.LUT R0, R13, 0x38, R14, 0xf8, !PT ;  /* 0x000000380d007812 */ /* 0x000fe200078ef80e */
[----:B------:R-:W-:Y:S01]  /*34f0*/  IMAD.SHL.U32 R210, R211, 0x40, RZ ;  /* 0x00000040d3d27824 */ /* 0x000fe200078e00ff */
[----:B------:R-:W-:Y:S01]  /*3500*/  LOP3.LUT R231, R231, 0x6, RZ, 0xc0, !PT ;  /* 0x00000006e7e77812 */ /* 0x000fe200078ec0ff */
[----:B------:R-:W-:Y:S01]  /*3510*/  USHF.R.S32.HI UR14, URZ, 0x1f, UR12 ;  /* 0x0000001fff0e7899 */ /* 0x000fe2000801140c */
[----:B------:R-:W-:Y:S01]  /*3520*/  LOP3.LUT R220, R11, 0x3800, R220, 0xf8, !PT ;  /* 0x000038000bdc7812 */ /* 0x000fe200078ef8dc */
[----:B------:R-:W1:Y:S01]  /*3530*/  LDC R228, c[0x0][0x44c] ;  /* 0x00011300ffe47b82 */ /* 0x000e620000000800 */
[C---:B------:R-:W-:Y:S01]  /*3540*/  LOP3.LUT R11, R0.reuse, 0x8, R3, 0x78, !PT ;  /* 0x00000008000b7812 */ /* 0x040fe200078e7803 */
[----:B------:R-:W-:Y:S01]  /*3550*/  IMAD.SHL.U32 R3, R211, 0x20, RZ ;  /* 0x00000020d3037824 */ /* 0x000fe200078e00ff */
[----:B------:R-:W-:Y:S01]  /*3560*/  LOP3.LUT R231, R231, 0xe0, R4, 0xf8, !PT ;  /* 0x000000e0e7e77812 */ /* 0x000fe200078ef804 */
[----:B------:R-:W-:Y:S01]  /*3570*/  IMAD.SHL.U32 R4, R211, 0x2, RZ ;  /* 0x00000002d3047824 */ /* 0x000fe200078e00ff */
[----:B------:R-:W-:Y:S01]  /*3580*/  LOP3.LUT R221, R221, 0x200, RZ, 0xc0, !PT ;  /* 0x00000200dddd7812 */ /* 0x000fe200078ec0ff */
[----:B------:R-:W0:Y:S01]  /*3590*/  LDGDEPBAR ;  /* 0x00000000000079af */ /* 0x000e220000000000 */
[----:B------:R-:W-:Y:S01]  /*35a0*/  LOP3.LUT R233, R3, 0xc00, RZ, 0xc0, !PT ;  /* 0x00000c0003e97812 */ /* 0x000fe200078ec0ff */
[----:B------:R-:W-:Y:S01]  /*35b0*/  IMAD.SHL.U32 R230, R211, 0x8, RZ ;  /* 0x00000008d3e67824 */ /* 0x000fe200078e00ff */
[----:B------:R-:W-:Y:S01]  /*35c0*/  LOP3.LUT R221, R221, 0xc00, R2, 0xf8, !PT ;  /* 0x00000c00dddd7812 */ /* 0x000fe200078ef802 */
[----:B------:R-:W-:Y:S01]  /*35d0*/  IMAD.MOV.U32 R217, RZ, RZ, 0x40 ;  /* 0x00000040ffd97424 */ /* 0x000fe200078e00ff */
[----:B------:R-:W-:Y:S01]  /*35e0*/  LOP3.LUT R0, R0, 0x8, R5, 0x78, !PT ;  /* 0x0000000800007812 */ /* 0x000fe200078e7805 */
[----:B------:R-:W-:Y:S01]  /*35f0*/  IMAD.MOV.U32 R216, RZ, RZ, 0x20 ;  /* 0x00000020ffd87424 */ /* 0x000fe200078e00ff */
[--C-:B------:R-:W-:Y:S01]  /*3600*/  SHF.R.U32.HI R2, RZ, 0x2, R211.reuse ;  /* 0x00000002ff027819 */ /* 0x100fe200000116d3 */
[----:B------:R-:W-:Y:S01]  /*3610*/  IMAD.U32 R236, RZ, RZ, UR38 ;  /* 0x00000026ffec7e24 */ /* 0x000fe2000f8e00ff */
[C---:B------:R-:W-:Y:S01]  /*3620*/  LOP3.LUT R13, R4.reuse, 0x38, RZ, 0xc0, !PT ;  /* 0x00000038040d7812 */ /* 0x040fe200078ec0ff */
[----:B------:R-:W-:Y:S01]  /*3630*/  IMAD.MOV.U32 R209, RZ, RZ, 0x40 ;  /* 0x00000040ffd17424 */ /* 0x000fe200078e00ff */
[----:B------:R-:W-:Y:S01]  /*3640*/  SHF.R.U32.HI R5, RZ, 0x3, R211 ;  /* 0x00000003ff057819 */ /* 0x000fe200000116d3 */
[----:B------:R-:W-:Y:S01]  /*3650*/  IMAD.MOV.U32 R245, RZ, RZ, 0x10 ;  /* 0x00000010fff57424 */ /* 0x000fe200078e00ff */
[----:B------:R-:W-:Y:S01]  /*3660*/  LOP3.LUT R10, R4, 0x20, RZ, 0xc0, !PT ;  /* 0x00000020040a7812 */ /* 0x000fe200078ec0ff */
[----:B------:R-:W-:Y:S01]  /*3670*/  IMAD.U32 R12, RZ, RZ, UR44 ;  /* 0x0000002cff0c7e24 */ /* 0x000fe2000f8e00ff */
[----:B------:R-:W-:Y:S01]  /*3680*/  LOP3.LUT R220, R220, R11, RZ, 0xfc, !PT ;  /* 0x0000000bdcdc7212 */ /* 0x000fe200078efcff */
[----:B------:R-:W-:Y:S01]  /*3690*/  IMAD.SHL.U32 R11, R211, 0x10, RZ ;  /* 0x00000010d30b7824 */ /* 0x000fe200078e00ff */
[----:B------:R-:W-:Y:S01]  /*36a0*/  LOP3.LUT R233, R233, 0x6, R4, 0xf8, !PT ;  /* 0x00000006e9e97812 */ /* 0x000fe200078ef804 */
[----:B------:R-:W-:Y:S01]  /*36b0*/  IMAD.U32 R231, R12, 0x40, R231 ;  /* 0x000000400ce77824 */ /* 0x000fe200078e00e7 */
[----:B------:R-:W-:Y:S01]  /*36c0*/  LOP3.LUT R4, R3, 0x200, RZ, 0xc0, !PT ;  /* 0x0000020003047812 */ /* 0x000fe200078ec0ff */
[----:B------:R-:W-:Y:S01]  /*36d0*/  IMAD.MOV.U32 R227, RZ, RZ, 0x3f ;  /* 0x0000003fffe37424 */ /* 0x000fe200078e00ff */
[----:B------:R-:W-:Y:S01]  /*36e0*/  LOP3.LUT R2, R13, 0x20, R2, 0x78, !PT ;  /* 0x000000200d027812 */ /* 0x000fe200078e7802 */
[----:B------:R-:W-:Y:S01]  /*36f0*/  IMAD.MOV.U32 R226, RZ, RZ, 0x37 ;  /* 0x00000037ffe27424 */ /* 0x000fe200078e00ff */
[----:B------:R-:W-:-:S02]  /*3700*/  LOP3.LUT R5, R10, 0x18, R5, 0xf8, !PT ;  /* 0x000000180a057812 */ /* 0x000fc400078ef805 */
[----:B------:R-:W-:Y:S02]  /*3710*/  CS2R R190, SRZ ;  /* 0x0000000000be7805 */ /* 0x000fe4000001ff00 */
[----:B-----5:R-:W-:Y:S02]  /*3720*/  IADD3 R248, P3, P0, R8, UR12, R248 ;  /* 0x0000000c08f87c10 */ /* 0x020fe4000f87e0f8 */
[----:B------:R-:W-:Y:S02]  /*3730*/  CS2R R188, SRZ ;  /* 0x0000000000bc7805 */ /* 0x000fe4000001ff00 */
[----:B------:R-:W-:Y:S02]  /*3740*/  LOP3.LUT R229, R4, 0x3800, R11, 0xf8, !PT ;  /* 0x0000380004e57812 */ /* 0x000fe400078ef80b */
[----:B------:R-:W-:Y:S02]  /*3750*/  CS2R R194, SRZ ;  /* 0x0000000000c27805 */ /* 0x000fe4000001ff00 */
[----:B------:R-:W-:-:S02]  /*3760*/  LOP3.LUT R13, R210, 0x1c0, RZ, 0xc0, !PT ;  /* 0x000001c0d20d7812 */ /* 0x000fc400078ec0ff */
[----:B------:R-:W-:Y:S02]  /*3770*/  CS2R R192, SRZ ;  /* 0x0000000000c07805 */ /* 0x000fe4000001ff00 */
[----:B------:R-:W-:Y:S02]  /*3780*/  LOP3.LUT R4, R2, 0x1c0, R11, 0xf8, !PT ;  /* 0x000001c002047812 */ /* 0x000fe400078ef80b */
[----:B------:R-:W-:Y:S02]  /*3790*/  CS2R R186, SRZ ;  /* 0x0000000000ba7805 */ /* 0x000fe4000001ff00 */
[----:B------:R-:W-:Y:S02]  /*37a0*/  LOP3.LUT R5, R5, 0x1c0, R210, 0xf8, !PT ;  /* 0x000001c005057812 */ /* 0x000fe400078ef8d2 */
[----:B------:R-:W-:Y:S02]  /*37b0*/  CS2R R184, SRZ ;  /* 0x0000000000b87805 */ /* 0x000fe4000001ff00 */
[----:B------:R-:W-:-:S02]  /*37c0*/  SHF.R.U32.HI R208, RZ, 0x1, R211 ;  /* 0x00000001ffd07819 */ /* 0x000fc400000116d3 */
[----:B------:R-:W-:Y:S02]  /*37d0*/  CS2R R182, SRZ ;  /* 0x0000000000b67805 */ /* 0x000fe4000001ff00 */
[----:B------:R-:W-:Y:S01]  /*37e0*/  IADD3.X R232, PT, PT, R9, UR14, RZ, P3, P0 ;  /* 0x0000000e09e87c10 */ /* 0x000fe20009fe04ff */
[----:B------:R-:W2:Y:S01]  /*37f0*/  LDCU UR14, c[0x0][0x590] ;  /* 0x0000b200ff0e77ac */ /* 0x000ea20008000800 */
[----:B------:R-:W-:Y:S02]  /*3800*/  LOP3.LUT R221, R221, R0, RZ, 0xfc, !PT ;  /* 0x00000000dddd7212 */ /* 0x000fe400078efcff */
[----:B------:R-:W-:Y:S02]  /*3810*/  CS2R R180, SRZ ;  /* 0x0000000000b47805 */ /* 0x000fe4000001ff00 */
[----:B------:R-:W-:Y:S02]  /*3820*/  LOP3.LUT R0, R13, 0x38, R230, 0xf8, !PT ;  /* 0x000000380d007812 */ /* 0x000fe400078ef8e6 */
[----:B------:R-:W-:-:S02]  /*3830*/  CS2R R174, SRZ ;  /* 0x0000000000ae7805 */ /* 0x000fc4000001ff00 */
[----:B------:R-:W-:Y:S02]  /*3840*/  LOP3.LUT R233, R233, R4, RZ, 0xfc, !PT ;  /* 0x00000004e9e97212 */ /* 0x000fe400078efcff */
[----:B------:R-:W-:Y:S02]  /*3850*/  CS2R R172, SRZ ;  /* 0x0000000000ac7805 */ /* 0x000fe4000001ff00 */
[----:B------:R-:W-:Y:S02]  /*3860*/  LOP3.LUT R213, R5, 0x38, R230, 0x78, !PT ;  /* 0x0000003805d57812 */ /* 0x000fe400078e78e6 */
[----:B------:R-:W-:Y:S02]  /*3870*/  CS2R R178, SRZ ;  /* 0x0000000000b27805 */ /* 0x000fe4000001ff00 */
[----:B------:R-:W-:Y:S02]  /*3880*/  LOP3.LUT R4, R208, 0x10, RZ, 0xc0, !PT ;  /* 0x00000010d0047812 */ /* 0x000fe400078ec0ff */
[----:B------:R-:W-:-:S02]  /*3890*/  CS2R R176, SRZ ;  /* 0x0000000000b07805 */ /* 0x000fc4000001ff00 */
[----:B------:R-:W-:Y:S02]  /*38a0*/  LOP3.LUT R2, R0, 0x8, R211, 0x78, !PT ;  /* 0x0000000800027812 */ /* 0x000fe400078e78d3 */
[----:B------:R-:W-:Y:S02]  /*38b0*/  CS2R R170, SRZ ;  /* 0x0000000000aa7805 */ /* 0x000fe4000001ff00 */
[----:B------:R-:W-:Y:S02]  /*38c0*/  R2UR UR15, R7 ;  /* 0x00000000070f72ca */ /* 0x000fe400000e0000 */
[----:B------:R-:W-:Y:S02]  /*38d0*/  CS2R R168, SRZ ;  /* 0x0000000000a87805 */ /* 0x000fe4000001ff00 */
[----:B------:R-:W-:Y:S02]  /*38e0*/  R2UR UR17, R6 ;  /* 0x00000000061172ca */ /* 0x000fe400000e0000 */
[----:B------:R-:W-:-:S02]  /*38f0*/  CS2R R166, SRZ ;  /* 0x0000000000a67805 */ /* 0x000fc4000001ff00 */
[----:B------:R-:W-:Y:S02]  /*3900*/  SEL R217, R217, 0xffffffc0, !P2 ;  /* 0xffffffc0d9d97807 */ /* 0x000fe40005000000 */
[----:B------:R-:W-:Y:S02]  /*3910*/  CS2R R164, SRZ ;  /* 0x0000000000a47805 */ /* 0x000fe4000001ff00 */
[----:B------:R-:W-:Y:S02]  /*3920*/  LEA R220, R220, UR35, 0x1 ;  /* 0x00000023dcdc7c11 */ /* 0x000fe4000f8e08ff */
[----:B------:R-:W-:Y:S02]  /*3930*/  CS2R R158, SRZ ;  /* 0x00000000009e7805 */ /* 0x000fe4000001ff00 */
[----:B------:R-:W-:Y:S02]  /*3940*/  LOP3.LUT R213, R213, 0x200, R210, 0xf8, !PT ;  /* 0x00000200d5d57812 */ /* 0x000fe400078ef8d2 */
[----:B------:R-:W-:-:S02]  /*3950*/  CS2R R156, SRZ ;  /* 0x00000000009c7805 */ /* 0x000fc4000001ff00 */
[----:B------:R-:W-:Y:S01]  /*3960*/  LOP3.LUT R7, R4, 0x8, R211, 0xf8, !PT ;  /* 0x0000000804077812 */ /* 0x000fe200078ef8d3 */
[----:B------:R-:W-:Y:S01]  /*3970*/  IMAD.IADD R215, R217, 0x1, R220 ;  /* 0x00000001d9d77824 */ /* 0x000fe200078e02dc */
[----:B------:R-:W-:Y:S02]  /*3980*/  LEA R221, R221, UR35, 0x1 ;  /* 0x00000023dddd7c11 */ /* 0x000fe4000f8e08ff */
[----:B------:R-:W-:Y:S02]  /*3990*/  CS2R R162, SRZ ;  /* 0x0000000000a27805 */ /* 0x000fe4000001ff00 */
[----:B------:R-:W-:Y:S02]  /*39a0*/  LOP3.LUT R210, R210, 0x200, RZ, 0xc0, !PT ;  /* 0x00000200d2d27812 */ /* 0x000fe400078ec0ff */
[----:B------:R-:W-:Y:S02]  /*39b0*/  CS2R R160, SRZ ;  /* 0x0000000000a07805 */ /* 0x000fe4000001ff00 */
[----:B------:R-:W-:Y:S01]  /*39c0*/  LOP3.LUT R229, R229, R2, RZ, 0xfc, !PT ;  /* 0x00000002e5e57212 */ /* 0x000fe200078efcff */
[----:B------:R-:W-:Y:S01]  /*39d0*/  IMAD.MOV.U32 R2, RZ, RZ, 0x20 ;  /* 0x00000020ff027424 */ /* 0x000fe200078e00ff */
[----:B------:R-:W-:Y:S01]  /*39e0*/  SEL R216, R216, 0xffffffe0, !P1 ;  /* 0xffffffe0d8d87807 */ /* 0x000fe20004800000 */
[----:B------:R-:W-:Y:S01]  /*39f0*/  IMAD.IADD R217, R217, 0x1, R221 ;  /* 0x00000001d9d97824 */ /* 0x000fe200078e02dd */
[----:B------:R-:W-:-:S02]  /*3a00*/  LOP3.LUT R212, R7, R0, RZ, 0x3c, !PT ;  /* 0x0000000007d47212 */ /* 0x000fc400078e3cff */
[----:B------:R-:W-:Y:S02]  /*3a10*/  CS2R R154, SRZ ;  /* 0x00000000009a7805 */ /* 0x000fe4000001ff00 */
[C---:B------:R-:W-:Y:S01]  /*3a20*/  LOP3.LUT P3, RZ, R211.reuse, 0x4, RZ, 0xc0, !PT ;  /* 0x00000004d3ff7812 */ /* 0x040fe2000786c0ff */
[C---:B------:R-:W-:Y:S01]  /*3a30*/  IMAD.IADD R218, R216.reuse, 0x1, R220 ;  /* 0x00000001d8da7824 */ /* 0x040fe200078e02dc */
[----:B------:R-:W-:Y:S01]  /*3a40*/  LOP3.LUT P0, RZ, R211, 0x2, RZ, 0xc0, !PT ;  /* 0x00000002d3ff7812 */ /* 0x000fe2000780c0ff */
[----:B------:R-:W-:Y:S01]  /*3a50*/  IMAD.IADD R219, R216, 0x1, R221 ;  /* 0x00000001d8db7824 */ /* 0x000fe200078e02dd */
[----:B------:R-:W-:Y:S01]  /*3a60*/  LOP3.LUT R5, R210, 0xc00, R3, 0xf8, !PT ;  /* 0x00000c00d2057812 */ /* 0x000fe200078ef803 */
[----:B------:R-:W-:Y:S01]  /*3a70*/  IMAD.IADD R214, R216, 0x1, R215 ;  /* 0x00000001d8d67824 */ /* 0x000fe200078e02d7 */
[----:B------:R-:W-:Y:S02]  /*3a80*/  LOP3.LUT R0, R0, 0x8, R208, 0x78, !PT ;  /* 0x0000000800007812 */ /* 0x000fe400078e78d0 */
[----:B------:R-:W-:-:S02]  /*3a90*/  CS2R R152, SRZ ;  /* 0x0000000000987805 */ /* 0x000fc4000001ff00 */
[----:B------:R-:W-:Y:S02]  /*3aa0*/  IADD3 R236, PT, PT, R236, UR40, R239 ;  /* 0x00000028ecec7c10 */ /* 0x000fe4000fffe0ef */
        /* <DEDUP_REMOVED lines=43> */
[----:B------:R-:W-:Y:S01]  /*3d60*/  IMAD.WIDE.U32 R248, R248, -0x2daee0ad, RZ ;  /* 0xd2511f53f8f87825 */ /* 0x000fe200078e00ff */
[----:B------:R-:W-:Y:S01]  /*3d70*/  SHF.R.U32.HI R234, RZ, 0x7, R211 ;  /* 0x00000007ffea7819 */ /* 0x000fe200000116d3 */
[----:B------:R-:W3:Y:S01]  /*3d80*/  LDCU UR8, c[0x0][0x440] ;  /* 0x00008800ff0877ac */ /* 0x000ee20008000800 */
[----:B------:R-:W-:Y:S01]  /*3d90*/  SEL R209, R209, 0xffffffc0, !P3 ;  /* 0xffffffc0d1d17807 */ /* 0x000fe20005800000 */
[----:B------:R-:W-:Y:S01]  /*3da0*/  IMAD.IADD R216, R216, 0x1, R217 ;  /* 0x00000001d8d87824 */ /* 0x000fe200078e02d9 */
[----:B------:R-:W-:Y:S01]  /*3db0*/  SEL R2, R2, 0xffffffe0, !P0 ;  /* 0xffffffe002027807 */ /* 0x000fe20004000000 */
[----:B------:R-:W-:Y:S01]  /*3dc0*/  VIADD R236, R236, -UR42 ;  /* 0x8000002aecec7c36 */ /* 0x000fe20008000000 */
[----:B------:R-:W-:Y:S01]  /*3dd0*/  SEL R245, R245, 0xfffffff0, !P3 ;  /* 0xfffffff0f5f57807 */ /* 0x000fe20005800000 */
[----:B------:R-:W4:Y:S01]  /*3de0*/  LDCU UR9, c[0x0][0x3e0] ;  /* 0x00007c00ff0977ac */ /* 0x000f220008000800 */
[----:B------:R-:W-:-:S02]  /*3df0*/  LOP3.LUT R244, R230, 0x38, RZ, 0xc0, !PT ;  /* 0x00000038e6f47812 */ /* 0x000fc400078ec0ff */
[----:B------:R-:W-:Y:S01]  /*3e00*/  LOP3.LUT R212, R212, 0x200, R3, 0xf8, !PT ;  /* 0x00000200d4d47812 */ /* 0x000fe200078ef803 */
[----:B------:R-:W1:Y:S01]  /*3e10*/  LDCU UR13, c[0x0][0x45c] ;  /* 0x00008b80ff0d77ac */ /* 0x000e620008000800 */
[----:B------:R-:W-:Y:S01]  /*3e20*/  LOP3.LUT R246, R5, R0, RZ, 0xfc, !PT ;  /* 0x0000000005f67212 */ /* 0x000fe200078efcff */
[----:B------:R-:W1:Y:S01]  /*3e30*/  LDCU.U8 UR12, c[0x0][0x4f8] ;  /* 0x00009f00ff0c77ac */ /* 0x000e620008000000 */
[----:B--2---:R-:W-:Y:S02]  /*3e40*/  USHF.L.U32 UR14, UR14, 0x6, URZ ;  /* 0x000000060e0e7899 */ /* 0x004fe400080006ff */
[----:B------:R-:W-:Y:S02]  /*3e50*/  UIADD3 UR51, UPT, UPT, UR51, 0x40, -UR40 ;  /* 0x0000004033337890 */ /* 0x000fe4000fffe828 */
[----:B------:R-:W-:Y:S02]  /*3e60*/  UIADD3 UR57, UPT, UPT, UR17, -0x61c88647, URZ ;  /* 0x9e3779b911397890 */ /* 0x000fe4000fffe0ff */
[----:B------:R-:W-:-:S02]  /*3e70*/  UIADD3 UR56, UPT, UPT, UR15, -0x4498517b, URZ ;  /* 0xbb67ae850f387890 */ /* 0x000fc4000fffe0ff */
[----:B------:R-:W-:Y:S02]  /*3e80*/  UIADD3 UR55, UPT, UPT, UR17, 0x3c6ef372, URZ ;  /* 0x3c6ef37211377890 */ /* 0x000fe4000fffe0ff */
[----:B------:R-:W-:Y:S02]  /*3e90*/  UIADD3 UR54, UPT, UPT, UR15, 0x76cf5d0a, URZ ;  /* 0x76cf5d0a0f367890 */ /* 0x000fe4000fffe0ff */
[----:B------:R-:W-:Y:S02]  /*3ea0*/  UIADD3 UR53, UPT, UPT, UR17, -0x255992d5, URZ ;  /* 0xdaa66d2b11357890 */ /* 0x000fe4000fffe0ff */
[----:B------:R-:W-:Y:S02]  /*3eb0*/  UIADD3 UR52, UPT, UPT, UR15, 0x32370b8f, URZ ;  /* 0x32370b8f0f347890 */ /* 0x000fe4000fffe0ff */
[----:B------:R-:W-:Y:S02]  /*3ec0*/  UIADD3 UR49, UPT, UPT, UR17, 0x78dde6e4, URZ ;  /* 0x78dde6e411317890 */ /* 0x000fe4000fffe0ff */
[----:B------:R-:W-:-:S02]  /*3ed0*/  UIADD3 UR48, UPT, UPT, UR15, -0x126145ec, URZ ;  /* 0xed9eba140f307890 */ /* 0x000fc4000fffe0ff */
[----:B------:R-:W-:Y:S02]  /*3ee0*/  UIADD3 UR45, UPT, UPT, UR17, 0x1715609d, URZ ;  /* 0x1715609d112d7890 */ /* 0x000fe4000fffe0ff */
[----:B------:R-:W-:Y:S02]  /*3ef0*/  UIADD3 UR42, UPT, UPT, UR15, -0x56f99767, URZ ;  /* 0xa90668990f2a7890 */ /* 0x000fe4000fffe0ff */
[----:B------:R-:W-:Y:S02]  /*3f00*/  UIADD3 UR28, UPT, UPT, UR17, -0x4ab325aa, URZ ;  /* 0xb54cda56111c7890 */ /* 0x000fe4000fffe0ff */
[----:B-1-34-:R-:W-:-:S12]  /*3f10*/  UIADD3 UR21, UPT, UPT, UR15, 0x646e171e, URZ ;  /* 0x646e171e0f157890 */ /* 0x01afd8000fffe0ff */
.L_x_630:
[----:B------:R-:W0:Y:S01]  /*3f20*/  LDGDEPBAR ;  /* 0x00000000000079af */ /* 0x000e220000000000 */
[----:B------:R-:W-:Y:S01]  /*3f30*/  IMAD.U32 R116, RZ, RZ, UR10 ;  /* 0x0000000aff747e24 */ /* 0x000fe2000f8e00ff */
[----:B------:R-:W-:Y:S01]  /*3f40*/  LEA R223, R212, UR4, 0x1 ;  /* 0x00000004d4df7c11 */ /* 0x000fe2000f8e08ff */
[----:B------:R-:W-:Y:S01]  /*3f50*/  IMAD.U32 R117, RZ, RZ, UR11 ;  /* 0x0000000bff757e24 */ /* 0x000fe2000f8e00ff */
[----:B------:R-:W-:Y:S01]  /*3f60*/  LEA R222, R213, UR4, 0x1 ;  /* 0x00000004d5de7c11 */ /* 0x000fe2000f8e08ff */
[C---:B-----5:R-:W-:Y:S01]  /*3f70*/  FMUL.FTZ R196, R238.reuse, 1.4426950216293334961 ;  /* 0x3fb8aa3beec47820 */ /* 0x060fe20000410000 */
[----:B------:R-:W-:Y:S01]  /*3f80*/  FSETP.NEU.FTZ.AND P6, PT, R238, -INF , PT ;  /* 0xff800000ee00780b */ /* 0x000fe20003fdd000 */
[C---:B------:R-:W-:Y:S01]  /*3f90*/  FMUL.FTZ R131, R237.reuse, 1.4426950216293334961 ;  /* 0x3fb8aa3bed837820 */ /* 0x040fe20000410000 */
[----:B------:R-:W-:Y:S01]  /*3fa0*/  FSETP.NEU.FTZ.AND P1, PT, R237, -INF , PT ;  /* 0xff800000ed00780b */ /* 0x000fe20003f3d000 */
[----:B------:R-:W-:Y:S01]  /*3fb0*/  VIADD R235, R235, 0xfffffffc ;  /* 0xfffffffcebeb7836 */ /* 0x000fe20000000000 */
[----:B------:R-:W-:Y:S01]  /*3fc0*/  FSEL R196, R196, RZ, P6 ;  /* 0x000000ffc4c47208 */ /* 0x000fe20003000000 */
[----:B------:R-:W-:Y:S01]  /*3fd0*/  IMAD.U32 R119, RZ, RZ, UR44 ;  /* 0x0000002cff777e24 */ /* 0x000fe2000f8e00ff */
[----:B------:R-:W-:Y:S01]  /*3fe0*/  FSEL R131, R131, RZ, P1 ;  /* 0x000000ff83837208 */ /* 0x000fe20000800000 */
[----:B------:R-:W-:Y:S02]  /*3ff0*/  UIADD3 UR38, UPT, UPT, UR38, -0x40, URZ ;  /* 0xffffffc026267890 */ /* 0x000fe4000fffe0ff */
[----:B------:R-:W-:Y:S01]  /*4000*/  IMAD R119, R119, 0x2, R234 ;  /* 0x0000000277777824 */ /* 0x000fe200078e02ea */
[----:B------:R-:W-:Y:S02]  /*4010*/  USHF.L.U32 UR18, UR44, 0x6, URZ ;  /* 0x000000062c127899 */ /* 0x000fe400080006ff */
[----:B------:R-:W-:Y:S02]  /*4020*/  UISETP.GE.AND UP0, UPT, UR38, UR51, UPT ;  /* 0x000000332600728c */ /* 0x000fe4000bf06270 */
[----:B------:R-:W-:Y:S01]  /*4030*/  LOP3.LUT R120, R119, UR15, R249, 0x96, !PT ;  /* 0x0000000f77787c12 */ /* 0x000fe2000f8e96f9 */
[----:B------:R-:W-:Y:S01]  /*4040*/  IMAD.WIDE.U32 R118, R235, -0x326172a9, RZ ;  /* 0xcd9e8d57eb767825 */ /* 0x000fe200078e00ff */
[----:B------:R-:W-:Y:S01]  /*4050*/  UIADD3 UR18, UPT, UPT, UR18, 0x40, URZ ;  /* 0x0000004012127890 */ /* 0x000fe2000fffe0ff */
[----:B------:R-:W-:Y:S04]  /*4060*/  DEPBAR.LE SB0, 0x0 ;  /* 0x000080000000791a */ /* 0x000fe80000000000 */
[----:B------:R-:W-:Y:S01]  /*4070*/  BAR.SYNC.DEFER_BLOCKING 0x0 ;  /* 0x0000000000007b1d */ /* 0x000fe20000010000 */
[----:B------:R-:W-:Y:S01]  /*4080*/  IMAD.WIDE.U32 R120, R120, -0x326172a9, RZ ;  /* 0xcd9e8d5778787825 */ /* 0x000fe200078e00ff */
[----:B------:R-:W-:Y:S02]  /*4090*/  UISETP.LT.AND UP0, UPT, UR18, UR40, UP0 ;  /* 0x000000281200728c */ /* 0x000fe40008701270 */
[----:B------:R-:W-:Y:S01]  /*40a0*/  LOP3.LUT R119, R232, UR17, R119, 0x96, !PT ;  /* 0x00000011e8777c12 */ /* 0x000fe2000f8e9677 */
[----:B------:R-:W-:Y:S01]  /*40b0*/  UIADD3 UR39, UPT, UPT, UR39, -0x1, URZ ;  /* 0xffffffff27277890 */ /* 0x000fe2000fffe0ff */
[----:B------:R-:W-:Y:S02]  /*40c0*/  LOP3.LUT R118, R118, UR57, R121, 0x96, !PT ;  /* 0x0000003976767c12 */ /* 0x000fe4000f8e9679 */
[----:B------:R-:W-:Y:S01]  /*40d0*/  PLOP3.LUT P2, PT, PT, PT, UP0, 0x80, 0x8 ;  /* 0x000000000008781c */ /* 0x000fe20003f4f008 */
[----:B------:R-:W-:Y:S01]  /*40e0*/  IMAD.WIDE.U32 R198, R119, -0x2daee0ad, RZ ;  /* 0xd2511f5377c67825 */ /* 0x000fe200078e00ff */
[----:B------:R-:W-:Y:S03]  /*40f0*/  UISETP.GT.AND UP0, UPT, UR39, UR50, UPT ;  /* 0x000000322700728c */ /* 0x000fe6000bf04270 */
[----:B------:R-:W-:Y:S01]  /*4100*/  IMAD.WIDE.U32 R126, R118, -0x2daee0ad, RZ ;  /* 0xd2511f53767e7825 */ /* 0x000fe200078e00ff */
[----:B------:R-:W-:Y:S04]  /*4110*/  LOP3.LUT R202, R248, UR56, R199, 0x96, !PT ;  /* 0x00000038f8ca7c12 */ /* 0x000fe8000f8e96c7 */
[----:B------:R-:W-:Y:S01]  /*4120*/  LOP3.LUT R198, R198, UR54, R127, 0x96, !PT ;  /* 0x00000036c6c67c12 */ /* 0x000fe2000f8e967f */
[----:B------:R-:W-:Y:S02]  /*4130*/  IMAD.WIDE.U32 R202, R202, -0x326172a9, RZ ;  /* 0xcd9e8d57caca7825 */ /* 0x000fe400078e00ff */
[----:B------:R-:W-:Y:S01]  /*4140*/  @UP0 UIADD3 UR19, UP1, UPT, UR58, -0x100, URZ ;  /* 0xffffff003a130890 */ /* 0x000fe2000ff3e0ff */
[----:B------:R-:W-:Y:S01]  /*4150*/  @!P2 VIADDMNMX R124, R236, -R226, UR40, PT ;  /* 0x00000028ec7cae46 */ /* 0x000fe2000b8009e2 */
[C---:B------:R-:W-:Y:S01]  /*4160*/  @!P2 VIADD R129, R231.reuse, 0x18 ;  /* 0x00000018e781a836 */ /* 0x040fe20000000000 */
[----:B------:R-:W-:Y:S01]  /*4170*/  LDSM.16.M88.4 R84, [R221] ;  /* 0x00000000dd54783b */ /* 0x000fe20000000200 */
[----:B------:R-:W-:Y:S01]  /*4180*/  LOP3.LUT R200, R120, UR55, R203, 0x96, !PT ;  /* 0x0000003778c87c12 */ /* 0x000fe2000f8e96cb */
[C---:B------:R-:W-:Y:S01]  /*4190*/  @!P2 VIADD R125, R231.reuse, 0x19 ;  /* 0x00000019e77da836 */ /* 0x040fe20000000000 */
[C---:B------:R-:W-:Y:S01]  /*41a0*/  @!P2 ISETP.GE.AND P6, PT, R231.reuse, R124, PT ;  /* 0x0000007ce700a20c */ /* 0x040fe20003fc6270 */
[----:B------:R-:W-:Y:S01]  /*41b0*/  IMAD.WIDE.U32 R198, R198, -0x326172a9, RZ ;  /* 0xcd9e8d57c6c67825 */ /* 0x000fe200078e00ff */
[----:B------:R-:W-:Y:S01]  /*41c0*/  @!P2 VIADDMNMX R122, R236, -R227, UR40, PT ;  /* 0x00000028ec7aae46 */ /* 0x000fe2000b8009e3 */
[----:B-1----:R-:W1:Y:S01]  /*41d0*/  LDSM.16.M88.4 R88, [R220+0x10000] ;  /* 0x01000000dc58783b */ /* 0x002e620000000200 */
[----:B------:R-:W-:Y:S01]  /*41e0*/  @UP0 UIADD3.X UR18, UPT, UPT, UR59, -0x1, URZ, UP1, !UPT ;  /* 0xffffffff3b120890 */ /* 0x000fe20008ffe4ff */
[----:B------:R-:W-:Y:S01]  /*41f0*/  IMAD.WIDE.U32 R200, R200, -0x2daee0ad, RZ ;  /* 0xd2511f53c8c87825 */ /* 0x000fe200078e00ff */
[C---:B------:R-:W-:Y:S01]  /*4200*/  @!P2 ISETP.GE.AND P1, PT, R231.reuse, R122, PT ;  /* 0x0000007ae700a20c */ /* 0x040fe20003f26270 */
[----:B------:R-:W-:Y:S01]  /*4210*/  @UP0 UIADD3 UR10, UP1, UPT, UR10, -0x100, URZ ;  /* 0xffffff000a0a0890 */ /* 0x000fe2000ff3e0ff */
[----:B------:R-:W-:Y:S01]  /*4220*/  LOP3.LUT R202, R202, UR53, R199, 0x96, !PT ;  /* 0x00000035caca7c12 */ /* 0x000fe2000f8e96c7 */
[----:B------:R-:W2:Y:S01]  /*4230*/  LDSM.16.M88.4 R92, [R220+0x10800] ;  /* 0x01080000dc5c783b */ /* 0x000ea20000000200 */
[----:B------:R-:W-:Y:S01]  /*4240*/  LOP3.LUT R126, R126, UR52, R201, 0x96, !PT ;  /* 0x000000347e7e7c12 */ /* 0x000fe2000f8e96c9 */
[----:B------:R-:W-:Y:S01]  /*4250*/  @!P2 VIADD R123, R231, 0x1 ;  /* 0x00000001e77ba836 */ /* 0x000fe20000000000 */
[----:B------:R-:W-:Y:S01]  /*4260*/  @UP0 UIADD3.X UR11, UPT, UPT, UR11, -0x1, URZ, UP1, !UPT ;  /* 0xffffffff0b0b0890 */ /* 0x000fe20008ffe4ff */
[----:B------:R-:W-:Y:S02]  /*4270*/  IMAD.WIDE.U32 R202, R202, -0x2daee0ad, RZ ;  /* 0xd2511f53caca7825 */ /* 0x000fe400078e00ff */
[----:B------:R-:W-:Y:S01]  /*4280*/  LDSM.16.M88.4 R96, [R219] ;  /* 0x00000000db60783b */ /* 0x000fe20000000200 */
[C---:B------:R-:W-:Y:S01]  /*4290*/  @!P2 ISETP.GE.AND P5, PT, R123.reuse, R124, PT ;  /* 0x0000007c7b00a20c */ /* 0x040fe20003fa6270 */
[----:B------:R-:W-:Y:S01]  /*42a0*/  IMAD.WIDE.U32 R126, R126, -0x326172a9, RZ ;  /* 0xcd9e8d577e7e7825 */ /* 0x000fe200078e00ff */
[-C--:B------:R-:W-:Y:S02]  /*42b0*/  @!P2 ISETP.GE.AND P0, PT, R123, R122.reuse, PT ;  /* 0x0000007a7b00a20c */ /* 0x080fe40003f06270 */
[----:B------:R-:W-:Y:S01]  /*42c0*/  LOP3.LUT R200, R200, UR48, R203, 0x96, !PT ;  /* 0x00000030c8c87c12 */ /* 0x000fe2000f8e96cb */
[----:B------:R-:W3:Y:S01]  /*42d0*/  LDSM.16.M88.4 R100, [R218+0x10000] ;  /* 0x01000000da64783b */ /* 0x000ee20000000200 */
[----:B------:R-:W-:Y:S01]  /*42e0*/  LOP3.LUT R198, R198, UR49, R127, 0x96, !PT ;  /* 0x00000031c6c67c12 */ /* 0x000fe2000f8e967f */
[----:B------:R-:W-:Y:S02]  /*42f0*/  @!P2 VIADD R119, R231, 0x9 ;  /* 0x00000009e777a836 */ /* 0x000fe40000000000 */
[----:B------:R-:W-:Y:S02]  /*4300*/  IMAD.WIDE.U32 R200, R200, -0x326172a9, RZ ;  /* 0xcd9e8d57c8c87825 */ /* 0x000fe400078e00ff */
[----:B------:R-:W4:Y:S02]  /*4310*/  LDSM.16.M88.4 R104, [R218+0x10800] ;  /* 0x01080000da68783b */ /* 0x000f240000000200 */
[----:B------:R-:W-:Y:S01]  /*4320*/  IMAD.WIDE.U32 R198, R198, -0x2daee0ad, RZ ;  /* 0xd2511f53c6c67825 */ /* 0x000fe200078e00ff */
[----:B------:R-:W-:Y:S03]  /*4330*/  LOP3.LUT R126, R126, UR45, R201, 0x96, !PT ;  /* 0x0000002d7e7e7c12 */ /* 0x000fe6000f8e96c9 */
[----:B------:R-:W-:Y:S01]  /*4340*/  LDSM.16.M88.4 R108, [R217] ;  /* 0x00000000d96c783b */ /* 0x000fe20000000200 */
[----:B------:R-:W-:Y:S01]  /*4350*/  LOP3.LUT R123, R202, UR42, R199, 0x96, !PT ;  /* 0x0000002aca7b7c12 */ /* 0x000fe2000f8e96c7 */
[----:B------:R-:W-:Y:S04]  /*4360*/  IMAD.WIDE.U32 R202, R126, -0x2daee0ad, RZ ;  /* 0xd2511f537eca7825 */ /* 0x000fe800078e00ff */
[----:B------:R-:W5:Y:S01]  /*4370*/  LDSM.16.M88.4 R112, [R215+0x10000] ;  /* 0x01000000d770783b */ /* 0x000f620000000200 */
[----:B------:R-:W-:Y:S01]  /*4380*/  IMAD.WIDE.U32 R204, R123, -0x326172a9, RZ ;  /* 0xcd9e8d577bcc7825 */ /* 0x000fe200078e00ff */
[----:B------:R-:W-:Y:S01]  /*4390*/  LOP3.LUT R198, R198, UR21, R203, 0x96, !PT ;  /* 0x00000015c6c67c12 */ /* 0x000fe2000f8e96cb */
[C---:B-1----:R-:W-:Y:S03]  /*43a0*/  HMMA.16816.F32.BF16 R4, R84.reuse, R88, RZ ;  /* 0x000000585404723c */ /* 0x042fe600000418ff */
[----:B------:R-:W-:Y:S01]  /*43b0*/  LOP3.LUT R200, R200, UR28, R205, 0x96, !PT ;  /* 0x0000001cc8c87c12 */ /* 0x000fe2000f8e96cd */
[----:B------:R-:W-:Y:S01]  /*43c0*/  @!P2 VIADD R121, R231, 0x8 ;  /* 0x00000008e779a836 */ /* 0x000fe20000000000 */
[C---:B------:R-:W-:Y:S02]  /*43d0*/  PRMT R197, R204.reuse, 0x7770, RZ ;  /* 0x00007770ccc57816 */ /* 0x040fe400000000ff */
[----:B------:R-:W-:Y:S01]  /*43e0*/  PRMT R130, R204, 0x7771, RZ ;  /* 0x00007771cc827816 */ /* 0x000fe200000000ff */
[C---:B------:R-:W-:Y:S01]  /*43f0*/  HMMA.16816.F32.BF16 R8, R84.reuse, R90, RZ ;  /* 0x0000005a5408723c */ /* 0x040fe200000418ff */
[----:B------:R-:W-:Y:S01]  /*4400*/  LDSM.16.M88.4 R88, [R216] ;  /* 0x00000000d858783b */ /* 0x000fe20000000200 */
[C---:B------:R-:W-:Y:S02]  /*4410*/  LOP3.LUT R199, R200.reuse, 0xff, RZ, 0xc0, !PT ;  /* 0x000000ffc8c77812 */ /* 0x040fe400078ec0ff */
[----:B------:R-:W-:Y:S04]  /*4420*/  LOP3.LUT R126, R200, 0xffff, RZ, 0xc0, !PT ;  /* 0x0000ffffc87e7812 */ /* 0x000fe800078ec0ff */
[C---:B--2---:R-:W-:Y:S01]  /*4430*/  HMMA.16816.F32.BF16 R12, R84.reuse, R92, RZ ;  /* 0x0000005c540c723c */ /* 0x044fe200000418ff */
[----:B------:R-:W-:Y:S07]  /*4440*/  SHF.R.U32.HI R126, RZ, 0x8, R126 ;  /* 0x00000008ff7e7819 */ /* 0x000fee000001167e */
[----:B------:R-:W-:Y:S01]  /*4450*/  HMMA.16816.F32.BF16 R16, R84, R94, RZ ;  /* 0x0000005e5410723c */ /* 0x000fe200000418ff */
[----:B------:R-:W1:Y:S06]  /*4460*/  LDSM.16.M88.4 R84, [R215+0x10800] ;  /* 0x01080000d754783b */ /* 0x000e6c0000000200 */
[----:B------:R-:W2:Y:S01]  /*4470*/  LDSM.16.M88.4 R92, [R214+0x10000] ;  /* 0x01000000d65c783b */ /* 0x000ea20000000200 */
[C---:B---3--:R-:W-:Y:S08]  /*4480*/  HMMA.16816.F32.BF16 R4, R96.reuse, R100, R4 ;  /* 0x000000646004723c */ /* 0x048ff00000041804 */
[C---:B------:R-:W-:Y:S01]  /*4490*/  HMMA.16816.F32.BF16 R8, R96.reuse, R102, R8 ;  /* 0x000000666008723c */ /* 0x040fe20000041808 */
[----:B------:R-:W-:Y:S07]  /*44a0*/  LDSM.16.M88.4 R100, [R221+0x2000] ;  /* 0x00200000dd64783b */ /* 0x000fee0000000200 */
[C---:B----4-:R-:W-:Y:S08]  /*44b0*/  HMMA.16816.F32.BF16 R12, R96.reuse, R104, R12 ;  /* 0x00000068600c723c */ /* 0x050ff0000004180c */
[----:B------:R-:W-:Y:S01]  /*44c0*/  HMMA.16816.F32.BF16 R16, R96, R106, R16 ;  /* 0x0000006a6010723c */ /* 0x000fe20000041810 */
[----:B------:R-:W3:Y:S06]  /*44d0*/  LDSM.16.M88.4 R96, [R214+0x10800] ;  /* 0x01080000d660783b */ /* 0x000eec0000000200 */
[----:B------:R-:W4:Y:S01]  /*44e0*/  LDSM.16.M88.4 R104, [R220+0x12000] ;  /* 0x01200000dc68783b */ /* 0x000f220000000200 */
[C---:B-----5:R-:W-:Y:S08]  /*44f0*/  HMMA.16816.F32.BF16 R4, R108.reuse, R112, R4 ;  /* 0x000000706c04723c */ /* 0x060ff00000041804 */
[C---:B------:R-:W-:Y:S01]  /*4500*/  HMMA.16816.F32.BF16 R8, R108.reuse, R114, R8 ;  /* 0x000000726c08723c */ /* 0x040fe20000041808 */
[----:B------:R-:W-:Y:S07]  /*4510*/  LDSM.16.M88.4 R112, [R218+0x12000] ;  /* 0x01200000da70783b */ /* 0x000fee0000000200 */
[C---:B-1----:R-:W-:Y:S08]  /*4520*/  HMMA.16816.F32.BF16 R12, R108.reuse, R84, R12 ;  /* 0x000000546c0c723c */ /* 0x042ff0000004180c */
[----:B------:R-:W-:Y:S01]  /*4530*/  HMMA.16816.F32.BF16 R16, R108, R86, R16 ;  /* 0x000000566c10723c */ /* 0x000fe20000041810 */
[----:B------:R-:W1:Y:S06]  /*4540*/  LDSM.16.M88.4 R84, [R220+0x12800] ;  /* 0x01280000dc54783b */ /* 0x000e6c0000000200 */
[----:B------:R-:W5:Y:S01]  /*4550*/  LDSM.16.M88.4 R108, [R219+0x2000] ;  /* 0x00200000db6c783b */ /* 0x000f620000000200 */
[C---:B--2---:R-:W-:Y:S08]  /*4560*/  HMMA.16816.F32.BF16 R4, R88.reuse, R92, R4 ;  /* 0x0000005c5804723c */ /* 0x044ff00000041804 */
[C---:B------:R-:W-:Y:S01]  /*4570*/  HMMA.16816.F32.BF16 R8, R88.reuse, R94, R8 ;  /* 0x0000005e5808723c */ /* 0x040fe20000041808 */
[----:B------:R-:W-:Y:S07]  /*4580*/  LDSM.16.M88.4 R92, [R217+0x2000] ;  /* 0x00200000d95c783b */ /* 0x000fee0000000200 */
[C---:B---3--:R-:W-:Y:S08]  /*4590*/  HMMA.16816.F32.BF16 R12, R88.reuse, R96, R12 ;  /* 0x00000060580c723c */ /* 0x048ff0000004180c */
[----:B------:R-:W-:Y:S01]  /*45a0*/  HMMA.16816.F32.BF16 R16, R88, R98, R16 ;  /* 0x000000625810723c */ /* 0x000fe20000041810 */
[----:B------:R-:W2:Y:S06]  /*45b0*/  LDSM.16.M88.4 R88, [R218+0x12800] ;  /* 0x01280000da58783b */ /* 0x000eac0000000200 */
[----:B------:R-:W3:Y:S01]  /*45c0*/  LDSM.16.M88.4 R96, [R215+0x12000] ;  /* 0x01200000d760783b */ /* 0x000ee20000000200 */
[C---:B----4-:R-:W-:Y:S08]  /*45d0*/  HMMA.16816.F32.BF16 R4, R100.reuse, R104, R4 ;  /* 0x000000686404723c */ /* 0x050ff00000041804 */
[C---:B------:R-:W-:Y:S01]  /*45e0*/  HMMA.16816.F32.BF16 R8, R100.reuse, R106, R8 ;  /* 0x0000006a6408723c */ /* 0x040fe20000041808 */
[----:B------:R-:W-:Y:S07]  /*45f0*/  LDSM.16.M88.4 R104, [R214+0x12000] ;  /* 0x01200000d668783b */ /* 0x000fee0000000200 */
[C---:B-1----:R-:W-:Y:S08]  /*4600*/  HMMA.16816.F32.BF16 R12, R100.reuse, R84, R12 ;  /* 0x00000054640c723c */ /* 0x042ff0000004180c */
[----:B------:R-:W-:Y:S01]  /*4610*/  HMMA.16816.F32.BF16 R16, R100, R86, R16 ;  /* 0x000000566410723c */ /* 0x000fe20000041810 */
[----:B------:R-:W1:Y:S06]  /*4620*/  LDSM.16.M88.4 R84, [R215+0x12800] ;  /* 0x01280000d754783b */ /* 0x000e6c0000000200 */
[----:B------:R-:W4:Y:S01]  /*4630*/  LDSM.16.M88.4 R100, [R216+0x2000] ;  /* 0x00200000d864783b */ /* 0x000f220000000200 */
[C---:B-----5:R-:W-:Y:S08]  /*4640*/  HMMA.16816.F32.BF16 R4, R108.reuse, R112, R4 ;  /* 0x000000706c04723c */ /* 0x060ff00000041804 */
[C---:B------:R-:W-:Y:S01]  /*4650*/  HMMA.16816.F32.BF16 R8, R108.reuse, R114, R8 ;  /* 0x000000726c08723c */ /* 0x040fe20000041808 */
[----:B------:R-:W-:Y:S07]  /*4660*/  LDSM.16.M88.4 R112, [R220+0x14000] ;  /* 0x01400000dc70783b */ /* 0x000fee0000000200 */
[C---:B--2---:R-:W-:Y:S08]  /*4670*/  HMMA.16816.F32.BF16 R12, R108.reuse, R88, R12 ;  /* 0x000000586c0c723c */ /* 0x044ff0000004180c */
[----:B------:R-:W-:Y:S01]  /*4680*/  HMMA.16816.F32.BF16 R16, R108, R90, R16 ;  /* 0x0000005a6c10723c */ /* 0x000fe20000041810 */
[----:B------:R-:W2:Y:S06]  /*4690*/  LDSM.16.M88.4 R88, [R214+0x12800] ;  /* 0x01280000d658783b */ /* 0x000eac0000000200 */
[----:B------:R-:W5:Y:S01]  /*46a0*/  LDSM.16.M88.4 R108, [R221+0x4000] ;  /* 0x00400000dd6c783b */ /* 0x000f620000000200 */
[C---:B---3--:R-:W-:Y:S08]  /*46b0*/  HMMA.16816.F32.BF16 R4, R92.reuse, R96, R4 ;  /* 0x000000605c04723c */ /* 0x048ff00000041804 */
[C---:B------:R-:W-:Y:S01]  /*46c0*/  HMMA.16816.F32.BF16 R8, R92.reuse, R98, R8 ;  /* 0x000000625c08723c */ /* 0x040fe20000041808 */
[----:B------:R-:W-:Y:S07]  /*46d0*/  LDSM.16.M88.4 R96, [R218+0x14000] ;  /* 0x01400000da60783b */ /* 0x000fee0000000200 */
[C---:B-1----:R-:W-:Y:S08]  /*46e0*/  HMMA.16816.F32.BF16 R12, R92.reuse, R84, R12 ;  /* 0x000000545c0c723c */ /* 0x042ff0000004180c */
[----:B------:R-:W-:Y:S01]  /*46f0*/  HMMA.16816.F32.BF16 R16, R92, R86, R16 ;  /* 0x000000565c10723c */ /* 0x000fe20000041810 */
[----:B------:R-:W1:Y:S06]  /*4700*/  LDSM.16.M88.4 R84, [R220+0x14800] ;  /* 0x01480000dc54783b */ /* 0x000e6c0000000200 */
[----:B------:R-:W3:Y:S01]  /*4710*/  LDSM.16.M88.4 R92, [R219+0x4000] ;  /* 0x00400000db5c783b */ /* 0x000ee20000000200 */
[C---:B----4-:R-:W-:Y:S08]  /*4720*/  HMMA.16816.F32.BF16 R4, R100.reuse, R104, R4 ;  /* 0x000000686404723c */ /* 0x050ff00000041804 */
[C---:B------:R-:W-:Y:S01]  /*4730*/  HMMA.16816.F32.BF16 R8, R100.reuse, R106, R8 ;  /* 0x0000006a6408723c */ /* 0x040fe20000041808 */
[----:B------:R-:W-:Y:S07]  /*4740*/  LDSM.16.M88.4 R104, [R215+0x14000] ;  /* 0x01400000d768783b */ /* 0x000fee0000000200 */
[C---:B--2---:R-:W-:Y:S08]  /*4750*/  HMMA.16816.F32.BF16 R12, R100.reuse, R88, R12 ;  /* 0x00000058640c723c */ /* 0x044ff0000004180c */
[----:B------:R-:W-:Y:S01]  /*4760*/  HMMA.16816.F32.BF16 R16, R100, R90, R16 ;  /* 0x0000005a6410723c */ /* 0x000fe20000041810 */
[----:B------:R-:W2:Y:S06]  /*4770*/  LDSM.16.M88.4 R88, [R218+0x14800] ;  /* 0x01480000da58783b */ /* 0x000eac0000000200 */
[----:B------:R-:W4:Y:S01]  /*4780*/  LDSM.16.M88.4 R100, [R217+0x4000] ;  /* 0x00400000d964783b */ /* 0x000f220000000200 */
[C---:B-----5:R-:W-:Y:S08]  /*4790*/  HMMA.16816.F32.BF16 R4, R108.reuse, R112, R4 ;  /* 0x000000706c04723c */ /* 0x060ff00000041804 */
[C---:B------:R-:W-:Y:S01]  /*47a0*/  HMMA.16816.F32.BF16 R8, R108.reuse, R114, R8 ;  /* 0x000000726c08723c */ /* 0x040fe20000041808 */
[----:B------:R-:W-:Y:S07]  /*47b0*/  LDSM.16.M88.4 R112, [R218+0x16000] ;  /* 0x01600000da70783b */ /* 0x000fee0000000200 */
[C---:B-1----:R-:W-:Y:S08]  /*47c0*/  HMMA.16816.F32.BF16 R12, R108.reuse, R84, R12 ;  /* 0x000000546c0c723c */ /* 0x042ff0000004180c */
[----:B------:R-:W-:Y:S01]  /*47d0*/  HMMA.16816.F32.BF16 R16, R108, R86, R16 ;  /* 0x000000566c10723c */ /* 0x000fe20000041810 */
[----:B------:R-:W1:Y:S06]  /*47e0*/  LDSM.16.M88.4 R84, [R215+0x14800] ;  /* 0x01480000d754783b */ /* 0x000e6c0000000200 */
[----:B------:R-:W-:Y:S01]  /*47f0*/  LDSM.16.M88.4 R108, [R214+0x14000] ;  /* 0x01400000d66c783b */ /* 0x000fe20000000200 */
[C---:B---3--:R-:W-:Y:S08]  /*4800*/  HMMA.16816.F32.BF16 R4, R92.reuse, R96, R4 ;  /* 0x000000605c04723c */ /* 0x048ff00000041804 */
[C---:B------:R-:W-:Y:S01]  /*4810*/  HMMA.16816.F32.BF16 R8, R92.reuse, R98, R8 ;  /* 0x000000625c08723c */ /* 0x040fe20000041808 */
[----:B------:R-:W3:Y:S07]  /*4820*/  LDSM.16.M88.4 R96, [R216+0x4000] ;  /* 0x00400000d860783b */ /* 0x000eee0000000200 */
[C---:B--2---:R-:W-:Y:S08]  /*4830*/  HMMA.16816.F32.BF16 R12, R92.reuse, R88, R12 ;  /* 0x000000585c0c723c */ /* 0x044ff0000004180c */
[----:B------:R-:W-:Y:S01]  /*4840*/  HMMA.16816.F32.BF16 R16, R92, R90, R16 ;  /* 0x0000005a5c10723c */ /* 0x000fe20000041810 */
[----:B------:R-:W2:Y:S06]  /*4850*/  LDSM.16.M88.4 R88, [R214+0x14800] ;  /* 0x01480000d658783b */ /* 0x000eac0000000200 */
[----:B------:R5:W-:Y:S01]  /*4860*/  LDSM.16.M88.4 R92, [R221+0x6000] ;  /* 0x00600000dd5c783b */ /* 0x000be20000000200 */
[C---:B----4-:R-:W-:Y:S08]  /*4870*/  HMMA.16816.F32.BF16 R4, R100.reuse, R104, R4 ;  /* 0x000000686404723c */ /* 0x050ff00000041804 */
[C---:B------:R-:W-:Y:S01]  /*4880*/  HMMA.16816.F32.BF16 R8, R100.reuse, R106, R8 ;  /* 0x0000006a6408723c */ /* 0x040fe20000041808 */
[----:B------:R-:W4:Y:S07]  /*4890*/  LDSM.16.M88.4 R104, [R220+0x16000] ;  /* 0x01600000dc68783b */ /* 0x000f2e0000000200 */
[C---:B-1----:R-:W-:Y:S03]  /*48a0*/  HMMA.16816.F32.BF16 R12, R100.reuse, R84, R12 ;  /* 0x00000054640c723c */ /* 0x042fe6000004180c */
[----:B-----5:R-:W-:Y:S05]  /*48b0*/  LEA R221, R246, UR4, 0x1 ;  /* 0x00000004f6dd7c11 */ /* 0x020fea000f8e08ff */
[----:B------:R-:W-:Y:S01]  /*48c0*/  HMMA.16816.F32.BF16 R16, R100, R86, R16 ;  /* 0x000000566410723c */ /* 0x000fe20000041810 */
[----:B------:R1:W5:Y:S06]  /*48d0*/  LDSM.16.M88.4 R84, [R220+0x16800] ;  /* 0x01680000dc54783b */ /* 0x00036c0000000200 */
[----:B------:R4:W5:Y:S01]  /*48e0*/  LDSM.16.M88.4 R100, [R219+0x6000] ;  /* 0x00600000db64783b */ /* 0x0009620000000200 */
[C---:B---3--:R-:W-:Y:S08]  /*48f0*/  HMMA.16816.F32.BF16 R4, R96.reuse, R108, R4 ;  /* 0x0000006c6004723c */ /* 0x048ff00000041804 */
[C---:B------:R-:W-:Y:S01]  /*4900*/  HMMA.16816.F32.BF16 R8, R96.reuse, R110, R8 ;  /* 0x0000006e6008723c */ /* 0x040fe20000041808 */
[----:B------:R3:W5:Y:S07]  /*4910*/  LDSM.16.M88.4 R108, [R218+0x16800] ;  /* 0x01680000da6c783b */ /* 0x00076e0000000200 */
[C---:B--2---:R-:W-:Y:S03]  /*4920*/  HMMA.16816.F32.BF16 R12, R96.reuse, R88, R12 ;  /* 0x00000058600c723c */ /* 0x044fe6000004180c */
[----:B-1----:R-:W-:Y:S01]  /*4930*/  LEA R220, R229, UR4, 0x1 ;  /* 0x00000004e5dc7c11 */ /* 0x002fe2000f8e08ff */
[C-C-:B----4-:R-:W-:Y:S04]  /*4940*/  IMAD.IADD R219, R2.reuse, 0x1, R221.reuse ;  /* 0x0000000102db7824 */ /* 0x150fe800078e02dd */
[----:B------:R-:W-:Y:S01]  /*4950*/  HMMA.16816.F32.BF16 R16, R96, R90, R16 ;  /* 0x0000005a6010723c */ /* 0x000fe20000041810 */
[----:B------:R1:W-:Y:S06]  /*4960*/  LDSM.16.M88.4 R88, [R217+0x6000] ;  /* 0x00600000d958783b */ /* 0x0003ec0000000200 */
[----:B------:R-:W2:Y:S01]  /*4970*/  LDSM.16.M88.4 R96, [R215+0x16000] ;  /* 0x01600000d760783b */ /* 0x000ea20000000200 */
[C---:B------:R-:W-:Y:S05]  /*4980*/  HMMA.16816.F32.BF16 R4, R92.reuse, R104, R4 ;  /* 0x000000685c04723c */ /* 0x040fea0000041804 */
[C-C-:B---3--:R-:W-:Y:S03]  /*4990*/  IMAD.IADD R218, R2.reuse, 0x1, R220.reuse ;  /* 0x0000000102da7824 */ /* 0x148fe600078e02dc */
[C---:B------:R-:W-:Y:S01]  /*49a0*/  HMMA.16816.F32.BF16 R8, R92.reuse, R106, R8 ;  /* 0x0000006a5c08723c */ /* 0x040fe20000041808 */
[----:B------:R3:W4:Y:S07]  /*49b0*/  LDSM.16.M88.4 R104, [R215+0x16800] ;  /* 0x01680000d768783b */ /* 0x00072e0000000200 */
[C---:B-----5:R-:W-:Y:S03]  /*49c0*/  HMMA.16816.F32.BF16 R12, R92.reuse, R84, R12 ;  /* 0x000000545c0c723c */ /* 0x060fe6000004180c */
[C---:B-1----:R-:W-:Y:S05]  /*49d0*/  IMAD.IADD R217, R209.reuse, 0x1, R221 ;  /* 0x00000001d1d97824 */ /* 0x042fea00078e02dd */
[----:B------:R-:W-:Y:S01]  /*49e0*/  HMMA.16816.F32.BF16 R16, R92, R86, R16 ;  /* 0x000000565c10723c */ /* 0x000fe20000041810 */
[----:B------:R1:W-:Y:S06]  /*49f0*/  LDSM.16.M88.4 R84, [R216+0x6000] ;  /* 0x00600000d854783b */ /* 0x0003ec0000000200 */
[----:B------:R-:W5:Y:S01]  /*4a00*/  LDSM.16.M88.4 R92, [R214+0x16000] ;  /* 0x01600000d65c783b */ /* 0x000f620000000200 */
[C---:B------:R-:W-:Y:S05]  /*4a10*/  HMMA.16816.F32.BF16 R4, R100.reuse, R112, R4 ;  /* 0x000000706404723c */ /* 0x040fea0000041804 */
[----:B---3--:R-:W-:Y:S03]  /*4a20*/  IMAD.IADD R215, R209, 0x1, R220 ;  /* 0x00000001d1d77824 */ /* 0x008fe600078e02dc */
[C---:B------:R-:W-:Y:S08]  /*4a30*/  HMMA.16816.F32.BF16 R8, R100.reuse, R114, R8 ;  /* 0x000000726408723c */ /* 0x040ff00000041808 */
[C---:B------:R-:W-:Y:S03]  /*4a40*/  HMMA.16816.F32.BF16 R12, R100.reuse, R108, R12 ;  /* 0x0000006c640c723c */ /* 0x040fe6000004180c */
[C---:B-1----:R-:W-:Y:S05]  /*4a50*/  IMAD.IADD R216, R2.reuse, 0x1, R217 ;  /* 0x0000000102d87824 */ /* 0x042fea00078e02d9 */
[----:B------:R-:W-:Y:S08]  /*4a60*/  HMMA.16816.F32.BF16 R16, R100, R110, R16 ;  /* 0x0000006e6410723c */ /* 0x000ff00000041810 */
[C---:B--2---:R-:W-:Y:S08]  /*4a70*/  HMMA.16816.F32.BF16 R4, R88.reuse, R96, R4 ;  /* 0x000000605804723c */ /* 0x044ff00000041804 */
[C---:B------:R-:W-:Y:S08]  /*4a80*/  HMMA.16816.F32.BF16 R8, R88.reuse, R98, R8 ;  /* 0x000000625808723c */ /* 0x040ff00000041808 */
[C---:B----4-:R-:W-:Y:S08]  /*4a90*/  HMMA.16816.F32.BF16 R12, R88.reuse, R104, R12 ;  /* 0x00000068580c723c */ /* 0x050ff0000004180c */
[----:B------:R-:W-:Y:S01]  /*4aa0*/  HMMA.16816.F32.BF16 R16, R88, R106, R16 ;  /* 0x0000006a5810723c */ /* 0x000fe20000041810 */
[----:B------:R1:W2:Y:S07]  /*4ab0*/  LDSM.16.M88.4 R88, [R214+0x16800] ;  /* 0x01680000d658783b */ /* 0x0002ae0000000200 */
[C---:B-----5:R-:W-:Y:S08]  /*4ac0*/  HMMA.16816.F32.BF16 R4, R84.reuse, R92, R4 ;  /* 0x0000005c5404723c */ /* 0x060ff00000041804 */
[C---:B------:R-:W-:Y:S03]  /*4ad0*/  HMMA.16816.F32.BF16 R8, R84.reuse, R94, R8 ;  /* 0x0000005e5408723c */ /* 0x040fe60000041808 */
[----:B-1----:R-:W-:Y:S08]  /*4ae0*/  IMAD.IADD R214, R2, 0x1, R215 ;  /* 0x0000000102d67824 */ /* 0x002ff000078e02d7 */
[----:B------:R-:W-:Y:S02]  /*4af0*/  @!P2 FSEL R6, R6, -INF , !P6 ;  /* 0xff8000000606a808 */ /* 0x000fe40007000000 */
[----:B------:R-:W-:Y:S02]  /*4b00*/  @!P2 FSEL R7, R7, -INF , !P5 ;  /* 0xff8000000707a808 */ /* 0x000fe40006800000 */
[----:B------:R-:W-:Y:S01]  /*4b10*/  @!P2 FSEL R4, R4, -INF , !P1 ;  /* 0xff8000000404a808 */ /* 0x000fe20004800000 */
[--C-:B------:R-:W-:Y:S01]  /*4b20*/  FFMA.FTZ R120, R6, UR13, -R131.reuse ;  /* 0x0000000d06787c23 */ /* 0x100fe20008010883 */
[----:B------:R-:W-:Y:S02]  /*4b30*/  @!P2 FSEL R5, R5, -INF , !P0 ;  /* 0xff8000000505a808 */ /* 0x000fe40004000000 */
[C---:B------:R-:W-:Y:S01]  /*4b40*/  @!P2 ISETP.GE.AND P6, PT, R119.reuse, R122, PT ;  /* 0x0000007a7700a20c */ /* 0x040fe20003fc6270 */
[--C-:B------:R-:W-:Y:S01]  /*4b50*/  FFMA.FTZ R118, R4, UR13, -R196.reuse ;  /* 0x0000000d04767c23 */ /* 0x100fe200080108c4 */
[----:B------:R-:W-:Y:S01]  /*4b60*/  @!P2 ISETP.GE.AND P5, PT, R119, R124, PT ;  /* 0x0000007c7700a20c */ /* 0x000fe20003fa6270 */
[----:B------:R-:W-:Y:S01]  /*4b70*/  @!P2 VIADD R119, R231, 0x10 ;  /* 0x00000010e777a836 */ /* 0x000fe20000000000 */
[----:B------:R-:W-:Y:S01]  /*4b80*/  @!P2 FSEL R9, R9, -INF , !P6 ;  /* 0xff8000000909a808 */ /* 0x000fe20007000000 */
[----:B------:R-:W-:Y:S01]  /*4b90*/  MUFU.EX2 R120, R120 ;  /* 0x0000007800787308 */ /* 0x000fe20000000800 */
[C---:B--2---:R-:W-:Y:S03]  /*4ba0*/  HMMA.16816.F32.BF16 R12, R84.reuse, R88, R12 ;  /* 0x00000058540c723c */ /* 0x044fe6000004180c */
[--C-:B------:R-:W-:Y:S01]  /*4bb0*/  FFMA.FTZ R127, R9, UR13, -R196.reuse ;  /* 0x0000000d097f7c23 */ /* 0x100fe200080108c4 */
[----:B------:R-:W-:Y:S02]  /*4bc0*/  @!P2 FSEL R11, R11, -INF , !P5 ;  /* 0xff8000000b0ba808 */ /* 0x000fe40006800000 */
[-C--:B------:R-:W-:Y:S03]  /*4bd0*/  @!P2 ISETP.GE.AND P1, PT, R121, R122.reuse, PT ;  /* 0x0000007a7900a20c */ /* 0x080fe60003f26270 */
[----:B------:R-:W1:Y:S01]  /*4be0*/  MUFU.EX2 R118, R118 ;  /* 0x0000007600767308 */ /* 0x000e620000000800 */
[----:B------:R-:W-:Y:S03]  /*4bf0*/  HMMA.16816.F32.BF16 R16, R84, R90, R16 ;  /* 0x0000005a5410723c */ /* 0x000fe60000041810 */
[----:B------:R-:W-:Y:S02]  /*4c00*/  @!P2 FSEL R8, R8, -INF , !P1 ;  /* 0xff8000000808a808 */ /* 0x000fe40004800000 */
[----:B------:R-:W-:Y:S02]  /*4c10*/  @!P2 ISETP.GE.AND P1, PT, R119, R122, PT ;  /* 0x0000007a7700a20c */ /* 0x000fe40003f26270 */
[-C--:B------:R-:W-:Y:S01]  /*4c20*/  @!P2 ISETP.GE.AND P0, PT, R121, R124.reuse, PT ;  /* 0x0000007c7900a20c */ /* 0x080fe20003f06270 */
[----:B------:R-:W-:Y:S01]  /*4c30*/  @!P2 VIADD R121, R231, 0x11 ;  /* 0x00000011e779a836 */ /* 0x000fe20000000000 */
[----:B------:R2:W-:Y:S01]  /*4c40*/  MUFU.EX2 R123, R127 ;  /* 0x0000007f007b7308 */ /* 0x0005e20000000800 */
[----:B------:R-:W-:Y:S01]  /*4c50*/  @!P2 ISETP.GE.AND P6, PT, R119, R124, PT ;  /* 0x0000007c7700a20c */ /* 0x000fe20003fc6270 */
[--C-:B------:R-:W-:Y:S01]  /*4c60*/  FFMA.FTZ R128, R8, UR13, -R196.reuse ;  /* 0x0000000d08807c23 */ /* 0x100fe200080108c4 */
[----:B------:R-:W-:Y:S01]  /*4c70*/  @!P2 FSEL R12, R12, -INF , !P1 ;  /* 0xff8000000c0ca808 */ /* 0x000fe20004800000 */
[--C-:B------:R-:W-:Y:S01]  /*4c80*/  FFMA.FTZ R119, R5, UR13, -R196.reuse ;  /* 0x0000000d05777c23 */ /* 0x100fe200080108c4 */
[-C--:B------:R-:W-:Y:S02]  /*4c90*/  @!P2 ISETP.GE.AND P1, PT, R129, R122.reuse, PT ;  /* 0x0000007a8100a20c */ /* 0x080fe40003f26270 */
[----:B------:R-:W-:Y:S01]  /*4ca0*/  @!P2 FSEL R10, R10, -INF , !P0 ;  /* 0xff8000000a0aa808 */ /* 0x000fe20004000000 */
[--C-:B------:R-:W-:Y:S01]  /*4cb0*/  FFMA.FTZ R201, R12, UR13, -R196.reuse ;  /* 0x0000000d0cc97c23 */ /* 0x100fe200080108c4 */
[----:B------:R-:W-:Y:S01]  /*4cc0*/  @!P2 ISETP.GE.AND P0, PT, R121, R122, PT ;  /* 0x0000007a7900a20c */ /* 0x000fe20003f06270 */
[----:B------:R-:W-:Y:S01]  /*4cd0*/  MUFU.EX2 R119, R119 ;  /* 0x0000007700777308 */ /* 0x000fe20000000800 */
[----:B------:R-:W-:Y:S02]  /*4ce0*/  @!P2 FSEL R16, R16, -INF , !P1 ;  /* 0xff8000001010a808 */ /* 0x000fe40004800000 */
[----:B------:R-:W-:Y:S02]  /*4cf0*/  ISETP.LE.U32.AND P1, PT, R199, UR12, PT ;  /* 0x0000000cc7007c0c */ /* 0x000fe4000bf23070 */
[----:B------:R-:W-:Y:S01]  /*4d00*/  @!P2 ISETP.GE.AND P5, PT, R121, R124, PT ;  /* 0x0000007c7900a20c */ /* 0x000fe20003fa6270 */
[--C-:B------:R-:W-:Y:S01]  /*4d10*/  FFMA.FTZ R121, R7, UR13, -R131.reuse ;  /* 0x0000000d07797c23 */ /* 0x100fe20008010883 */
[----:B------:R-:W-:Y:S01]  /*4d20*/  @!P2 FSEL R13, R13, -INF , !P0 ;  /* 0xff8000000d0da808 */ /* 0x000fe20004000000 */
[----:B------:R-:W-:Y:S01]  /*4d30*/  FFMA.FTZ R203, R16, UR13, -R196 ;  /* 0x0000000d10cb7c23 */ /* 0x000fe200080108c4 */
[----:B------:R-:W-:Y:S02]  /*4d40*/  @!P2 FSEL R14, R14, -INF , !P6 ;  /* 0xff8000000e0ea808 */ /* 0x000fe40007000000 */
[----:B------:R-:W-:Y:S01]  /*4d50*/  @!P2 FSEL R15, R15, -INF , !P5 ;  /* 0xff8000000f0fa808 */ /* 0x000fe20006800000 */
[----:B------:R-:W-:Y:S01]  /*4d60*/  MUFU.EX2 R121, R121 ;  /* 0x0000007900797308 */ /* 0x000fe20000000800 */
[----:B------:R-:W-:Y:S02]  /*4d70*/  @!P2 ISETP.GE.AND P0, PT, R125, R122, PT ;  /* 0x0000007a7d00a20c */ /* 0x000fe40003f06270 */
[-C--:B------:R-:W-:Y:S01]  /*4d80*/  @!P2 ISETP.GE.AND P6, PT, R129, R124.reuse, PT ;  /* 0x0000007c8100a20c */ /* 0x080fe20003fc6270 */
[----:B-1----:R-:W-:Y:S01]  /*4d90*/  @!P1 FADD.FTZ R118, -R118, -RZ ;  /* 0x800000ff76769221 */ /* 0x002fe20000010100 */
[----:B------:R-:W-:Y:S01]  /*4da0*/  @!P2 ISETP.GE.AND P5, PT, R125, R124, PT ;  /* 0x0000007c7d00a20c */ /* 0x000fe20003fa6270 */
[--C-:B------:R-:W-:Y:S01]  /*4db0*/  FFMA.FTZ R125, R11, UR13, -R131.reuse ;  /* 0x0000000d0b7d7c23 */ /* 0x100fe20008010883 */
[----:B------:R-:W-:Y:S03]  /*4dc0*/  @!P2 FSEL R17, R17, -INF , !P0 ;  /* 0xff8000001111a808 */ /* 0x000fe60004000000 */
[----:B------:R-:W1:Y:S01]  /*4dd0*/  MUFU.EX2 R122, R128 ;  /* 0x00000080007a7308 */ /* 0x000e620000000800 */
[----:B------:R-:W-:Y:S01]  /*4de0*/  @!P2 FSEL R18, R18, -INF , !P6 ;  /* 0xff8000001212a808 */ /* 0x000fe20007000000 */
[----:B------:R-:W-:Y:S01]  /*4df0*/  FFMA.FTZ R124, R10, UR13, -R131 ;  /* 0x0000000d0a7c7c23 */ /* 0x000fe20008010883 */
[----:B------:R-:W-:Y:S02]  /*4e00*/  @!P2 FSEL R19, R19, -INF , !P5 ;  /* 0xff8000001313a808 */ /* 0x000fe40006800000 */
[----:B------:R-:W-:Y:S02]  /*4e10*/  ISETP.LE.U32.AND P2, PT, R197, UR12, PT ;  /* 0x0000000cc5007c0c */ /* 0x000fe4000bf43070 */
[----:B------:R-:W-:Y:S03]  /*4e20*/  ISETP.GT.U32.AND P1, PT, R130, UR12, PT ;  /* 0x0000000c82007c0c */ /* 0x000fe6000bf24070 */
[----:B------:R-:W-:Y:S01]  /*4e30*/  MUFU.EX2 R125, R125 ;  /* 0x0000007d007d7308 */ /* 0x000fe20000000800 */
[----:B------:R-:W-:Y:S02]  /*4e40*/  LOP3.LUT R130, R198, 0xffff, RZ, 0xc0, !PT ;  /* 0x0000ffffc6827812 */ /* 0x000fe400078ec0ff */
[----:B--2---:R-:W-:Y:S02]  /*4e50*/  PRMT R127, R200, 0x7632, R127 ;  /* 0x00007632c87f7816 */ /* 0x004fe4000000007f */
[----:B------:R-:W-:Y:S02]  /*4e60*/  SHF.R.U32.HI R130, RZ, 0x8, R130 ;  /* 0x00000008ff827819 */ /* 0x000fe40000011682 */
[----:B------:R-:W-:Y:S03]  /*4e70*/  SHF.R.U32.HI R200, RZ, 0x18, R200 ;  /* 0x00000018ffc87819 */ /* 0x000fe600000116c8 */
[----:B------:R-:W-:Y:S01]  /*4e80*/  MUFU.EX2 R124, R124 ;  /* 0x0000007c007c7308 */ /* 0x000fe20000000800 */
[----:B------:R-:W-:Y:S01]  /*4e90*/  LOP3.LUT R130, R130, 0xffff, RZ, 0xc0, !PT ;  /* 0x0000ffff82827812 */ /* 0x000fe200078ec0ff */
[----:B-1----:R-:W-:Y:S01]  /*4ea0*/  @!P2 FADD.FTZ R122, -R122, -RZ ;  /* 0x800000ff7a7aa221 */ /* 0x002fe20000010100 */
[----:B------:R-:W-:Y:S01]  /*4eb0*/  LOP3.LUT R199, R126, 0xffff, RZ, 0xc0, !PT ;  /* 0x0000ffff7ec77812 */ /* 0x000fe200078ec0ff */
[----:B------:R-:W-:Y:S01]  /*4ec0*/  @P1 FADD.FTZ R123, -R123, -RZ ;  /* 0x800000ff7b7b1221 */ /* 0x000fe20000010100 */
[----:B------:R-:W-:Y:S01]  /*4ed0*/  ISETP.LE.U32.AND P5, PT, R200, UR12, PT ;  /* 0x0000000cc8007c0c */ /* 0x000fe2000bfa3070 */
[----:B------:R-:W-:Y:S01]  /*4ee0*/  FFMA.FTZ R200, R14, UR13, -R131 ;  /* 0x0000000d0ec87c23 */ /* 0x000fe20008010883 */
[----:B------:R-:W-:Y:S03]  /*4ef0*/  ISETP.LE.U32.AND P2, PT, R130, UR12, PT ;  /* 0x0000000c82007c0c */ /* 0x000fe6000bf43070 */
[----:B------:R-:W1:Y:S01]  /*4f00*/  MUFU.EX2 R126, R201 ;  /* 0x000000c9007e7308 */ /* 0x000e620000000800 */
[----:B------:R-:W-:Y:S01]  /*4f10*/  ISETP.LE.U32.AND P0, PT, R199, UR12, PT ;  /* 0x0000000cc7007c0c */ /* 0x000fe2000bf03070 */
[--C-:B------:R-:W-:Y:S01]  /*4f20*/  FFMA.FTZ R199, R13, UR13, -R196.reuse ;  /* 0x0000000d0dc77c23 */ /* 0x100fe200080108c4 */
[----:B------:R-:W-:Y:S01]  /*4f30*/  LOP3.LUT R127, R127, 0xff, RZ, 0xc0, !PT ;  /* 0x000000ff7f7f7812 */ /* 0x000fe200078ec0ff */
[----:B------:R-:W-:Y:S01]  /*4f40*/  FFMA.FTZ R196, R17, UR13, -R196 ;  /* 0x0000000d11c47c23 */ /* 0x000fe200080108c4 */
[----:B------:R-:W-:Y:S02]  /*4f50*/  LOP3.LUT R197, R198, 0xff, RZ, 0xc0, !PT ;  /* 0x000000ffc6c57812 */ /* 0x000fe400078ec0ff */
[----:B------:R-:W-:Y:S03]  /*4f60*/  ISETP.LE.U32.AND P6, PT, R127, UR12, PT ;  /* 0x0000000c7f007c0c */ /* 0x000fe6000bfc3070 */
[----:B------:R2:W-:Y:S01]  /*4f70*/  MUFU.EX2 R130, R203 ;  /* 0x000000cb00827308 */ /* 0x0005e20000000800 */
[----:B------:R-:W-:Y:S01]  /*4f80*/  PRMT R128, R204, 0x7772, RZ ;  /* 0x00007772cc807816 */ /* 0x000fe200000000ff */
[----:B------:R-:W-:Y:S01]  /*4f90*/  @!P5 FADD.FTZ R121, -R121, -RZ ;  /* 0x800000ff7979d221 */ /* 0x000fe20000010100 */
[----:B------:R-:W-:Y:S02]  /*4fa0*/  ISETP.LE.U32.AND P5, PT, R197, UR12, PT ;  /* 0x0000000cc5007c0c */ /* 0x000fe4000bfa3070 */
[----:B------:R-:W-:Y:S01]  /*4fb0*/  PRMT R197, R198, 0x7632, R197 ;  /* 0x00007632c6c57816 */ /* 0x000fe200000000c5 */
[----:B------:R-:W-:Y:S01]  /*4fc0*/  @!P0 FADD.FTZ R119, -R119, -RZ ;  /* 0x800000ff77778221 */ /* 0x000fe20000010100 */
[----:B------:R-:W-:Y:S03]  /*4fd0*/  ISETP.GT.U32.AND P0, PT, R128, UR12, PT ;  /* 0x0000000c80007c0c */ /* 0x000fe6000bf04070 */
[----:B------:R3:W4:Y:S01]  /*4fe0*/  MUFU.EX2 R127, R199 ;  /* 0x000000c7007f7308 */ /* 0x0007220000000800 */
[----:B------:R-:W-:Y:S02]  /*4ff0*/  LOP3.LUT R197, R197, 0xff, RZ, 0xc0, !PT ;  /* 0x000000ffc5c57812 */ /* 0x000fe400078ec0ff */
[----:B------:R-:W-:Y:S01]  /*5000*/  PRMT R129, R204, 0x7773, RZ ;  /* 0x00007773cc817816 */ /* 0x000fe200000000ff */
[----:B------:R-:W-:Y:S01]  /*5010*/  @!P6 FADD.FTZ R120, -R120, -RZ ;  /* 0x800000ff7878e221 */ /* 0x000fe20000010100 */
[----:B------:R-:W-:Y:S02]  /*5020*/  ISETP.LE.U32.AND P1, PT, R197, UR12, PT ;  /* 0x0000000cc5007c0c */ /* 0x000fe4000bf23070 */
[----:B------:R-:W-:Y:S03]  /*5030*/  ISETP.GT.U32.AND P6, PT, R129, UR12, PT ;  /* 0x0000000c81007c0c */ /* 0x000fe6000bfc4070 */
[----:B------:R5:W5:Y:S01]  /*5040*/  MUFU.EX2 R128, R200 ;  /* 0x000000c800807308 */ /* 0x000b620000000800 */
[--C-:B--2---:R-:W-:Y:S01]  /*5050*/  FFMA.FTZ R203, R18, UR13, -R131.reuse ;  /* 0x0000000d12cb7c23 */ /* 0x104fe20008010883 */
[----:B------:R-:W-:Y:S01]  /*5060*/  SHF.R.U32.HI R198, RZ, 0x18, R198 ;  /* 0x00000018ffc67819 */ /* 0x000fe200000116c6 */
[--C-:B------:R-:W-:Y:S01]  /*5070*/  FFMA.FTZ R129, R15, UR13, -R131.reuse ;  /* 0x0000000d0f817c23 */ /* 0x100fe20008010883 */
[----:B------:R-:W-:Y:S01]  /*5080*/  F2FP.RELU.BF16.F32.PACK_AB R205, R119, R118 ;  /* 0x0000007677cd723e */ /* 0x000fe200000018ff */
[----:B-1----:R-:W-:Y:S01]  /*5090*/  @!P5 FADD.FTZ R126, -R126, -RZ ;  /* 0x800000ff7e7ed221 */ /* 0x002fe20000010100 */
[----:B------:R-:W-:Y:S01]  /*50a0*/  F2FP.RELU.BF16.F32.PACK_AB R204, R123, R122 ;  /* 0x0000007a7bcc723e */ /* 0x000fe200000018ff */
[----:B------:R-:W-:Y:S03]  /*50b0*/  FFMA.FTZ R131, R19, UR13, -R131 ;  /* 0x0000000d13837c23 */ /* 0x000fe60008010883 */
[----:B------:R-:W-:Y:S01]  /*50c0*/  MUFU.EX2 R197, R196 ;  /* 0x000000c400c57308 */ /* 0x000fe20000000800 */
[----:B---3--:R-:W-:Y:S01]  /*50d0*/  PRMT R199, R202, 0x7772, RZ ;  /* 0x00007772cac77816 */ /* 0x008fe200000000ff */
[----:B------:R-:W-:Y:S01]  /*50e0*/  @P0 FADD.FTZ R124, -R124, -RZ ;  /* 0x800000ff7c7c0221 */ /* 0x000fe20000010100 */
[C---:B------:R-:W-:Y:S01]  /*50f0*/  PRMT R201, R202.reuse, 0x7770, RZ ;  /* 0x00007770cac97816 */ /* 0x040fe200000000ff */
[----:B------:R-:W-:Y:S01]  /*5100*/  @P6 FADD.FTZ R125, -R125, -RZ ;  /* 0x800000ff7d7d6221 */ /* 0x000fe20000010100 */
[----:B------:R-:W-:Y:S01]  /*5110*/  ISETP.GT.U32.AND P5, PT, R199, UR12, PT ;  /* 0x0000000cc7007c0c */ /* 0x000fe2000bfa4070 */
[----:B----4-:R-:W-:Y:S01]  /*5120*/  @!P2 FADD.FTZ R127, -R127, -RZ ;  /* 0x800000ff7f7fa221 */ /* 0x010fe20000010100 */
[----:B------:R-:W-:Y:S03]  /*5130*/  ISETP.LE.U32.AND P0, PT, R201, UR12, PT ;  /* 0x0000000cc9007c0c */ /* 0x000fe6000bf03070 */
[----:B------:R1:W2:Y:S01]  /*5140*/  MUFU.EX2 R196, R203 ;  /* 0x000000cb00c47308 */ /* 0x0002a20000000800 */
[----:B-----5:R-:W-:Y:S01]  /*5150*/  PRMT R200, R202, 0x7771, RZ ;  /* 0x00007771cac87816 */ /* 0x020fe200000000ff */
[----:B------:R-:W-:Y:S01]  /*5160*/  @!P1 FADD.FTZ R128, -R128, -RZ ;  /* 0x800000ff80809221 */ /* 0x000fe20000010100 */
[----:B------:R-:W-:Y:S02]  /*5170*/  ISETP.LE.U32.AND P1, PT, R198, UR12, PT ;  /* 0x0000000cc6007c0c */ /* 0x000fe4000bf23070 */
[----:B------:R-:W-:Y:S02]  /*5180*/  ISETP.GT.U32.AND P6, PT, R200, UR12, PT ;  /* 0x0000000cc8007c0c */ /* 0x000fe4000bfc4070 */
[C---:B------:R-:W-:Y:S03]  /*5190*/  LEA R200, R233.reuse, UR5, 0x1 ;  /* 0x00000005e9c87c11 */ /* 0x040fe6000f8e08ff */
[----:B------:R-:W3:Y:S01]  /*51a0*/  MUFU.EX2 R129, R129 ;  /* 0x0000008100817308 */ /* 0x000ee20000000800 */
[----:B------:R-:W-:Y:S02]  /*51b0*/  LEA R198, R233, UR4, 0x1 ;  /* 0x00000004e9c67c11 */ /* 0x000fe4000f8e08ff */
[----:B------:R-:W-:Y:S01]  /*51c0*/  PRMT R202, R202, 0x7773, RZ ;  /* 0x00007773caca7816 */ /* 0x000fe200000000ff */
[----:B------:R-:W-:Y:S01]  /*51d0*/  IMAD.IADD R199, R200, 0x1, R245 ;  /* 0x00000001c8c77824 */ /* 0x000fe200078e02f5 */
[----:B------:R-:W-:Y:S01]  /*51e0*/  F2FP.RELU.BF16.F32.PACK_AB R206, R125, R124 ;  /* 0x0000007c7dce723e */ /* 0x000fe200000018ff */
[----:B------:R-:W-:Y:S01]  /*51f0*/  STS [R198+0x22000], R205 ;  /* 0x022000cdc6007388 */ /* 0x000fe20000000800 */
[----:B------:R-:W-:Y:S03]  /*5200*/  ISETP.GT.U32.AND P2, PT, R202, UR12, PT ;  /* 0x0000000cca007c0c */ /* 0x000fe6000bf44070 */
[----:B------:R-:W4:Y:S01]  /*5210*/  MUFU.EX2 R201, R131 ;  /* 0x0000008300c97308 */ /* 0x000f220000000800 */
[----:B-1----:R-:W-:Y:S01]  /*5220*/  F2FP.RELU.BF16.F32.PACK_AB R203, R121, R120 ;  /* 0x0000007879cb723e */ /* 0x002fe200000018ff */
[----:B------:R-:W-:Y:S01]  /*5230*/  @!P0 FADD.FTZ R130, -R130, -RZ ;  /* 0x800000ff82828221 */ /* 0x000fe20000010100 */
[----:B--2---:R-:W-:Y:S01]  /*5240*/  @P5 FADD.FTZ R196, -R196, -RZ ;  /* 0x800000ffc4c45221 */ /* 0x004fe20000010100 */
[C---:B------:R-:W-:Y:S02]  /*5250*/  VIADD R202, R200.reuse, 0x20 ;  /* 0x00000020c8ca7836 */ /* 0x040fe40000000000 */
[----:B------:R-:W-:Y:S01]  /*5260*/  @P6 FADD.FTZ R197, -R197, -RZ ;  /* 0x800000ffc5c56221 */ /* 0x000fe20000010100 */
[----:B------:R1:W-:Y:S01]  /*5270*/  STS [R198+0x22400], R203 ;  /* 0x022400cbc6007388 */ /* 0x0003e20000000800 */
[----:B------:R-:W-:Y:S01]  /*5280*/  @P4 VIADD R202, R200, 0xffffffe0 ;  /* 0xffffffe0c8ca4836 */ /* 0x000fe20000000000 */
[----:B------:R-:W-:Y:S01]  /*5290*/  F2FP.RELU.BF16.F32.PACK_AB R207, R127, R126 ;  /* 0x0000007e7fcf723e */ /* 0x000fe200000018ff */
[----:B---3--:R-:W-:Y:S03]  /*52a0*/  @!P1 FADD.FTZ R129, -R129, -RZ ;  /* 0x800000ff81819221 */ /* 0x008fe60000010100 */
[----:B------:R2:W-:Y:S01]  /*52b0*/  STS [R199], R204 ;  /* 0x000000ccc7007388 */ /* 0x0005e20000000800 */
[----:B------:R-:W-:Y:S02]  /*52c0*/  FSETP.GE.FTZ.AND P6, PT, R125, RZ, PT ;  /* 0x000000ff7d00720b */ /* 0x000fe40003fd6000 */
[----:B------:R-:W-:Y:S03]  /*52d0*/  FSETP.GE.FTZ.AND P5, PT, R122, RZ, PT ;  /* 0x000000ff7a00720b */ /* 0x000fe60003fb6000 */
[----:B------:R-:W-:Y:S01]  /*52e0*/  STS [R199+0x400], R206 ;  /* 0x000400cec7007388 */ /* 0x000fe20000000800 */
[----:B------:R-:W-:Y:S01]  /*52f0*/  FSETP.GE.FTZ.AND P1, PT, R118, RZ, PT ;  /* 0x000000ff7600720b */ /* 0x000fe20003f36000 */
[----:B----4-:R-:W-:Y:S01]  /*5300*/  @P2 FADD.FTZ R201, -R201, -RZ ;  /* 0x800000ffc9c92221 */ /* 0x010fe20000010100 */
[----:B------:R-:W-:Y:S03]  /*5310*/  IMAD.IADD R131, R245, 0x1, R202 ;  /* 0x00000001f5837824 */ /* 0x000fe600078e02ca */
[----:B------:R-:W-:Y:S01]  /*5320*/  STS [R202], R207 ;  /* 0x000000cfca007388 */ /* 0x000fe20000000800 */
[----:B------:R-:W-:Y:S02]  /*5330*/  FSETP.GE.FTZ.AND P2, PT, R123, RZ, PT ;  /* 0x000000ff7b00720b */ /* 0x000fe40003f56000 */
[----:B------:R-:W-:Y:S02]  /*5340*/  F2FP.RELU.BF16.F32.PACK_AB R200, R201, R196 ;  /* 0x000000c4c9c8723e */ /* 0x000fe400000018ff */
[----:B-1----:R-:W-:Y:S02]  /*5350*/  F2FP.RELU.BF16.F32.PACK_AB R203, R129, R128 ;  /* 0x0000008081cb723e */ /* 0x002fe400000018ff */
[----:B--2---:R-:W-:Y:S03]  /*5360*/  F2FP.RELU.BF16.F32.PACK_AB R204, R197, R130 ;  /* 0x00000082c5cc723e */ /* 0x004fe600000018ff */
[----:B------:R-:W-:Y:S06]  /*5370*/  STS [R202+0x400], R203 ;  /* 0x000400cbca007388 */ /* 0x000fec0000000800 */
[----:B------:R-:W-:Y:S06]  /*5380*/  STS [R131+0x400], R200 ;  /* 0x000400c883007388 */ /* 0x000fec0000000800 */
[----:B------:R1:W-:Y:S06]  /*5390*/  STS [R131], R204 ;  /* 0x000000cc83007388 */ /* 0x0003ec0000000800 */
[----:B------:R-:W-:Y:S06]  /*53a0*/  LDSM.16.M88.4 R84, [R221+0x8000] ;  /* 0x00800000dd54783b */ /* 0x000fec0000000200 */
[----:B------:R-:W2:Y:S06]  /*53b0*/  LDSM.16.M88.4 R88, [R220+0x18000] ;  /* 0x01800000dc58783b */ /* 0x000eac0000000200 */
[----:B------:R-:W3:Y:S06]  /*53c0*/  LDSM.16.M88.4 R92, [R220+0x18800] ;  /* 0x01880000dc5c783b */ /* 0x000eec0000000200 */
[----:B------:R-:W-:Y:S01]  /*53d0*/  LDSM.16.M88.4 R96, [R219+0x8000] ;  /* 0x00800000db60783b */ /* 0x000fe20000000200 */
[C---:B-1----:R-:W-:Y:S05]  /*53e0*/  LEA R204, P0, R239.reuse, R116, 0x2 ;  /* 0x00000074efcc7211 */ /* 0x042fea00078010ff */
[----:B------:R-:W1:Y:S01]  /*53f0*/  LDSM.16.M88.4 R100, [R218+0x18000] ;  /* 0x01800000da64783b */ /* 0x000e620000000200 */
[----:B------:R-:W-:Y:S02]  /*5400*/  LEA.HI.X R205, R239, R117, RZ, 0x2, P0 ;  /* 0x00000075efcd7211 */ /* 0x000fe400000f14ff */
[----:B------:R-:W-:Y:S03]  /*5410*/  FSETP.GE.FTZ.AND P0, PT, R119, RZ, PT ;  /* 0x000000ff7700720b */ /* 0x000fe60003f16000 */
[----:B------:R-:W4:Y:S06]  /*5420*/  LDG.E R116, desc[UR36][R204.64] ;  /* 0x00000024cc747981 */ /* 0x000f2c000c1e1900 */
[----:B------:R-:W5:Y:S06]  /*5430*/  LDSM.16.M88.4 R104, [R218+0x18800] ;  /* 0x01880000da68783b */ /* 0x000f6c0000000200 */
[----:B------:R4:W4:Y:S06]  /*5440*/  LDG.E R200, desc[UR36][R204.64+0x20] ;  /* 0x00002024ccc87981 */ /* 0x00092c000c1e1900 */
[----:B------:R-:W-:Y:S01]  /*5450*/  LDSM.16.M88.4 R108, [R215+0x18000] ;  /* 0x01800000d76c783b */ /* 0x000fe20000000200 */
[C---:B--2---:R-:W-:Y:S05]  /*5460*/  HMMA.16816.F32.BF16 R4, R84.reuse, R88, RZ ;  /* 0x000000585404723c */ /* 0x044fea00000418ff */
[----:B------:R-:W-:Y:S03]  /*5470*/  LDSM.16.M88.4 R112, [R220+0x1a000] ;  /* 0x01a00000dc70783b */ /* 0x000fe60000000200 */
[C---:B------:R-:W-:Y:S03]  /*5480*/  HMMA.16816.F32.BF16 R8, R84.reuse, R90, RZ ;  /* 0x0000005a5408723c */ /* 0x040fe600000418ff */
[----:B------:R-:W2:Y:S05]  /*5490*/  LDSM.16.M88.4 R88, [R217+0x8000] ;  /* 0x00800000d958783b */ /* 0x000eaa0000000200 */
[C---:B---3--:R-:W-:Y:S08]  /*54a0*/  HMMA.16816.F32.BF16 R12, R84.reuse, R92, RZ ;  /* 0x0000005c540c723c */ /* 0x048ff000000418ff */
[----:B------:R-:W-:Y:S01]  /*54b0*/  HMMA.16816.F32.BF16 R16, R84, R94, RZ ;  /* 0x0000005e5410723c */ /* 0x000fe200000418ff */
[----:B------:R-:W3:Y:S06]  /*54c0*/  LDSM.16.M88.4 R84, [R215+0x18800] ;  /* 0x01880000d754783b */ /* 0x000eec0000000200 */
[----:B------:R-:W-:Y:S01]  /*54d0*/  LDSM.16.M88.4 R92, [R216+0x8000] ;  /* 0x00800000d85c783b */ /* 0x000fe20000000200 */
[C---:B-1----:R-:W-:Y:S08]  /*54e0*/  HMMA.16816.F32.BF16 R4, R96.reuse, R100, R4 ;  /* 0x000000646004723c */ /* 0x042ff00000041804 */
[C---:B------:R-:W-:Y:S01]  /*54f0*/  HMMA.16816.F32.BF16 R8, R96.reuse, R102, R8 ;  /* 0x000000666008723c */ /* 0x040fe20000041808 */
[----:B------:R-:W1:Y:S07]  /*5500*/  LDSM.16.M88.4 R100, [R214+0x18000] ;  /* 0x01800000d664783b */ /* 0x000e6e0000000200 */
[C---:B-----5:R-:W-:Y:S08]  /*5510*/  HMMA.16816.F32.BF16 R12, R96.reuse, R104, R12 ;  /* 0x00000068600c723c */ /* 0x060ff0000004180c */
[----:B------:R-:W-:Y:S01]  /*5520*/  HMMA.16816.F32.BF16 R16, R96, R106, R16 ;  /* 0x0000006a6010723c */ /* 0x000fe20000041810 */
[----:B------:R-:W5:Y:S06]  /*5530*/  LDSM.16.M88.4 R96, [R214+0x18800] ;  /* 0x01880000d660783b */ /* 0x000f6c0000000200 */
        /* <DEDUP_REMOVED lines=8> */
[C---:B-1----:R-:W-:Y:S08]  /*55c0*/  HMMA.16816.F32.BF16 R4, R92.reuse, R100, R4 ;  /* 0x000000645c04723c */ /* 0x042ff00000041804 */
[C---:B------:R-:W-:Y:S01]  /*55d0*/  HMMA.16816.F32.BF16 R8, R92.reuse, R102, R8 ;  /* 0x000000665c08723c */ /* 0x040fe20000041808 */
[----:B------:R-:W-:Y:S07]  /*55e0*/  LDSM.16.M88.4 R100, [R215+0x1a000] ;  /* 0x01a00000d764783b */ /* 0x000fee0000000200 */
[C---:B-----5:R-:W-:Y:S08]  /*55f0*/  HMMA.16816.F32.BF16 R12, R92.reuse, R96, R12 ;  /* 0x000000605c0c723c */ /* 0x060ff0000004180c */
[----:B------:R-:W-:Y:S01]  /*5600*/  HMMA.16816.F32.BF16 R16, R92, R98, R16 ;  /* 0x000000625c10723c */ /* 0x000fe20000041810 */
[----:B------:R-:W1:Y:S06]  /*5610*/  LDSM.16.M88.4 R92, [R218+0x1a800] ;  /* 0x01a80000da5c783b */ /* 0x000e6c0000000200 */
[----:B------:R-:W5:Y:S01]  /*5620*/  LDSM.16.M88.4 R96, [R217+0xa000] ;  /* 0x00a00000d960783b */ /* 0x000f620000000200 */
[C---:B------:R-:W-:Y:S08]  /*5630*/  HMMA.16816.F32.BF16 R4, R104.reuse, R112, R4 ;  /* 0x000000706804723c */ /* 0x040ff00000041804 */
[C---:B------:R-:W-:Y:S01]  /*5640*/  HMMA.16816.F32.BF16 R8, R104.reuse, R114, R8 ;  /* 0x000000726808723c */ /* 0x040fe20000041808 */
[----:B------:R-:W-:Y:S07]  /*5650*/  LDSM.16.M88.4 R112, [R214+0x1a000] ;  /* 0x01a00000d670783b */ /* 0x000fee0000000200 */
[C---:B--2---:R-:W-:Y:S08]  /*5660*/  HMMA.16816.F32.BF16 R12, R104.reuse, R84, R12 ;  /* 0x00000054680c723c */ /* 0x044ff0000004180c */
[----:B------:R-:W-:Y:S01]  /*5670*/  HMMA.16816.F32.BF16 R16, R104, R86, R16 ;  /* 0x000000566810723c */ /* 0x000fe20000041810 */
[----:B------:R-:W2:Y:S06]  /*5680*/  LDSM.16.M88.4 R84, [R215+0x1a800] ;  /* 0x01a80000d754783b */ /* 0x000eac0000000200 */
[----:B------:R-:W2:Y:S01]  /*5690*/  LDSM.16.M88.4 R104, [R216+0xa000] ;  /* 0x00a00000d868783b */ /* 0x000ea20000000200 */
[C---:B---3--:R-:W-:Y:S08]  /*56a0*/  HMMA.16816.F32.BF16 R4, R88.reuse, R108, R4 ;  /* 0x0000006c5804723c */ /* 0x048ff00000041804 */
[C---:B------:R-:W-:Y:S01]  /*56b0*/  HMMA.16816.F32.BF16 R8, R88.reuse, R110, R8 ;  /* 0x0000006e5808723c */ /* 0x040fe20000041808 */
[----:B------:R-:W-:Y:S07]  /*56c0*/  LDSM.16.M88.4 R108, [R220+0x1c000] ;  /* 0x01c00000dc6c783b */ /* 0x000fee0000000200 */
[C---:B-1----:R-:W-:Y:S08]  /*56d0*/  HMMA.16816.F32.BF16 R12, R88.reuse, R92, R12 ;  /* 0x0000005c580c723c */ /* 0x042ff0000004180c */
[----:B------:R-:W-:Y:S01]  /*56e0*/  HMMA.16816.F32.BF16 R16, R88, R94, R16 ;  /* 0x0000005e5810723c */ /* 0x000fe20000041810 */
[----:B------:R-:W1:Y:S06]  /*56f0*/  LDSM.16.M88.4 R88, [R214+0x1a800] ;  /* 0x01a80000d658783b */ /* 0x000e6c0000000200 */
[----:B------:R-:W3:Y:S01]  /*5700*/  LDSM.16.M88.4 R92, [R221+0xc000] ;  /* 0x00c00000dd5c783b */ /* 0x000ee20000000200 */
[C---:B-----5:R-:W-:Y:S08]  /*5710*/  HMMA.16816.F32.BF16 R4, R96.reuse, R100, R4 ;  /* 0x000000646004723c */ /* 0x060ff00000041804 */
[C---:B------:R-:W-:Y:S01]  /*5720*/  HMMA.16816.F32.BF16 R8, R96.reuse, R102, R8 ;  /* 0x000000666008723c */ /* 0x040fe20000041808 */
[----:B------:R-:W-:Y:S07]  /*5730*/  LDSM.16.M88.4 R100, [R218+0x1c000] ;  /* 0x01c00000da64783b */ /* 0x000fee0000000200 */
[C---:B--2---:R-:W-:Y:S08]  /*5740*/  HMMA.16816.F32.BF16 R12, R96.reuse, R84, R12 ;  /* 0x00000054600c723c */ /* 0x044ff0000004180c */
[----:B------:R-:W-:Y:S01]  /*5750*/  HMMA.16816.F32.BF16 R16, R96, R86, R16 ;  /* 0x000000566010723c */ /* 0x000fe20000041810 */
[----:B------:R-:W2:Y:S06]  /*5760*/  LDSM.16.M88.4 R84, [R220+0x1c800] ;  /* 0x01c80000dc54783b */ /* 0x000eac0000000200 */
[----:B------:R-:W5:Y:S01]  /*5770*/  LDSM.16.M88.4 R96, [R219+0xc000] ;  /* 0x00c00000db60783b */ /* 0x000f620000000200 */
[C---:B------:R-:W-:Y:S08]  /*5780*/  HMMA.16816.F32.BF16 R4, R104.reuse, R112, R4 ;  /* 0x000000706804723c */ /* 0x040ff00000041804 */
[C---:B------:R-:W-:Y:S01]  /*5790*/  HMMA.16816.F32.BF16 R8, R104.reuse, R114, R8 ;  /* 0x000000726808723c */ /* 0x040fe20000041808 */
[----:B------:R-:W-:Y:S07]  /*57a0*/  LDSM.16.M88.4 R112, [R215+0x1c000] ;  /* 0x01c00000d770783b */ /* 0x000fee0000000200 */
[C---:B-1----:R-:W-:Y:S08]  /*57b0*/  HMMA.16816.F32.BF16 R12, R104.reuse, R88, R12 ;  /* 0x00000058680c723c */ /* 0x042ff0000004180c */
[----:B------:R-:W-:Y:S01]  /*57c0*/  HMMA.16816.F32.BF16 R16, R104, R90, R16 ;  /* 0x0000005a6810723c */ /* 0x000fe20000041810 */
[----:B------:R-:W1:Y:S06]  /*57d0*/  LDSM.16.M88.4 R88, [R218+0x1c800] ;  /* 0x01c80000da58783b */ /* 0x000e6c0000000200 */
[----:B------:R-:W4:Y:S01]  /*57e0*/  LDSM.16.M88.4 R104, [R217+0xc000] ;  /* 0x00c00000d968783b */ /* 0x000f220000000200 */
[C---:B---3--:R-:W-:Y:S08]  /*57f0*/  HMMA.16816.F32.BF16 R4, R92.reuse, R108, R4 ;  /* 0x0000006c5c04723c */ /* 0x048ff00000041804 */
[C---:B------:R-:W-:Y:S01]  /*5800*/  HMMA.16816.F32.BF16 R8, R92.reuse, R110, R8 ;  /* 0x0000006e5c08723c */ /* 0x040fe20000041808 */
[----:B------:R-:W-:Y:S07]  /*5810*/  LDSM.16.M88.4 R108, [R214+0x1c000] ;  /* 0x01c00000d66c783b */ /* 0x000fee0000000200 */
[C---:B--2---:R-:W-:Y:S08]  /*5820*/  HMMA.16816.F32.BF16 R12, R92.reuse, R84, R12 ;  /* 0x000000545c0c723c */ /* 0x044ff0000004180c */
[----:B------:R-:W-:Y:S01]  /*5830*/  HMMA.16816.F32.BF16 R16, R92, R86, R16 ;  /* 0x000000565c10723c */ /* 0x000fe20000041810 */
[----:B------:R-:W2:Y:S06]  /*5840*/  LDSM.16.M88.4 R84, [R215+0x1c800] ;  /* 0x01c80000d754783b */ /* 0x000eac0000000200 */
[----:B------:R-:W3:Y:S01]  /*5850*/  LDSM.16.M88.4 R92, [R216+0xc000] ;  /* 0x00c00000d85c783b */ /* 0x000ee20000000200 */
[C---:B-----5:R-:W-:Y:S08]  /*5860*/  HMMA.16816.F32.BF16 R4, R96.reuse, R100, R4 ;  /* 0x000000646004723c */ /* 0x060ff00000041804 */
[C---:B------:R-:W-:Y:S01]  /*5870*/  HMMA.16816.F32.BF16 R8, R96.reuse, R102, R8 ;  /* 0x000000666008723c */ /* 0x040fe20000041808 */
[----:B------:R-:W-:Y:S07]  /*5880*/  LDSM.16.M88.4 R100, [R220+0x1e000] ;  /* 0x01e00000dc64783b */ /* 0x000fee0000000200 */
[C---:B-1----:R-:W-:Y:S08]  /*5890*/  HMMA.16816.F32.BF16 R12, R96.reuse, R88, R12 ;  /* 0x00000058600c723c */ /* 0x042ff0000004180c */
[----:B------:R-:W-:Y:S01]  /*58a0*/  HMMA.16816.F32.BF16 R16, R96, R90, R16 ;  /* 0x0000005a6010723c */ /* 0x000fe20000041810 */
[----:B------:R-:W1:Y:S06]  /*58b0*/  LDSM.16.M88.4 R88, [R214+0x1c800] ;  /* 0x01c80000d658783b */ /* 0x000e6c0000000200 */
[----:B------:R-:W5:Y:S01]  /*58c0*/  LDSM.16.M88.4 R96, [R221+0xe000] ;  /* 0x00e00000dd60783b */ /* 0x000f620000000200 */
[C---:B----4-:R-:W-:Y:S08]  /*58d0*/  HMMA.16816.F32.BF16 R4, R104.reuse, R112, R4 ;  /* 0x000000706804723c */ /* 0x050ff00000041804 */
[C---:B------:R-:W-:Y:S01]  /*58e0*/  HMMA.16816.F32.BF16 R8, R104.reuse, R114, R8 ;  /* 0x000000726808723c */ /* 0x040fe20000041808 */
[----:B------:R-:W-:Y:S07]  /*58f0*/  LDSM.16.M88.4 R112, [R218+0x1e000] ;  /* 0x01e00000da70783b */ /* 0x000fee0000000200 */
[C---:B--2---:R-:W-:Y:S08]  /*5900*/  HMMA.16816.F32.BF16 R12, R104.reuse, R84, R12 ;  /* 0x00000054680c723c */ /* 0x044ff0000004180c */
[----:B------:R-:W-:Y:S01]  /*5910*/  HMMA.16816.F32.BF16 R16, R104, R86, R16 ;  /* 0x000000566810723c */ /* 0x000fe20000041810 */
[----:B------:R-:W2:Y:S06]  /*5920*/  LDSM.16.M88.4 R84, [R220+0x1e800] ;  /* 0x01e80000dc54783b */ /* 0x000eac0000000200 */
[----:B------:R-:W4:Y:S01]  /*5930*/  LDSM.16.M88.4 R104, [R219+0xe000] ;  /* 0x00e00000db68783b */ /* 0x000f220000000200 */
        /* <DEDUP_REMOVED lines=14> */
[C---:B----4-:R-:W-:Y:S08]  /*5a20*/  HMMA.16816.F32.BF16 R4, R104.reuse, R112, R4 ;  /* 0x000000706804723c */ /* 0x050ff00000041804 */
        /* <DEDUP_REMOVED lines=9> */
[C---:B-----5:R-:W-:Y:S08]  /*5ac0*/  HMMA.16816.F32.BF16 R4, R96.reuse, R100, R4 ;  /* 0x000000646004723c */ /* 0x060ff00000041804 */
[C---:B------:R-:W-:Y:S08]  /*5ad0*/  HMMA.16816.F32.BF16 R8, R96.reuse, R102, R8 ;  /* 0x000000666008723c */ /* 0x040ff00000041808 */
[C---:B-1----:R-:W-:Y:S03]  /*5ae0*/  HMMA.16816.F32.BF16 R12, R96.reuse, R88, R12 ;  /* 0x00000058600c723c */ /* 0x042fe6000004180c */
[C---:B------:R-:W-:Y:S01]  /*5af0*/  FADD.FTZ R203, -R116.reuse, R5 ;  /* 0x0000000574cb7221 */ /* 0x040fe20000010100 */
[C---:B------:R-:W-:Y:S04]  /*5b00*/  FADD.FTZ R117, -R116.reuse, R4 ;  /* 0x0000000474757221 */ /* 0x040fe80000010100 */
[----:B------:R-:W-:Y:S03]  /*5b10*/  HMMA.16816.F32.BF16 R16, R96, R90, R16 ;  /* 0x0000005a6010723c */ /* 0x000fe60000041810 */
[-C--:B------:R-:W-:Y:S01]  /*5b20*/  FSEL R204, R203, R116.reuse, P0 ;  /* 0x00000074cbcc7208 */ /* 0x080fe20000000000 */
[C---:B------:R-:W-:Y:S01]  /*5b30*/  FADD.FTZ R203, -R116.reuse, R9 ;  /* 0x0000000974cb7221 */ /* 0x040fe20000010100 */
[----:B------:R-:W-:Y:S02]  /*5b40*/  FSEL R117, R117, R116, P1 ;  /* 0x0000007475757208 */ /* 0x000fe40000800000 */
[----:B------:R-:W-:Y:S01]  /*5b50*/  FSETP.GE.FTZ.AND P0, PT, R197, RZ, PT ;  /* 0x000000ffc500720b */ /* 0x000fe20003f16000 */
[----:B------:R-:W-:Y:S01]  /*5b60*/  FMUL.FTZ R204, R119, R204 ;  /* 0x000000cc77cc7220 */ /* 0x000fe20000410000 */
[----:B------:R-:W-:Y:S01]  /*5b70*/  FADD.FTZ R119, -R116, R8 ;  /* 0x0000000874777221 */ /* 0x000fe20000010100 */
[----:B------:R-:W-:Y:S01]  /*5b80*/  FMUL.FTZ R117, R118, R117 ;  /* 0x0000007576757220 */ /* 0x000fe20000410000 */
[-C--:B------:R-:W-:Y:S01]  /*5b90*/  FSEL R118, R203, R116.reuse, P2 ;  /* 0x00000074cb767208 */ /* 0x080fe20001000000 */
[C---:B------:R-:W-:Y:S01]  /*5ba0*/  FADD.FTZ R203, -R116.reuse, R12 ;  /* 0x0000000c74cb7221 */ /* 0x040fe20000010100 */
[----:B------:R-:W-:Y:S01]  /*5bb0*/  FADD.FTZ R205, -R116, R13 ;  /* 0x0000000d74cd7221 */ /* 0x000fe20000010100 */
[----:B------:R-:W-:Y:S02]  /*5bc0*/  FSEL R119, R119, R116, P5 ;  /* 0x0000007477777208 */ /* 0x000fe40002800000 */
[----:B------:R-:W-:Y:S01]  /*5bd0*/  F2FP.BF16.F32.PACK_AB R117, R204, R117 ;  /* 0x00000075cc75723e */ /* 0x000fe200000010ff */
[----:B------:R-:W-:Y:S01]  /*5be0*/  FMUL.FTZ R118, R123, R118 ;  /* 0x000000767b767220 */ /* 0x000fe20000410000 */
[----:B------:R-:W-:Y:S01]  /*5bf0*/  FSETP.GE.FTZ.AND P1, PT, R126, RZ, PT ;  /* 0x000000ff7e00720b */ /* 0x000fe20003f36000 */
[----:B------:R-:W-:Y:S01]  /*5c00*/  FMUL.FTZ R119, R122, R119 ;  /* 0x000000777a777220 */ /* 0x000fe20000410000 */
[----:B------:R-:W-:Y:S01]  /*5c10*/  FSETP.GE.FTZ.AND P2, PT, R127, RZ, PT ;  /* 0x000000ff7f00720b */ /* 0x000fe20003f56000 */
[----:B------:R1:W-:Y:S01]  /*5c20*/  STS [R198+0x20000], R117 ;  /* 0x02000075c6007388 */ /* 0x0003e20000000800 */
[-C--:B------:R-:W-:Y:S01]  /*5c30*/  FSEL R203, R203, R116.reuse, P1 ;  /* 0x00000074cbcb7208 */ /* 0x080fe20000800000 */
[----:B------:R-:W-:Y:S01]  /*5c40*/  FADD.FTZ R123, -R116, R16 ;  /* 0x00000010747b7221 */ /* 0x000fe20000010100 */
[----:B------:R-:W-:Y:S02]  /*5c50*/  FSEL R122, R205, R116, P2 ;  /* 0x00000074cd7a7208 */ /* 0x000fe40001000000 */
[----:B------:R-:W-:Y:S01]  /*5c60*/  FSETP.GE.FTZ.AND P1, PT, R130, RZ, PT ;  /* 0x000000ff8200720b */ /* 0x000fe20003f36000 */
[----:B------:R-:W-:Y:S01]  /*5c70*/  FMUL.FTZ R203, R126, R203 ;  /* 0x000000cb7ecb7220 */ /* 0x000fe20000410000 */
[----:B------:R-:W-:Y:S01]  /*5c80*/  F2FP.BF16.F32.PACK_AB R118, R118, R119 ;  /* 0x000000777676723e */ /* 0x000fe200000010ff */
[----:B------:R-:W-:Y:S01]  /*5c90*/  FMUL.FTZ R122, R127, R122 ;  /* 0x0000007a7f7a7220 */ /* 0x000fe20000410000 */
[----:B------:R-:W-:Y:S01]  /*5ca0*/  FSEL R123, R123, R116, P1 ;  /* 0x000000747b7b7208 */ /* 0x000fe20000800000 */
[----:B------:R-:W-:Y:S01]  /*5cb0*/  @P0 FADD.FTZ R116, -R116, R17 ;  /* 0x0000001174740221 */ /* 0x000fe20000010100 */
[C---:B------:R-:W-:Y:S01]  /*5cc0*/  FADD.FTZ R127, -R200.reuse, R7 ;  /* 0x00000007c87f7221 */ /* 0x040fe20000010100 */
[----:B------:R-:W-:Y:S01]  /*5cd0*/  FSETP.GE.FTZ.AND P0, PT, R121, RZ, PT ;  /* 0x000000ff7900720b */ /* 0x000fe20003f16000 */
[----:B------:R-:W-:Y:S01]  /*5ce0*/  FADD.FTZ R119, -R200, R6 ;  /* 0x00000006c8777221 */ /* 0x000fe20000010100 */
[----:B------:R-:W-:Y:S01]  /*5cf0*/  FMUL.FTZ R123, R130, R123 ;  /* 0x0000007b827b7220 */ /* 0x000fe20000410000 */
[----:B------:R-:W-:Y:S01]  /*5d00*/  FMUL.FTZ R116, R197, R116 ;  /* 0x00000074c5747220 */ /* 0x000fe20000410000 */
[----:B------:R-:W-:Y:S01]  /*5d10*/  FSEL R126, R127, R200, P0 ;  /* 0x000000c87f7e7208 */ /* 0x000fe20000000000 */
[----:B------:R-:W-:Y:S01]  /*5d20*/  FADD.FTZ R197, -R200, R15 ;  /* 0x0000000fc8c57221 */ /* 0x000fe20000010100 */
[----:B------:R-:W-:Y:S01]  /*5d30*/  FSETP.GE.FTZ.AND P1, PT, R120, RZ, PT ;  /* 0x000000ff7800720b */ /* 0x000fe20003f36000 */
[----:B------:R-:W-:Y:S01]  /*5d40*/  FADD.FTZ R127, -R200, R14 ;  /* 0x0000000ec87f7221 */ /* 0x000fe20000010100 */
[----:B------:R-:W-:Y:S01]  /*5d50*/  F2FP.BF16.F32.PACK_AB R116, R116, R123 ;  /* 0x0000007b7474723e */ /* 0x000fe200000010ff */
[----:B------:R-:W-:Y:S01]  /*5d60*/  FMUL.FTZ R126, R121, R126 ;  /* 0x0000007e797e7220 */ /* 0x000fe20000410000 */
[-C--:B------:R-:W-:Y:S01]  /*5d70*/  FSEL R119, R119, R200.reuse, P1 ;  /* 0x000000c877777208 */ /* 0x080fe20000800000 */
[C---:B------:R-:W-:Y:S01]  /*5d80*/  FADD.FTZ R123, -R200.reuse, R11 ;  /* 0x0000000bc87b7221 */ /* 0x040fe20000010100 */
[----:B------:R-:W-:Y:S01]  /*5d90*/  FADD.FTZ R121, -R200, R10 ;  /* 0x0000000ac8797221 */ /* 0x000fe20000010100 */
[----:B------:R-:W-:Y:S01]  /*5da0*/  FSETP.GE.FTZ.AND P1, PT, R124, RZ, PT ;  /* 0x000000ff7c00720b */ /* 0x000fe20003f36000 */
[----:B-1----:R-:W-:Y:S01]  /*5db0*/  FADD.FTZ R117, -R200, R18 ;  /* 0x00000012c8757221 */ /* 0x002fe20000010100 */
[----:B------:R-:W-:Y:S01]  /*5dc0*/  FSETP.GE.FTZ.AND P0, PT, R201, RZ, PT ;  /* 0x000000ffc900720b */ /* 0x000fe20003f16000 */
[----:B------:R-:W-:Y:S01]  /*5dd0*/  FMUL.FTZ R119, R120, R119 ;  /* 0x0000007778777220 */ /* 0x000fe20000410000 */
[----:B------:R-:W-:Y:S02]  /*5de0*/  FSETP.GE.FTZ.AND P5, PT, R128, RZ, PT ;  /* 0x000000ff8000720b */ /* 0x000fe40003fb6000 */
[----:B------:R-:W-:Y:S02]  /*5df0*/  FSETP.GE.FTZ.AND P2, PT, R129, RZ, PT ;  /* 0x000000ff8100720b */ /* 0x000fe40003f56000 */
[-C--:B------:R-:W-:Y:S02]  /*5e00*/  FSEL R120, R123, R200.reuse, P6 ;  /* 0x000000c87b787208 */ /* 0x080fe40003000000 */
[----:B------:R-:W-:Y:S02]  /*5e10*/  FSEL R121, R121, R200, P1 ;  /* 0x000000c879797208 */ /* 0x000fe40000800000 */
[----:B------:R-:W-:Y:S01]  /*5e20*/  F2FP.BF16.F32.PACK_AB R203, R122, R203 ;  /* 0x000000cb7acb723e */ /* 0x000fe200000010ff */
[----:B------:R-:W-:Y:S01]  /*5e30*/  FMUL.FTZ R120, R125, R120 ;  /* 0x000000787d787220 */ /* 0x000fe20000410000 */
[----:B------:R-:W-:Y:S01]  /*5e40*/  FSETP.GE.FTZ.AND P1, PT, R196, RZ, PT ;  /* 0x000000ffc400720b */ /* 0x000fe20003f36000 */
[----:B------:R-:W-:Y:S01]  /*5e50*/  FMUL.FTZ R121, R124, R121 ;  /* 0x000000797c797220 */ /* 0x000fe20000410000 */
[-C--:B------:R-:W-:Y:S02]  /*5e60*/  FSEL R122, R197, R200.reuse, P2 ;  /* 0x000000c8c57a7208 */ /* 0x080fe40001000000 */
[----:B------:R-:W-:Y:S02]  /*5e70*/  FSEL R127, R127, R200, P5 ;  /* 0x000000c87f7f7208 */ /* 0x000fe40002800000 */
[----:B------:R-:W-:Y:S01]  /*5e80*/  F2FP.BF16.F32.PACK_AB R119, R126, R119 ;  /* 0x000000777e77723e */ /* 0x000fe200000010ff */
[----:B------:R-:W-:Y:S01]  /*5e90*/  FMUL.FTZ R122, R129, R122 ;  /* 0x0000007a817a7220 */ /* 0x000fe20000410000 */
[----:B------:R-:W-:Y:S01]  /*5ea0*/  FSEL R117, R117, R200, P1 ;  /* 0x000000c875757208 */ /* 0x000fe20000800000 */
[----:B------:R-:W-:Y:S01]  /*5eb0*/  FMUL.FTZ R127, R128, R127 ;  /* 0x0000007f807f7220 */ /* 0x000fe20000410000 */
[----:B------:R-:W-:Y:S01]  /*5ec0*/  @P0 FADD.FTZ R200, -R200, R19 ;  /* 0x00000013c8c80221 */ /* 0x000fe20000010100 */
[----:B------:R-:W-:Y:S01]  /*5ed0*/  F2FP.BF16.F32.PACK_AB R120, R120, R121 ;  /* 0x000000797878723e */ /* 0x000fe200000010ff */
[----:B------:R-:W-:Y:S01]  /*5ee0*/  STS [R198+0x20400], R119 ;  /* 0x02040077c6007388 */ /* 0x000fe20000000800 */
[----:B------:R-:W-:Y:S01]  /*5ef0*/  FMUL.FTZ R117, R196, R117 ;  /* 0x00000075c4757220 */ /* 0x000fe20000410000 */
[----:B------:R-:W-:Y:S01]  /*5f00*/  FMUL.FTZ R200, R201, R200 ;  /* 0x000000c8c9c87220 */ /* 0x000fe20000410000 */
[----:B------:R-:W-:Y:S03]  /*5f10*/  F2FP.BF16.F32.PACK_AB R127, R122, R127 ;  /* 0x0000007f7a7f723e */ /* 0x000fe600000010ff */
[----:B------:R-:W-:Y:S01]  /*5f20*/  STS [R199+-0x2000], R118 ;  /* 0xffe00076c7007388 */ /* 0x000fe20000000800 */
[----:B------:R-:W-:Y:S05]  /*5f30*/  F2FP.BF16.F32.PACK_AB R122, R200, R117 ;  /* 0x00000075c87a723e */ /* 0x000fea00000010ff */
[----:B------:R-:W-:Y:S01]  /*5f40*/  STS [R199+-0x1c00], R120 ;  /* 0xffe40078c7007388 */ /* 0x000fe20000000800 */
[----:B------:R-:W-:Y:S05]  /*5f50*/  IMAD.IADD R200, R209, 0x1, R92 ;  /* 0x00000001d1c87824 */ /* 0x000fea00078e025c */
[----:B------:R-:W-:Y:S06]  /*5f60*/  STS [R202+-0x2000], R203 ;  /* 0xffe000cbca007388 */ /* 0x000fec0000000800 */
[----:B------:R-:W-:Y:S06]  /*5f70*/  STS [R202+-0x1c00], R127 ;  /* 0xffe4007fca007388 */ /* 0x000fec0000000800 */
[----:B------:R-:W-:Y:S06]  /*5f80*/  STS [R131+-0x2000], R116 ;  /* 0xffe0007483007388 */ /* 0x000fec0000000800 */
[----:B------:R-:W-:Y:S01]  /*5f90*/  STS [R131+-0x1c00], R122 ;  /* 0xffe4007a83007388 */ /* 0x000fe20000000800 */
[----:B------:R-:W-:Y:S06]  /*5fa0*/  BAR.SYNC.DEFER_BLOCKING 0x0 ;  /* 0x0000000000007b1d */ /* 0x000fec0000010000 */
[----:B------:R-:W-:Y:S06]  /*5fb0*/  LDSM.16.MT88.4 R84, [R223+0x22000] ;  /* 0x02200000df54783b */ /* 0x000fec0000004200 */
[----:B------:R-:W1:Y:S06]  /*5fc0*/  LDSM.16.MT88.4 R88, [R222+0x8000] ;  /* 0x00800000de58783b */ /* 0x000e6c0000004200 */
[----:B------:R-:W2:Y:S06]  /*5fd0*/  LDSM.16.MT88.4 R92, [R200] ;  /* 0x00000000c85c783b */ /* 0x000eac0000004200 */
[----:B------:R-:W3:Y:S06]  /*5fe0*/  LDSM.16.MT88.4 R96, [R222+0xa000] ;  /* 0x00a00000de60783b */ /* 0x000eec0000004200 */
[----:B------:R-:W4:Y:S06]  /*5ff0*/  LDSM.16.MT88.4 R100, [R222+0xc000] ;  /* 0x00c00000de64783b */ /* 0x000f2c0000004200 */
[----:B------:R-:W5:Y:S06]  /*6000*/  LDSM.16.MT88.4 R104, [R222+0xe000] ;  /* 0x00e00000de68783b */ /* 0x000f6c0000004200 */
[----:B------:R-:W-:Y:S06]  /*6010*/  LDSM.16.MT88.4 R108, [R223+0x22800] ;  /* 0x02280000df6c783b */ /* 0x000fec0000004200 */
[----:B------:R-:W5:Y:S01]  /*6020*/  LDSM.16.MT88.4 R112, [R222+0x8800] ;  /* 0x00880000de70783b */ /* 0x000f620000004200 */
[-C--:B-1----:R-:W-:Y:S05]  /*6030*/  HMMA.16816.F32.BF16 R20, R84, R88.reuse, R20 ;  /* 0x000000585414723c */ /* 0x082fea0000041814 */
[----:B------:R-:W1:Y:S03]  /*6040*/  LDSM.16.MT88.4 R116, [R200+0x800] ;  /* 0x00080000c874783b */ /* 0x000e660000004200 */
[C---:B--2---:R-:W-:Y:S03]  /*6050*/  HMMA.16816.F32.BF16 R24, R92.reuse, R88, R24 ;  /* 0x000000585c18723c */ /* 0x044fe60000041818 */
[----:B------:R-:W2:Y:S06]  /*6060*/  LDSM.16.MT88.4 R120, [R222+0xa800] ;  /* 0x00a80000de78783b */ /* 0x000eac0000004200 */
[----:B------:R-:W2:Y:S01]  /*6070*/  LDSM.16.MT88.4 R124, [R222+0xc800] ;  /* 0x00c80000de7c783b */ /* 0x000ea20000004200 */
[-C--:B------:R-:W-:Y:S05]  /*6080*/  HMMA.16816.F32.BF16 R28, R92, R90.reuse, R28 ;  /* 0x0000005a5c1c723c */ /* 0x080fea000004181c */
[----:B------:R-:W-:Y:S03]  /*6090*/  LDSM.16.MT88.4 R128, [R200+0x1800] ;  /* 0x00180000c880783b */ /* 0x000fe60000004200 */
[C---:B------:R-:W-:Y:S03]  /*60a0*/  HMMA.16816.F32.BF16 R32, R84.reuse, R90, R32 ;  /* 0x0000005a5420723c */ /* 0x040fe60000041820 */
[----:B------:R-:W2:Y:S05]  /*60b0*/  LDSM.16.MT88.4 R88, [R222+0xe800] ;  /* 0x00e80000de58783b */ /* 0x000eaa0000004200 */
[-C--:B---3--:R-:W-:Y:S01]  /*60c0*/  HMMA.16816.F32.BF16 R36, R84, R96.reuse, R36 ;  /* 0x000000605424723c */ /* 0x088fe20000041824 */
[----:B------:R-:W-:Y:S07]  /*60d0*/  LDSM.16.MT88.4 R196, [R222+0xd800] ;  /* 0x00d80000dec4783b */ /* 0x000fee0000004200 */
        /* <DEDUP_REMOVED lines=14> */
[----:B------:R-:W3:Y:S06]  /*61c0*/  LDSM.16.MT88.4 R84, [R223+0x23000] ;  /* 0x02300000df54783b */ /* 0x000eec0000004200 */
[----:B------:R-:W4:Y:S01]  /*61d0*/  LDSM.16.MT88.4 R104, [R222+0xd000] ;  /* 0x00d00000de68783b */ /* 0x000f220000004200 */
[-C--:B------:R-:W-:Y:S08]  /*61e0*/  HMMA.16816.F32.BF16 R20, R108, R112.reuse, R20 ;  /* 0x000000706c14723c */ /* 0x080ff00000041814 */
[C---:B-1----:R-:W-:Y:S08]  /*61f0*/  HMMA.16816.F32.BF16 R24, R116.reuse, R112, R24 ;  /* 0x000000707418723c */ /* 0x042ff00000041818 */
[-C--:B------:R-:W-:Y:S08]  /*6200*/  HMMA.16816.F32.BF16 R28, R116, R114.reuse, R28 ;  /* 0x00000072741c723c */ /* 0x080ff0000004181c */
[C---:B------:R-:W-:Y:S01]  /*6210*/  HMMA.16816.F32.BF16 R32, R108.reuse, R114, R32 ;  /* 0x000000726c20723c */ /* 0x040fe20000041820 */
[----:B------:R-:W1:Y:S07]  /*6220*/  LDSM.16.MT88.4 R112, [R222+0xf000] ;  /* 0x00f00000de70783b */ /* 0x000e6e0000004200 */
        /* <DEDUP_REMOVED lines=10> */
[-C--:B------:R-:W-:Y:S08]  /*62d0*/  HMMA.16816.F32.BF16 R68, R108, R88.reuse, R68 ;  /* 0x000000586c44723c */ /* 0x080ff00000041844 */
[C---:B------:R-:W-:Y:S08]  /*62e0*/  HMMA.16816.F32.BF16 R72, R116.reuse, R88, R72 ;  /* 0x000000587448723c */ /* 0x040ff00000041848 */
[-C--:B------:R-:W-:Y:S01]  /*62f0*/  HMMA.16816.F32.BF16 R76, R116, R90.reuse, R76 ;  /* 0x0000005a744c723c */ /* 0x080fe2000004184c */
[----:B------:R-:W5:Y:S07]  /*6300*/  LDSM.16.MT88.4 R116, [R222+0xb800] ;  /* 0x00b80000de74783b */ /* 0x000f6e0000004200 */
[----:B------:R-:W-:Y:S01]  /*6310*/  HMMA.16816.F32.BF16 R80, R108, R90, R80 ;  /* 0x0000005a6c50723c */ /* 0x000fe20000041850 */
[----:B------:R-:W5:Y:S01]  /*6320*/  LDSM.16.MT88.4 R88, [R222+0xf800] ;  /* 0x00f80000de58783b */ /* 0x000f620000004200 */
        /* <DEDUP_REMOVED lines=13> */
[-C--:B-1----:R-:W-:Y:S08]  /*6400*/  HMMA.16816.F32.BF16 R68, R84, R112.reuse, R68 ;  /* 0x000000705444723c */ /* 0x082ff00000041844 */
[C---:B------:R-:W-:Y:S08]  /*6410*/  HMMA.16816.F32.BF16 R72, R96.reuse, R112, R72 ;  /* 0x000000706048723c */ /* 0x040ff00000041848 */
[-C--:B------:R-:W-:Y:S08]  /*6420*/  HMMA.16816.F32.BF16 R76, R96, R114.reuse, R76 ;  /* 0x00000072604c723c */ /* 0x080ff0000004184c */
[----:B------:R-:W-:Y:S04]  /*6430*/  HMMA.16816.F32.BF16 R80, R84, R114, R80 ;  /* 0x000000725450723c */ /* 0x000fe80000041850 */
[----:B------:R-:W-:Y:S04]  /*6440*/  LOP3.LUT R85, R210, 0x400, R3, 0xf8, !PT ;  /* 0x00000400d2557812 */ /* 0x000fe800078ef803 */
[-C--:B--2---:R-:W-:Y:S05]  /*6450*/  HMMA.16816.F32.BF16 R20, R120, R124.reuse, R20 ;  /* 0x0000007c7814723c */ /* 0x084fea0000041814 */
[----:B------:R-:W-:Y:S03]  /*6460*/  LOP3.LUT R224, R85, R0, RZ, 0xfc, !PT ;  /* 0x0000000055e07212 */ /* 0x000fe600078efcff */
[C---:B------:R-:W-:Y:S04]  /*6470*/  HMMA.16816.F32.BF16 R24, R128.reuse, R124, R24 ;  /* 0x0000007c8018723c */ /* 0x040fe80000041818 */
[----:B------:R-:W-:Y:S04]  /*6480*/  LEA R224, R224, UR4, 0x1 ;  /* 0x00000004e0e07c11 */ /* 0x000fe8000f8e08ff */
        /* <DEDUP_REMOVED lines=78> */
.L_x_628:
[----:B------:R-:W-:Y:S01]  /*6970*/  LDSM.16.M88.4 R196, [R224+0x20000] ;  /* 0x02000000e0c4783b */ /* 0x000fe20000000200 */
[----:B------:R-:W-:Y:S01]  /*6980*/  PLOP3.LUT P1, PT, PT, PT, UP0, 0x80, 0x8 ;  /* 0x000000000008781c */ /* 0x000fe20003f2f008 */
[----:B------:R-:W-:Y:S01]  /*6990*/  IMAD R247, R228, UR9, RZ ;  /* 0x00000009e4f77c24 */ /* 0x000fe2000f8e02ff */
[----:B------:R-:W-:Y:S01]  /*69a0*/  PLOP3.LUT P0, PT, PT, PT, UP0, 0x80, 0x8 ;  /* 0x000000000008781c */ /* 0x000fe20003f0f008 */
[----:B------:R-:W1:Y:S01]  /*69b0*/  LDSM.16.MT88.4 R16, [R222+0x10000] ;  /* 0x01000000de10783b */ /* 0x000e620000004200 */
[----:B------:R-:W-:Y:S01]  /*69c0*/  IMAD.IADD R225, R2, 0x1, R224 ;  /* 0x0000000102e17824 */ /* 0x000fe200078e02e0 */
[----:B------:R-:W-:Y:S01]  /*69d0*/  PLOP3.LUT P2, PT, PT, PT, UP0, 0x80, 0x8 ;  /* 0x000000000008781c */ /* 0x000fe20003f4f008 */
[----:B------:R-:W-:Y:S01]  /*69e0*/  UISETP.GT.AND UP1, UPT, UR39, UR50, UPT ;  /* 0x000000322700728c */ /* 0x000fe2000bf24270 */
[----:B------:R-:W2:Y:S01]  /*69f0*/  LDSM.16.M88.4 R124, [R224+0x21000] ;  /* 0x02100000e07c783b */ /* 0x000ea20000000200 */
[----:B------:R-:W-:Y:S03]  /*6a00*/  SHF.R.U32.HI R120, RZ, 0x2, R211 ;  /* 0x00000002ff787819 */ /* 0x000fe600000116d3 */
[----:B------:R-:W3:Y:S02]  /*6a10*/  LDSM.16.MT88.4 R96, [R222+0x12000] ;  /* 0x01200000de60783b */ /* 0x000ee40000004200 */
[----:B------:R-:W-:Y:S02]  /*6a20*/  @P1 LOP3.LUT R121, R208, 0x30, RZ, 0xc0, !PT ;  /* 0x00000030d0791812 */ /* 0x000fe400078ec0ff */
[----:B------:R-:W4:Y:S01]  /*6a30*/  LDSM.16.MT88.4 R112, [R222+0x14000] ;  /* 0x01400000de70783b */ /* 0x000f220000004200 */
[----:B------:R-:W-:Y:S02]  /*6a40*/  PLOP3.LUT P1, PT, PT, PT, UP0, 0x80, 0x8 ;  /* 0x000000000008781c */ /* 0x000fe40003f2f008 */
[----:B------:R-:W-:Y:S01]  /*6a50*/  @P0 LOP3.LUT R239, R121, 0x7, R120, 0xf8, !PT ;  /* 0x0000000779ef0812 */ /* 0x000fe200078ef878 */
[----:B------:R-:W4:Y:S01]  /*6a60*/  LDSM.16.MT88.4 R128, [R222+0x16000] ;  /* 0x01600000de80783b */ /* 0x000f220000004200 */
[----:B------:R-:W-:Y:S03]  /*6a70*/  PLOP3.LUT P0, PT, PT, PT, UP0, 0x80, 0x8 ;  /* 0x000000000008781c */ /* 0x000fe60003f0f008 */
        /* <DEDUP_REMOVED lines=14> */
[C---:B------:R-:W-:Y:S01]  /*6b60*/  HMMA.16816.F32.BF16 R120, R124.reuse, R128, RZ ;  /* 0x000000807c78723c */ /* 0x040fe200000418ff */
[----:B------:R-:W-:Y:S02]  /*6b70*/  IMAD.MOV.U32 R128, RZ, RZ, 0x4 ;  /* 0x00000004ff807424 */ /* 0x000fe400078e00ff */
[----:B------:R-:W-:Y:S02]  /*6b80*/  IMAD.U32 R129, R247, -0x40, RZ ;  /* 0xffffffc0f7817824 */ /* 0x000fe400078e00ff */
[----:B------:R-:W-:Y:S01]  /*6b90*/  @P2 IMAD.WIDE.U32 R204, R239, R128, UR58 ;  /* 0x0000003aefcc2e25 */ /* 0x000fe2000f8e0080 */
[----:B------:R-:W-:Y:S01]  /*6ba0*/  @UP0 UMOV UR58, UR19 ;  /* 0x00000013003a0c82 */ /* 0x000fe20008000000 */
[----:B------:R-:W-:Y:S01]  /*6bb0*/  @UP0 UMOV UR59, UR18 ;  /* 0x00000012003b0c82 */ /* 0x000fe20008000000 */
[-C--:B------:R-:W-:Y:S01]  /*6bc0*/  HMMA.16816.F32.BF16 R124, R124, R130.reuse, RZ ;  /* 0x000000827c7c723c */ /* 0x080fe200000418ff */
[C---:B------:R-:W-:Y:S01]  /*6bd0*/  LEA R250, P5, R129.reuse, R250, 0x2 ;  /* 0x000000fa81fa7211 */ /* 0x040fe200078a10ff */
[----:B------:R-:W5:Y:S03]  /*6be0*/  @P1 LDG.E R238, desc[UR36][R204.64+-0x100] ;  /* 0xffff0024ccee1981 */ /* 0x000f66000c1e1900 */
[----:B------:R-:W-:Y:S01]  /*6bf0*/  LEA.HI.X.SX32 R251, R129, R251, 0x2, P5 ;  /* 0x000000fb81fb7211 */ /* 0x000fe200028f16ff */
[----:B------:R1:W5:Y:S02]  /*6c00*/  @P0 LDG.E R237, desc[UR36][R204.64+-0xe0] ;  /* 0xffff2024cced0981 */ /* 0x000364000c1e1900 */
[----:B------:R-:W-:Y:S02]  /*6c10*/  HMMA.16816.F32.BF16 R128, R196, R130, RZ ;  /* 0x00000082c480723c */ /* 0x000fe400000418ff */
[----:B------:R-:W2:Y:S04]  /*6c20*/  LDSM.16.M88.4 R196, [R225+0x20000] ;  /* 0x02000000e1c4783b */ /* 0x000ea80000000200 */
[----:B-1----:R1:W3:Y:S02]  /*6c30*/  LDSM.16.M88.4 R204, [R225+0x21000] ;  /* 0x02100000e1cc783b */ /* 0x0022e40000000200 */
[-C--:B--2---:R-:W-:Y:S03]  /*6c40*/  HMMA.16816.F32.BF16 R4, R196, R200.reuse, R4 ;  /* 0x000000c8c404723c */ /* 0x084fe60000041804 */
[----:B-1----:R-:W-:Y:S05]  /*6c50*/  IMAD.IADD R225, R209, 0x1, R224 ;  /* 0x00000001d1e17824 */ /* 0x002fea00078e02e0 */
[C---:B---3--:R-:W-:Y:S08]  /*6c60*/  HMMA.16816.F32.BF16 R8, R204.reuse, R200, R8 ;  /* 0x000000c8cc08723c */ /* 0x048ff00000041808 */
        /* <DEDUP_REMOVED lines=18> */
[----:B------:R1:W-:Y:S04]  /*6d90*/  LDSM.16.M88.4 R196, [R225+0x20000] ;  /* 0x02000000e1c4783b */ /* 0x0003e80000000200 */
[----:B------:R-:W2:Y:S01]  /*6da0*/  LDSM.16.MT88.4 R200, [R222+0x11000] ;  /* 0x01100000dec8783b */ /* 0x000ea20000004200 */
[----:B-1----:R-:W-:Y:S02]  /*6db0*/  IMAD.IADD R225, R2, 0x1, R225 ;  /* 0x0000000102e17824 */ /* 0x002fe400078e02e1 */
        /* <DEDUP_REMOVED lines=40> */
[----:B------:R-:W-:Y:S04]  /*7040*/  IMAD.SHL.U32 R201, R247, 0x8, RZ ;  /* 0x00000008f7c97824 */ /* 0x000fe800078e00ff */
[-C--:B------:R-:W-:Y:S03]  /*7050*/  HMMA.16816.F32.BF16 R124, R204, R202.reuse, R124 ;  /* 0x000000cacc7c723c */ /* 0x080fe6000004187c */
[C---:B------:R-:W-:Y:S04]  /*7060*/  LEA R200, P0, R201.reuse, R250, 0x2 ;  /* 0x000000fac9c87211 */ /* 0x040fe800078010ff */
[----:B------:R-:W-:Y:S01]  /*7070*/  LEA.HI.X.SX32 R201, R201, R251, 0x2, P0 ;  /* 0x000000fbc9c97211 */ /* 0x000fe200000f16ff */
        /* <DEDUP_REMOVED lines=18> */
[C---:B-1----:R-:W-:Y:S03]  /*71a0*/  LEA.HI.X.SX32 R5, R247.reuse, R203, 0x5, P0 ;  /* 0x000000cbf7057211 */ /* 0x042fe600000f2eff */
[C---:B------:R-:W-:Y:S02]  /*71b0*/  IMAD.WIDE R200, R247.reuse, -0xc0, R4 ;  /* 0xffffff40f7c87825 */ /* 0x040fe400078e0204 */
[----:B------:R1:W-:Y:S01]  /*71c0*/  REDG.E.ADD.F32.FTZ.RN.STRONG.GPU desc[UR36][R4.64], R11 ;  /* 0x0000000b040079a6 */ /* 0x0003e2000c12f324 */
[C---:B------:R-:W-:Y:S03]  /*71d0*/  LEA R196, P0, R247.reuse, R200, 0x5 ;  /* 0x000000c8f7c47211 */ /* 0x040fe600078028ff */
[----:B------:R-:W-:Y:S01]  /*71e0*/  REDG.E.ADD.F32.FTZ.RN.STRONG.GPU desc[UR36][R250.64+0x80], R16 ;  /* 0x00008010fa0079a6 */ /* 0x000fe2000c12f324 */
[C---:B------:R-:W-:Y:S03]  /*71f0*/  LEA.HI.X.SX32 R197, R247.reuse, R201, 0x5, P0 ;  /* 0x000000c9f7c57211 */ /* 0x040fe600000f2eff */
[----:B------:R1:W-:Y:S01]  /*7200*/  REDG.E.ADD.F32.FTZ.RN.STRONG.GPU desc[UR36][R200.64+0x80], R17 ;  /* 0x00008011c80079a6 */ /* 0x0003e2000c12f324 */
        /* <DEDUP_REMOVED lines=78> */
[----:B------:R-:W-:Y:S01]  /*76f0*/  LDSM.16.MT88.4 R84, [R222+0x4000] ;  /* 0x00400000de54783b */ /* 0x000fe20000004200 */
[C---:B--2---:R-:W-:Y:S03]  /*7700*/  IMAD.WIDE R200, R247.reuse, -0xc0, R10 ;  /* 0xffffff40f7c87825 */ /* 0x044fe600078e020a */
        /* <DEDUP_REMOVED lines=8> */
[C---:B---3--:R-:W-:Y:S01]  /*7790*/  LEA R16, P0, R247.reuse, R88, 0x5 ;  /* 0x00000058f7107211 */ /* 0x048fe200078028ff */
[----:B------:R-:W-:Y:S03]  /*77a0*/  LDSM.16.MT88.4 R8, [R222] ;  /* 0x00000000de08783b */ /* 0x000fe60000004200 */
        /* <DEDUP_REMOVED lines=8> */
[C---:B----4-:R-:W-:Y:S01]  /*7830*/  LEA R18, P0, R247.reuse, R206, 0x5 ;  /* 0x000000cef7127211 */ /* 0x050fe200078028ff */
        /* <DEDUP_REMOVED lines=35> */
[----:B------:R-:W1:Y:S01]  /*7a70*/  LDSM.16.MT88.4 R4, [R223+0x20000] ;  /* 0x02000000df04783b */ /* 0x000e620000004200 */
[----:B------:R-:W-:Y:S01]  /*7a80*/  LEA.HI.X.SX32 R15, R247, R225, 0x5, P0 ;  /* 0x000000e1f70f7211 */ /* 0x000fe200000f2eff */
[----:B------:R-:W-:Y:S01]  /*7a90*/  @P3 VIADD R120, R223, 0xffffffc0 ;  /* 0xffffffc0df783836 */ /* 0x000fe20000000000 */
[C---:B------:R-:W-:Y:S01]  /*7aa0*/  LEA R100, P0, R247.reuse, R14, 0x5 ;  /* 0x0000000ef7647211 */ /* 0x040fe200078028ff */
[----:B------:R-:W-:Y:S03]  /*7ab0*/  REDG.E.ADD.F32.FTZ.RN.STRONG.GPU desc[UR36][R224.64+0x380], R130 ;  /* 0x00038082e00079a6 */ /* 0x000fe6000c12f324 */
[C---:B------:R-:W-:Y:S01]  /*7ac0*/  LEA.HI.X.SX32 R101, R247.reuse, R15, 0x5, P0 ;  /* 0x0000000ff7657211 */ /* 0x040fe200000f2eff */
[----:B------:R-:W-:Y:S01]  /*7ad0*/  REDG.E.ADD.F32.FTZ.RN.STRONG.GPU desc[UR36][R14.64+0x380], R131 ;  /* 0x000380830e0079a6 */ /* 0x000fe2000c12f324 */
[C---:B------:R-:W-:Y:S03]  /*7ae0*/  LEA R202, P0, R247.reuse, R100, 0x5 ;  /* 0x00000064f7ca7211 */ /* 0x040fe600078028ff */
[----:B------:R-:W2:Y:S01]  /*7af0*/  LDSM.16.MT88.4 R12, [R120+0x20000] ;  /* 0x02000000780c783b */ /* 0x000ea20000004200 */
[C---:B------:R-:W-:Y:S02]  /*7b00*/  LEA.HI.X.SX32 R203, R247.reuse, R101, 0x5, P0 ;  /* 0x00000065f7cb7211 */ /* 0x040fe400000f2eff */
[C---:B------:R-:W-:Y:S01]  /*7b10*/  LEA R102, P0, R247.reuse, R202, 0x5 ;  /* 0x000000caf7667211 */ /* 0x040fe200078028ff */
[----:B------:R-:W3:Y:S03]  /*7b20*/  LDSM.16.MT88.4 R92, [R223+0x20800] ;  /* 0x02080000df5c783b */ /* 0x000ee60000004200 */
[C---:B------:R-:W-:Y:S01]  /*7b30*/  LEA.HI.X.SX32 R103, R247.reuse, R203, 0x5, P0 ;  /* 0x000000cbf7677211 */ /* 0x040fe200000f2eff */
[----:B------:R-:W-:Y:S01]  /*7b40*/  LDSM.16.MT88.4 R112, [R120+0x21800] ;  /* 0x021800007870783b */ /* 0x000fe20000004200 */
[C---:B------:R-:W-:Y:S03]  /*7b50*/  LEA R104, P0, R247.reuse, R102, 0x5 ;  /* 0x00000066f7687211 */ /* 0x040fe600078028ff */
[----:B------:R-:W-:Y:S01]  /*7b60*/  LDSM.16.MT88.4 R116, [R222+0x5800] ;  /* 0x00580000de74783b */ /* 0x000fe20000004200 */
[----:B------:R-:W-:Y:S03]  /*7b70*/  LEA.HI.X.SX32 R105, R247, R103, 0x5, P0 ;  /* 0x00000067f7697211 */ /* 0x000fe600000f2eff */
[----:B------:R-:W-:Y:S04]  /*7b80*/  REDG.E.ADD.F32.FTZ.RN.STRONG.GPU desc[UR36][R100.64+0x380], R124 ;  /* 0x0003807c640079a6 */ /* 0x000fe8000c12f324 */
[----:B------:R-:W-:Y:S04]  /*7b90*/  REDG.E.ADD.F32.FTZ.RN.STRONG.GPU desc[UR36][R202.64+0x380], R125 ;  /* 0x0003807dca0079a6 */ /* 0x000fe8000c12f324 */
[----:B------:R-:W-:Y:S01]  /*7ba0*/  REDG.E.ADD.F32.FTZ.RN.STRONG.GPU desc[UR36][R102.64+0x380], R126 ;  /* 0x0003807e660079a6 */ /* 0x000fe2000c12f324 */
[-C--:B-1----:R-:W-:Y:S03]  /*7bb0*/  HMMA.16816.F32.BF16 R132, R4, R8.reuse, R132 ;  /* 0x000000080484723c */ /* 0x082fe60000041884 */
[----:B------:R-:W1:Y:S04]  /*7bc0*/  LDSM.16.MT88.4 R100, [R120+0x20800] ;  /* 0x020800007864783b */ /* 0x000e680000004200 */
[----:B------:R-:W-:Y:S04]  /*7bd0*/  REDG.E.ADD.F32.FTZ.RN.STRONG.GPU desc[UR36][R104.64+0x380], R127 ;  /* 0x0003807f680079a6 */ /* 0x000fe8000c12f324 */
[----:B------:R-:W4:Y:S01]  /*7be0*/  LDSM.16.MT88.4 R104, [R222+0x2800] ;  /* 0x00280000de68783b */ /* 0x000f220000004200 */
        /* <DEDUP_REMOVED lines=22> */
[C---:B-1----:R-:W-:Y:S08]  /*7d50*/  HMMA.16816.F32.BF16 R136, R100.reuse, R96, R136 ;  /* 0x000000606488723c */ /* 0x042ff00000041888 */
[-C--:B------:R-:W-:Y:S08]  /*7d60*/  HMMA.16816.F32.BF16 R140, R100, R98.reuse, R140 ;  /* 0x00000062648c723c */ /* 0x080ff0000004188c */
[C---:B------:R-:W-:Y:S01]  /*7d70*/  HMMA.16816.F32.BF16 R144, R92.reuse, R98, R144 ;  /* 0x000000625c90723c */ /* 0x040fe20000041890 */
[----:B------:R-:W1:Y:S07]  /*7d80*/  LDSM.16.MT88.4 R96, [R222+0x7000] ;  /* 0x00700000de60783b */ /* 0x000e6e0000004200 */
[-C--:B----4-:R-:W-:Y:S08]  /*7d90*/  HMMA.16816.F32.BF16 R148, R92, R104.reuse, R148 ;  /* 0x000000685c94723c */ /* 0x090ff00000041894 */
        /* <DEDUP_REMOVED lines=14> */
[----:B------:R-:W4:Y:S07]  /*7e80*/  LDSM.16.MT88.4 R8, [R222+0x7800] ;  /* 0x00780000de08783b */ /* 0x000f2e0000004200 */
        /* <DEDUP_REMOVED lines=18> */
[-C--:B---3--:R-:W-:Y:S05]  /*7fb0*/  HMMA.16816.F32.BF16 R132, R104, R108.reuse, R132 ;  /* 0x0000006c6884723c */ /* 0x088fea0000041884 */
[----:B------:R-:W-:Y:S02]  /*7fc0*/  LOP3.LUT R5, R4, 0x38, R211, 0x78, !PT ;  /* 0x0000003804057812 */ /* 0x000fe400078e78d3 */
[C---:B------:R-:W-:Y:S01]  /*7fd0*/  LOP3.LUT R4, R244.reuse, 0x40, RZ, 0xfc, !PT ;  /* 0x00000040f4047812 */ /* 0x040fe200078efcff */
[C---:B------:R-:W-:Y:S04]  /*7fe0*/  HMMA.16816.F32.BF16 R136, R112.reuse, R108, R136 ;  /* 0x0000006c7088723c */ /* 0x040fe80000041888 */
[----:B------:R-:W-:Y:S04]  /*7ff0*/  LOP3.LUT R5, R5, 0x1e00, R230, 0xf8, !PT ;  /* 0x00001e0005057812 */ /* 0x000fe800078ef8e6 */
        /* <DEDUP_REMOVED lines=74> */
.L_x_629:
[----:B------:R-:W-:Y:S01]  /*84a0*/  IADD3 R236, PT, PT, R236, -0x40, RZ ;  /* 0xffffffc0ecec7810 */ /* 0x000fe20007ffe0ff */
[----:B------:R-:W-:Y:S06]  /*84b0*/  BRA.U UP1, `(.L_x_630) ;  /* 0xffffffb901987547 */ /* 0x000fec000b83ffff */
[----:B------:R-:W2:Y:S01]  /*84c0*/  S2R R0, SR_TID.X ;  /* 0x0000000000007919 */ /* 0x000ea20000002100 */
[C---:B------:R-:W-:Y:S01]  /*84d0*/  SHF.L.U32 R2, R211.reuse, 0x4, RZ ;  /* 0x00000004d3027819 */ /* 0x040fe200000006ff */
[----:B------:R-:W3:Y:S01]  /*84e0*/  LDCU UR8, c[0x0][0x500] ;  /* 0x0000a000ff0877ac */ /* 0x000ee20008000800 */
[C---:B------:R-:W-:Y:S02]  /*84f0*/  SHF.L.U32 R3, R211.reuse, 0x5, RZ ;  /* 0x00000005d3037819 */ /* 0x040fe400000006ff */
[----:B------:R-:W-:Y:S01]  /*8500*/  LOP3.LUT R5, R2, 0x1c0, RZ, 0xc0, !PT ;  /* 0x000001c002057812 */ /* 0x000fe200078ec0ff */
[----:B------:R-:W4:Y:S01]  /*8510*/  LDCU UR9, c[0x0][0x4fc] ;  /* 0x00009f80ff0977ac */ /* 0x000f220008000800 */
[C---:B------:R-:W-:Y:S02]  /*8520*/  LOP3.LUT P0, RZ, R211.reuse, 0x10, RZ, 0xc0, !PT ;  /* 0x00000010d3ff7812 */ /* 0x040fe4000780c0ff */
[----:B------:R-:W-:Y:S01]  /*8530*/  SHF.L.U32 R211, R211, 0x1, RZ ;  /* 0x00000001d3d37819 */ /* 0x000fe200000006ff */
[----:B------:R-:W-:Y:S01]  /*8540*/  UISETP.NE.AND UP0, UPT, UR43, -0x1, UPT ;  /* 0xffffffff2b00788c */ /* 0x000fe2000bf05270 */
[----:B------:R-:W-:Y:S01]  /*8550*/  LOP3.LUT R2, R3, 0x400, RZ, 0xc0, !PT ;  /* 0x0000040003027812 */ /* 0x000fe200078ec0ff */
[----:B------:R-:W-:Y:S01]  /*8560*/  UMOV UR28, UR22 ;  /* 0x00000016001c7c82 */ /* 0x000fe20008000000 */
[----:B------:R-:W-:-:S02]  /*8570*/  UISETP.NE.AND UP1, UPT, UR43, -0x1, UPT ;  /* 0xffffffff2b00788c */ /* 0x000fc4000bf25270 */
[--C-:B------:R-:W-:Y:S01]  /*8580*/  LOP3.LUT R2, R2, 0x6, R211.reuse, 0xf8, !PT ;  /* 0x0000000602027812 */ /* 0x100fe200078ef8d3 */
        /* <DEDUP_REMOVED lines=32> */
[----:B------:R-:W-:Y:S01]  /*8790*/  IADD3 R2, PT, PT, R3, 0x10000, RZ ;  /* 0x0001000003027810 */ /* 0x000fe20007ffe0ff */
[----:B------:R-:W-:Y:S01]  /*87a0*/  FMUL.FTZ R153, R153, UR8 ;  /* 0x0000000899997c20 */ /* 0x000fe20008410000 */
[----:B------:R-:W-:Y:S01]  /*87b0*/  F2FP.BF16.F32.PACK_AB R134, R135, R134 ;  /* 0x000000868786723e */ /* 0x000fe200000010ff */
[----:B------:R-:W-:Y:S01]  /*87c0*/  FMUL.FTZ R154, R154, UR8 ;  /* 0x000000089a9a7c20 */ /* 0x000fe20008410000 */
[----:B------:R-:W-:Y:S01]  /*87d0*/  IADD3 R5, PT, PT, R3, 0x10040, RZ ;  /* 0x0001004003057810 */ /* 0x000fe20007ffe0ff */
[----:B------:R-:W-:Y:S01]  /*87e0*/  FMUL.FTZ R155, R155, UR8 ;  /* 0x000000089b9b7c20 */ /* 0x000fe20008410000 */
[----:B------:R-:W-:Y:S01]  /*87f0*/  F2FP.BF16.F32.PACK_AB R144, R145, R144 ;  /* 0x000000909190723e */ /* 0x000fe200000010ff */
[----:B------:R-:W-:Y:S01]  /*8800*/  FMUL.FTZ R156, R156, UR8 ;  /* 0x000000089c9c7c20 */ /* 0x000fe20008410000 */
[----:B------:R-:W-:Y:S01]  /*8810*/  F2FP.BF16.F32.PACK_AB R146, R147, R146 ;  /* 0x000000929392723e */ /* 0x000fe200000010ff */
[----:B------:R-:W-:Y:S01]  /*8820*/  FMUL.FTZ R157, R157, UR8 ;  /* 0x000000089d9d7c20 */ /* 0x000fe20008410000 */
[----:B------:R-:W-:Y:S01]  /*8830*/  @P0 IADD3 R5, PT, PT, R2, -0x40, RZ ;  /* 0xffffffc002050810 */ /* 0x000fe20007ffe0ff */
        /* <DEDUP_REMOVED lines=63> */
[----:B----4-:R-:W-:Y:S01]  /*8c30*/  FMUL.FTZ R20, R20, UR9 ;  /* 0x0000000914147c20 */ /* 0x010fe20008410000 */
        /* <DEDUP_REMOVED lines=144> */
[----:B--2---:R-:W-:-:S02]  /*9540*/  @UP0 UIMAD.WIDE.U32 UR18, UR16, UR10, URZ ;  /* 0x0000000a101202a5 */ /* 0x004fc4000f8e00ff */
[----:B------:R1:W-:Y:S01]  /*9550*/  STS [R3+0x1c000], R52 ;  /* 0x01c0003403007388 */ /* 0x0003e20000000800 */
[----:B------:R-:W-:-:S03]  /*9560*/  @UP0 UIMAD UR16, UR16, UR11, URZ ;  /* 0x0000000b101002a4 */ /* 0x000fc6000f8e02ff */
[----:B------:R1:W-:Y:S01]  /*9570*/  STS [R3+0x1c400], R54 ;  /* 0x01c4003603007388 */ /* 0x0003e20000000800 */
[----:B------:R-:W-:-:S03]  /*9580*/  @UP0 UIADD3 UR16, UPT, UPT, UR19, UR16, URZ ;  /* 0x0000001013100290 */ /* 0x000fc6000fffe0ff */
        /* <DEDUP_REMOVED lines=25> */
.L_x_631:
        /* <DEDUP_REMOVED lines=12> */
.L_x_632:
[----:B------:R-:W2:Y:S01]  /*97e0*/  LDCU.64 UR8, c[0x0][0x5c8] ;  /* 0x0000b900ff0877ac */ /* 0x000ea20008000a00 */
[----:B------:R-:W-:-:S04]  /*97f0*/  UIADD3 UR12, UPT, UPT, UR41, UR43, URZ ;  /* 0x0000002b290c7290 */ /* 0x000fc8000fffe0ff */
[----:B--2---:R-:W-:Y:S02]  /*9800*/  UIMAD.WIDE.U32 UR20, UR12, UR8, URZ ;  /* 0x000000080c1472a5 */ /* 0x004fe4000f8e00ff */
[----:B------:R-:W-:-:S04]  /*9810*/  UIMAD UR12, UR12, UR9, URZ ;  /* 0x000000090c0c72a4 */ /* 0x000fc8000f8e02ff */
[----:B------:R-:W-:-:S06]  /*9820*/  UIADD3 UR12, UPT, UPT, UR21, UR12, URZ ;  /* 0x0000000c150c7290 */ /* 0x000fcc000fffe0ff */
[----:B-1----:R-:W-:-:S07]  /*9830*/  MOV R5, UR12 ;  /* 0x0000000c00057c02 */ /* 0x002fce0008000f00 */
.L_x_633:
        /* <DEDUP_REMOVED lines=59> */
.L_x_635:
[----:B------:R-:W-:Y:S05]  /*9bf0*/  BSYNC.RECONVERGENT B0 ;  /* 0x0000000000007941 */ /* 0x000fea0003800200 */
.L_x_634:
        /* <DEDUP_REMOVED lines=21> */
.L_x_637:
[----:B------:R-:W-:Y:S05]  /*9d50*/  BSYNC.RECONVERGENT B0 ;  /* 0x0000000000007941 */ /* 0x000fea0003800200 */
.L_x_636:
        /* <DEDUP_REMOVED lines=25> */
.L_x_639:
[----:B------:R-:W-:Y:S05]  /*9ef0*/  BSYNC.RECONVERGENT B0 ;  /* 0x0000000000007941 */ /* 0x000fea0003800200 */
.L_x_638:
        /* <DEDUP_REMOVED lines=18> */
.L_x_607:
[----:B------:R-:W-:Y:S05]  /*a020*/  BSYNC.RECONVERGENT B1 ;  /* 0x0000000000017941 */ /* 0x000fea0003800200 */
.L_x_585:
        /* <DEDUP_REMOVED lines=11> */
.L_x_641:
        /* <DEDUP_REMOVED lines=10> */
.L_x_1271:


//--------------------- .text._ZN5flash44flash_bwd_dq_dk_dv_loop_seqk_parallel_kernelI23Flash_bwd_kernel_traitsILi256ELi64ELi64ELi8ELi4ELi2ELi2ELb0ELb1EN7cutlass10bfloat16_tE19Flash_kernel_traitsILi256ELi64ELi64ELi8ES3_EELb0ELb1ELb0ELb0ELb0ELb0ELb1EEEvNS_16Flash_bwd_paramsE --------------------------
	.section	.text._ZN5flash44flash_bwd_dq_dk_dv_loop_seqk_parallel_kernelI23Flash_bwd_kernel_traitsILi256ELi64ELi64ELi8ELi4ELi2ELi2ELb0ELb1EN7cutlass10bfloat16_tE19Flash_kernel_traitsILi256ELi64ELi64ELi8ES3_EELb0ELb1ELb0ELb0ELb0ELb0ELb1EEEvNS_16Flash_bwd_paramsE,"ax",@progbits
	.align	128
        .global         _ZN5flash44flash_bwd_dq_dk_dv_loop_seqk_parallel_kernelI23Flash_bwd_kernel_traitsILi256ELi64ELi64ELi8ELi4ELi2ELi2ELb0ELb1EN7cutlass10bfloat16_tE19Flash_kernel_traitsILi256ELi64ELi64ELi8ES3_EELb0ELb1ELb0ELb0ELb0ELb0ELb1EEEvNS_16Flash_bwd_paramsE
        .type           _ZN5flash44flash_bwd_dq_dk_dv_loop_seqk_parallel_kernelI23Flash_bwd_kernel_traitsILi256ELi64ELi64ELi8ELi4ELi2ELi2ELb0ELb1EN7cutlass10bfloat16_tE19Flash_kernel_traitsILi256ELi64ELi64ELi8ES3_EELb0ELb1ELb0ELb0ELb0ELb0ELb1EEEvNS_16Flash_bwd_paramsE,@function
        .size           _ZN5flash44flash_bwd_dq_dk_dv_loop_seqk_parallel_kernelI23Flash_bwd_kernel_traitsILi256ELi64ELi64ELi8ELi4ELi2ELi2ELb0ELb1EN7cutlass10bfloat16_tE19Flash_kernel_traitsILi256ELi64ELi64ELi8ES3_EELb0ELb1ELb0ELb0ELb0ELb0ELb1EEEvNS_16Flash_bwd_paramsE,(.L_x_1272 - _ZN5flash44flash_bwd_dq_dk_dv_loop_seqk_parallel_kernelI23Flash_bwd_kernel_traitsILi256ELi64ELi64ELi8ELi4ELi2ELi2ELb0ELb1EN7cutlass10bfloat16_tE19Flash_kernel_traitsILi256ELi64ELi64ELi8ES3_EELb0ELb1ELb0ELb0ELb0ELb0ELb1EEEvNS_16Flash_bwd_paramsE)
        .other          _ZN5flash44flash_bwd_dq_dk_dv_loop_seqk_parallel_kernelI23Flash_bwd_kernel_traitsILi256ELi64ELi64ELi8ELi4ELi2ELi2ELb0ELb1EN7cutlass10bfloat16_tE19Flash_kernel_traitsILi256ELi64ELi64ELi8ES3_EELb0ELb1ELb0ELb0ELb0ELb0ELb1EEEvNS_16Flash_bwd_paramsE,@"STO_CUDA_ENTRY STV_DEFAULT"
_ZN5flash44flash_bwd_dq_dk_dv_loop_seqk_parallel_kernelI23Flash_bwd_kernel_traitsILi256ELi64ELi64ELi8ELi4ELi2ELi2ELb0ELb1EN7cutlass10bfloat16_tE19Flash_kernel_traitsILi256ELi64ELi64ELi8ES3_EELb0ELb1ELb0ELb0ELb0ELb0ELb1EEEvNS_16Flash_bwd_paramsE:
.text._ZN5flash44flash_bwd_dq_dk_dv_loop_seqk_parallel_kernelI23Flash_bwd_kernel_traitsILi256ELi64ELi64ELi8ELi4ELi2ELi2ELb0ELb1EN7cutlass10bfloat16_tE19Flash_kernel_traitsILi256ELi64ELi64ELi8ES3_EELb0ELb1ELb0ELb0ELb0ELb0ELb1EEEvNS_16Flash_bwd_paramsE:
        /* <DEDUP_REMOVED lines=48> */
.L_x_698:
        /* <DEDUP_REMOVED lines=54> */
.L_x_642:
        /* <DEDUP_REMOVED lines=34> */
.L_x_644:
[----:B------:R-:W1:Y:S01]  /*0880*/  LDCU.64 UR14, c[0x0][0x3b8] ;  /* 0x00007700ff0e77ac */ /* 0x000e620008000a00 */
[----:B------:R-:W-:-:S04]  /*0890*/  UIADD3 UR8, UPT, UPT, UR40, UR44, URZ ;  /* 0x0000002c28087290 */ /* 0x000fc8000fffe0ff */
[----:B-1----:R-:W-:Y:S02]  /*08a0*/  UIMAD.WIDE.U32 UR54, UR8, UR14, URZ ;  /* 0x0000000e083672a5 */ /* 0x002fe4000f8e00ff */
[----:B------:R-:W-:-:S04]  /*08b0*/  UIMAD UR8, UR8, UR15, URZ ;  /* 0x0000000f080872a4 */ /* 0x000fc8000f8e02ff */
[----:B------:R-:W-:-:S06]  /*08c0*/  UIADD3 UR8, UPT, UPT, UR55, UR8, URZ ;  /* 0x0000000837087290 */ /* 0x000fcc000fffe0ff */
[----:B------:R-:W-:Y:S02]  /*08d0*/  MOV R7, UR8 ;  /* 0x0000000800077c02 */ /* 0x000fe40008000f00 */
.L_x_645:
        /* <DEDUP_REMOVED lines=40> */
.L_x_646:
[----:B------:R-:W1:Y:S01]  /*0b60*/  LDCU.64 UR12, c[0x0][0x3c0] ;  /* 0x00007800ff0c77ac */ /* 0x000e620008000a00 */
[----:B------:R-:W-:-:S04]  /*0b70*/  UIADD3 UR8, UPT, UPT, UR40, UR44, URZ ;  /* 0x0000002c28087290 */ /* 0x000fc8000fffe0ff */
[----:B-1----:R-:W-:Y:S02]  /*0b80*/  UIMAD.WIDE.U32 UR52, UR8, UR12, URZ ;  /* 0x0000000c083472a5 */ /* 0x002fe4000f8e00ff */
[----:B------:R-:W-:-:S04]  /*0b90*/  UIMAD UR8, UR8, UR13, URZ ;  /* 0x0000000d080872a4 */ /* 0x000fc8000f8e02ff */
[----:B------:R-:W-:-:S06]  /*0ba0*/  UIADD3 UR8, UPT, UPT, UR53, UR8, URZ ;  /* 0x0000000835087290 */ /* 0x000fcc000fffe0ff */
[----:B------:R-:W-:-:S07]  /*0bb0*/  MOV R8, UR8 ;  /* 0x0000000800087c02 */ /* 0x000fce0008000f00 */
.L_x_647:
        /* <DEDUP_REMOVED lines=27> */
.L_x_648:
[----:B------:R-:W-:Y:S02]  /*0d70*/  IMAD R19, R25, UR19, RZ ;  /* 0x0000001319137c24 */ /* 0x000fe4000f8e02ff */
[----:B------:R-:W-:-:S05]  /*0d80*/  IMAD.WIDE.U32 R14, R24, UR19, RZ ;  /* 0x00000013180e7c25 */ /* 0x000fca000f8e00ff */
[----:B------:R-:W-:-:S07]  /*0d90*/  IADD3 R19, PT, PT, R15, R19, RZ ;  /* 0x000000130f137210 */ /* 0x000fce0007ffe0ff */
.L_x_649:
        /* <DEDUP_REMOVED lines=20> */
.L_x_650:
[----:B------:R-:W1:Y:S01]  /*0ee0*/  LDCU UR55, c[0x0][0x434] ;  /* 0x00008680ff3777ac */ /* 0x000e620008000800 */
[----:B------:R-:W-:-:S04]  /*0ef0*/  UIMAD UR8, UR45, UR20, UR27 ;  /* 0x000000142d0872a4 */ /* 0x000fc8000f8e021b */
[----:B-1----:R-:W-:-:S12]  /*0f00*/  UIMAD UR55, UR8, UR55, URZ ;  /* 0x00000037083772a4 */ /* 0x002fd8000f8e02ff */
.L_x_651:
        /* <DEDUP_REMOVED lines=10> */
.L_x_652:
[----:B------:R-:W1:Y:S01]  /*0fb0*/  LDCU UR53, c[0x0][0x444] ;  /* 0x00008880ff3577ac */ /* 0x000e620008000800 */
[----:B------:R-:W-:-:S04]  /*0fc0*/  UIMAD UR8, UR45, UR20, UR27 ;  /* 0x000000142d0872a4 */ /* 0x000fc8000f8e021b */
[----:B-1----:R-:W-:-:S12]  /*0fd0*/  UIMAD UR53, UR8, UR53, URZ ;  /* 0x00000035083572a4 */ /* 0x002fd8000f8e02ff */
.L_x_653:
        /* <DEDUP_REMOVED lines=104> */
.L_x_655:
[----:B------:R-:W1:Y:S01]  /*1660*/  LDCU.64 UR12, c[0x0][0x5c0] ;  /* 0x0000b800ff0c77ac */ /* 0x000e620008000a00 */
[----:B------:R-:W-:-:S04]  /*1670*/  UIADD3 UR8, UPT, UPT, UR40, UR44, URZ ;  /* 0x0000002c28087290 */ /* 0x000fc8000fffe0ff */
[----:B-1----:R-:W-:Y:S02]  /*1680*/  UIMAD.WIDE.U32 UR16, UR8, UR12, URZ ;  /* 0x0000000c081072a5 */ /* 0x002fe4000f8e00ff */
[----:B------:R-:W-:-:S04]  /*1690*/  UIMAD UR8, UR8, UR13, URZ ;  /* 0x0000000d080872a4 */ /* 0x000fc8000f8e02ff */
[----:B------:R-:W-:-:S06]  /*16a0*/  UIADD3 UR8, UPT, UPT, UR17, UR8, URZ ;  /* 0x0000000811087290 */ /* 0x000fcc000fffe0ff */
[----:B------:R-:W-:Y:S02]  /*16b0*/  MOV R4, UR8 ;  /* 0x0000000800047c02 */ /* 0x000fe40008000f00 */
.L_x_656:
        /* <DEDUP_REMOVED lines=13> */
.L_x_657:
[----:B------:R-:W1:Y:S01]  /*1790*/  LDCU.64 UR10, c[0x0][0x5c8] ;  /* 0x0000b900ff0a77ac */ /* 0x000e620008000a00 */
[----:B------:R-:W-:-:S04]  /*17a0*/  UIADD3 UR40, UPT, UPT, UR40, UR44, URZ ;  /* 0x0000002c28287290 */ /* 0x000fc8000fffe0ff */
[----:B-1----:R-:W-:Y:S02]  /*17b0*/  UIMAD.WIDE.U32 UR14, UR40, UR10, URZ ;  /* 0x0000000a280e72a5 */ /* 0x002fe4000f8e00ff */
[----:B------:R-:W-:-:S04]  /*17c0*/  UIMAD UR40, UR40, UR11, URZ ;  /* 0x0000000b282872a4 */ /* 0x000fc8000f8e02ff */
[----:B------:R-:W-:-:S06]  /*17d0*/  UIADD3 UR40, UPT, UPT, UR15, UR40, URZ ;  /* 0x000000280f287290 */ /* 0x000fcc000fffe0ff */
[----:B------:R-:W-:-:S07]  /*17e0*/  MOV R0, UR40 ;  /* 0x0000002800007c02 */ /* 0x000fce0008000f00 */
.L_x_658:
        /* <DEDUP_REMOVED lines=31> */
.L_x_660:
[----:B------:R-:W-:Y:S05]  /*19e0*/  BSYNC.RECONVERGENT B0 ;  /* 0x0000000000007941 */ /* 0x000fea0003800200 */
.L_x_659:
        /* <DEDUP_REMOVED lines=19> */
.L_x_662:
[----:B------:R-:W-:Y:S05]  /*1b20*/  BSYNC.RECONVERGENT B0 ;  /* 0x0000000000007941 */ /* 0x000fea0003800200 */
.L_x_661:
        /* <DEDUP_REMOVED lines=28> */
.L_x_664:
[----:B------:R-:W-:Y:S05]  /*1cf0*/  BSYNC.RECONVERGENT B0 ;  /* 0x0000000000007941 */ /* 0x000fea0003800200 */
.L_x_663:
        /* <DEDUP_REMOVED lines=20> */
.L_x_654:
        /* <DEDUP_REMOVED lines=35> */
.L_x_667:
[----:B------:R2:W-:Y:S04]  /*2070*/  STS.128 [R13+0x8000], RZ ;  /* 0x008000ff0d007388 */ /* 0x0005e80000000c00 */
[----:B------:R2:W-:Y:S04]  /*2080*/  STS.128 [R13+0xa000], RZ ;  /* 0x00a000ff0d007388 */ /* 0x0005e80000000c00 */
[----:B------:R2:W-:Y:S04]  /*2090*/  STS.128 [R13+0xc000], RZ ;  /* 0x00c000ff0d007388 */ /* 0x0005e80000000c00 */
[----:B------:R2:W-:Y:S02]  /*20a0*/  STS.128 [R13+0xe000], RZ ;  /* 0x00e000ff0d007388 */ /* 0x0005e40000000c00 */
.L_x_668:
[----:B------:R-:W-:Y:S05]  /*20b0*/  BSYNC.RECONVERGENT B0 ;  /* 0x0000000000007941 */ /* 0x000fea0003800200 */
.L_x_666:
        /* <DEDUP_REMOVED lines=37> */
.L_x_670:
[----:B------:R-:W-:Y:S05]  /*2310*/  BSYNC.RECONVERGENT B0 ;  /* 0x0000000000007941 */ /* 0x000fea0003800200 */
.L_x_669:
        /* <DEDUP_REMOVED lines=28> */
.L_x_672:
[----:B------:R1:W-:Y:S04]  /*24e0*/  STS.128 [R13], RZ ;  /* 0x000000ff0d007388 */ /* 0x0003e80000000c00 */
[----:B------:R1:W-:Y:S04]  /*24f0*/  STS.128 [R13+0x2000], RZ ;  /* 0x002000ff0d007388 */ /* 0x0003e80000000c00 */
[----:B------:R1:W-:Y:S04]  /*2500*/  STS.128 [R13+0x4000], RZ ;  /* 0x004000ff0d007388 */ /* 0x0003e80000000c00 */
[----:B------:R1:W-:Y:S02]  /*2510*/  STS.128 [R13+0x6000], RZ ;  /* 0x006000ff0d007388 */ /* 0x0003e40000000c00 */
.L_x_673:
[----:B------:R-:W-:Y:S05]  /*2520*/  BSYNC.RECONVERGENT B0 ;  /* 0x0000000000007941 */ /* 0x000fea0003800200 */
.L_x_671:
        /* <DEDUP_REMOVED lines=46> */
.L_x_675:
[----:B------:R-:W-:Y:S05]  /*2810*/  BSYNC.RECONVERGENT B0 ;  /* 0x0000000000007941 */ /* 0x000fea0003800200 */
.L_x_674:
        /* <DEDUP_REMOVED lines=48> */
.L_x_677:
[----:B------:R2:W-:Y:S04]  /*2b20*/  STS.128 [R13+0x10000], RZ ;  /* 0x010000ff0d007388 */ /* 0x0005e80000000c00 */
[----:B------:R2:W-:Y:S04]  /*2b30*/  STS.128 [R13+0x12000], RZ ;  /* 0x012000ff0d007388 */ /* 0x0005e80000000c00 */
[----:B------:R2:W-:Y:S04]  /*2b40*/  STS.128 [R13+0x14000], RZ ;  /* 0x014000ff0d007388 */ /* 0x0005e80000000c00 */
[----:B------:R2:W-:Y:S02]  /*2b50*/  STS.128 [R13+0x16000], RZ ;  /* 0x016000ff0d007388 */ /* 0x0005e40000000c00 */
.L_x_678:
[----:B------:R-:W-:Y:S05]  /*2b60*/  BSYNC.RECONVERGENT B0 ;  /* 0x0000000000007941 */ /* 0x000fea0003800200 */
.L_x_676:
        /* <DEDUP_REMOVED lines=40> */
.L_x_680:
[----:B------:R-:W-:Y:S05]  /*2df0*/  BSYNC.RECONVERGENT B0 ;  /* 0x0000000000007941 */ /* 0x000fea0003800200 */
.L_x_679:
        /* <DEDUP_REMOVED lines=46> */
.L_x_682:
[----:B------:R2:W-:Y:S04]  /*30e0*/  STS.128 [R13+0x18000], RZ ;  /* 0x018000ff0d007388 */ /* 0x0005e80000000c00 */
[----:B------:R2:W-:Y:S04]  /*30f0*/  STS.128 [R13+0x1a000], RZ ;  /* 0x01a000ff0d007388 */ /* 0x0005e80000000c00 */
[----:B------:R2:W-:Y:S04]  /*3100*/  STS.128 [R13+0x1c000], RZ ;  /* 0x01c000ff0d007388 */ /* 0x0005e80000000c00 */
[----:B------:R2:W-:Y:S02]  /*3110*/  STS.128 [R13+0x1e000], RZ ;  /* 0x01e000ff0d007388 */ /* 0x0005e40000000c00 */
.L_x_683:
[----:B------:R-:W-:Y:S05]  /*3120*/  BSYNC.RECONVERGENT B0 ;  /* 0x0000000000007941 */ /* 0x000fea0003800200 */
.L_x_681:
        /* <DEDUP_REMOVED lines=42> */
.L_x_685:
[----:B------:R-:W-:Y:S05]  /*33d0*/  BSYNC.RECONVERGENT B0 ;  /* 0x0000000000007941 */ /* 0x000fea0003800200 */
.L_x_684:
[----:B------:R-:W-:Y:S01]  /*33e0*/  IMAD.SHL.U32 R5, R0, 0x2, RZ ;  /* 0x0000000200057824 */ /* 0x000fe200078e00ff */
[----:B-1----:R-:W-:Y:S01]  /*33f0*/  LOP3.LUT R3, R6, 0x1c0, RZ, 0xc0, !PT ;  /* 0x000001c006037812 */ /* 0x002fe200078ec0ff */
[----:B------:R-:W-:Y:S01]  /*3400*/  IMAD.SHL.U32 R229, R0, 0x20, RZ ;  /* 0x0000002000e57824 */ /* 0x000fe200078e00ff */
[----:B------:R-:W-:Y:S01]  /*3410*/  LOP3.LUT R6, R6, 0x200, RZ, 0xc0, !PT ;  /* 0x0000020006067812 */ /* 0x000fe200078ec0ff */
        /* <DEDUP_REMOVED lines=9> */
[----:B------:R-:W-:Y:S01]  /*34b0*/  R2P PR, R0, 0x6 ;  /* 0x0000000600007804 */ /* 0x000fe20000000000 */
[----:B------:R-:W1:Y:S01]  /*34c0*/  LDC R241, c[0x0][0x44c] ;  /* 0x00011300fff17b82 */ /* 0x000e620000000800 */
[C---:B------:R-:W-:Y:S01]  /*34d0*/  LOP3.LUT R0, R3.reuse, 0x8, R0, 0x78, !PT ;  /* 0x0000000803007812 */ /* 0x040fe200078e7800 */
[----:B------:R-:W0:Y:S01]  /*34e0*/  LDGDEPBAR ;  /* 0x00000000000079af */ /* 0x000e220000000000 */
[----:B------:R-:W-:Y:S01]  /*34f0*/  LOP3.LUT R12, R3, 0x8, R12, 0x78, !PT ;  /* 0x00000008030c7812 */ /* 0x000fe200078e780c */
[----:B------:R-:W-:Y:S01]  /*3500*/  IMAD.SHL.U32 R3, R217, 0x20, RZ ;  /* 0x00000020d9037824 */ /* 0x000fe200078e00ff */
[----:B------:R-:W-:Y:S01]  /*3510*/  SHF.R.U32.HI R4, RZ, 0x2, R217 ;  /* 0x00000002ff047819 */ /* 0x000fe200000116d9 */
[----:B------:R-:W2:Y:S01]  /*3520*/  LDCU UR14, c[0x0][0x590] ;  /* 0x0000b200ff0e77ac */ /* 0x000ea20008000800 */
[C---:B------:R-:W-:Y:S01]  /*3530*/  LOP3.LUT R5, R9.reuse, 0x38, RZ, 0xc0, !PT ;  /* 0x0000003809057812 */ /* 0x040fe200078ec0ff */
[----:B------:R-:W-:Y:S01]  /*3540*/  IMAD.MOV.U32 R222, RZ, RZ, 0x20 ;  /* 0x00000020ffde7424 */ /* 0x000fe200078e00ff */
[----:B------:R-:W-:Y:S01]  /*3550*/  LOP3.LUT R227, R2, 0x3800, R227, 0xf8, !PT ;  /* 0x0000380002e37812 */ /* 0x000fe200078ef8e3 */
[----:B------:R-:W-:Y:S01]  /*3560*/  IMAD.MOV.U32 R216, RZ, RZ, 0x40 ;  /* 0x00000040ffd87424 */ /* 0x000fe200078e00ff */
[----:B------:R-:W-:Y:S01]  /*3570*/  LOP3.LUT R229, R6, 0xc00, R229, 0xf8, !PT ;  /* 0x00000c0006e57812 */ /* 0x000fe200078ef8e5 */
[----:B------:R-:W-:Y:S01]  /*3580*/  IMAD.MOV.U32 R245, RZ, RZ, 0x10 ;  /* 0x00000010fff57424 */ /* 0x000fe200078e00ff */
[--C-:B------:R-:W-:Y:S01]  /*3590*/  SHF.R.U32.HI R7, RZ, 0x3, R217.reuse ;  /* 0x00000003ff077819 */ /* 0x100fe200000116d9 */
[----:B------:R-:W-:Y:S01]  /*35a0*/  IMAD.U32 R233, RZ, RZ, UR41 ;  /* 0x00000029ffe97e24 */ /* 0x000fe2000f8e00ff */
[----:B------:R-:W-:Y:S01]  /*35b0*/  LOP3.LUT R6, R9, 0x20, RZ, 0xc0, !PT ;  /* 0x0000002009067812 */ /* 0x000fe200078ec0ff */
[----:B------:R-:W-:Y:S01]  /*35c0*/  IMAD.MOV.U32 R240, RZ, RZ, 0x3f ;  /* 0x0000003ffff07424 */ /* 0x000fe200078e00ff */
[----:B------:R-:W-:Y:S01]  /*35d0*/  LOP3.LUT R4, R5, 0x20, R4, 0x78, !PT ;  /* 0x0000002005047812 */ /* 0x000fe200078e7804 */
[----:B------:R-:W-:Y:S01]  /*35e0*/  IMAD.U32 R233, R233, 0x40, R10 ;  /* 0x00000040e9e97824 */ /* 0x000fe200078e000a */
[----:B------:R-:W-:Y:S01]  /*35f0*/  SHF.R.U32.HI R5, RZ, 0x1, R217 ;  /* 0x00000001ff057819 */ /* 0x000fe200000116d9 */
[----:B------:R-:W-:Y:S01]  /*3600*/  IMAD.MOV.U32 R237, RZ, RZ, 0x37 ;  /* 0x00000037ffed7424 */ /* 0x000fe200078e00ff */
        /* <DEDUP_REMOVED lines=10> */
[----:B------:R-:W-:Y:S02]  /*36b0*/  LOP3.LUT R6, R5, 0x10, RZ, 0xc0, !PT ;  /* 0x0000001005067812 */ /* 0x000fe400078ec0ff */
[----:B------:R-:W-:Y:S02]  /*36c0*/  CS2R R184, SRZ ;  /* 0x0000000000b87805 */ /* 0x000fe4000001ff00 */
[----:B------:R-:W-:-:S02]  /*36d0*/  LOP3.LUT R2, R2, 0x6, R9, 0xf8, !PT ;  /* 0x0000000602027812 */ /* 0x000fc400078ef809 */
[----:B------:R-:W-:Y:S02]  /*36e0*/  CS2R R182, SRZ ;  /* 0x0000000000b67805 */ /* 0x000fe4000001ff00 */
[----:B------:R-:W-:Y:S02]  /*36f0*/  LOP3.LUT R9, R0, 0x3800, R243, 0xf8, !PT ;  /* 0x0000380000097812 */ /* 0x000fe400078ef8f3 */
[----:B------:R-:W-:Y:S02]  /*3700*/  CS2R R180, SRZ ;  /* 0x0000000000b47805 */ /* 0x000fe4000001ff00 */
[----:B------:R-:W-:Y:S02]  /*3710*/  LOP3.LUT R0, R11, 0x38, R232, 0xf8, !PT ;  /* 0x000000380b007812 */ /* 0x000fe400078ef8e8 */
[----:B------:R-:W-:Y:S02]  /*3720*/  CS2R R174, SRZ ;  /* 0x0000000000ae7805 */ /* 0x000fe4000001ff00 */
[----:B------:R-:W-:Y:S01]  /*3730*/  LOP3.LUT R11, R6, 0x8, R217, 0xf8, !PT ;  /* 0x00000008060b7812 */ /* 0x000fe200078ef8d9 */
[----:B------:R-:W-:Y:S01]  /*3740*/  IMAD.MOV.U32 R6, RZ, RZ, 0x40 ;  /* 0x00000040ff067424 */ /* 0x000fe200078e00ff */
[----:B------:R-:W-:-:S02]  /*3750*/  LOP3.LUT R243, R4, 0x1c0, R243, 0xf8, !PT ;  /* 0x000001c004f37812 */ /* 0x000fc400078ef8f3 */
[----:B------:R-:W-:Y:S02]  /*3760*/  CS2R R172, SRZ ;  /* 0x0000000000ac7805 */ /* 0x000fe4000001ff00 */
[C---:B------:R-:W-:Y:S02]  /*3770*/  LOP3.LUT R242, R0.reuse, 0x8, R217, 0x78, !PT ;  /* 0x0000000800f27812 */ /* 0x040fe400078e78d9 */
[----:B------:R-:W-:Y:S02]  /*3780*/  CS2R R178, SRZ ;  /* 0x0000000000b27805 */ /* 0x000fe4000001ff00 */
[----:B------:R-:W-:Y:S02]  /*3790*/  LOP3.LUT R4, R11, R0, RZ, 0x3c, !PT ;  /* 0x000000000b047212 */ /* 0x000fe400078e3cff */
[----:B------:R-:W-:Y:S02]  /*37a0*/  CS2R R176, SRZ ;  /* 0x0000000000b07805 */ /* 0x000fe4000001ff00 */
[----:B------:R-:W-:Y:S01]  /*37b0*/  LOP3.LUT R0, R0, 0x8, R5, 0x78, !PT ;  /* 0x0000000800007812 */ /* 0x000fe200078e7805 */
[----:B------:R-:W-:Y:S01]  /*37c0*/  IMAD.U32 R5, RZ, RZ, UR48 ;  /* 0x00000030ff057e24 */ /* 0x000fe2000f8e00ff */
[----:B------:R-:W-:-:S02]  /*37d0*/  LOP3.LUT R7, R7, 0x1c0, R218, 0xf8, !PT ;  /* 0x000001c007077812 */ /* 0x000fc400078ef8da */
[----:B------:R-:W-:Y:S02]  /*37e0*/  CS2R R170, SRZ ;  /* 0x0000000000aa7805 */ /* 0x000fe4000001ff00 */
[----:B------:R-:W-:Y:S02]  /*37f0*/  LOP3.LUT R229, R229, R12, RZ, 0xfc, !PT ;  /* 0x0000000ce5e57212 */ /* 0x000fe400078efcff */
[----:B------:R-:W-:Y:S02]  /*3800*/  CS2R R168, SRZ ;  /* 0x0000000000a87805 */ /* 0x000fe4000001ff00 */
[----:B------:R-:W-:Y:S02]  /*3810*/  IADD3 R244, PT, PT, R5, UR39, R236 ;  /* 0x0000002705f47c10 */ /* 0x000fe4000fffe0ec */
[----:B------:R-:W-:Y:S02]  /*3820*/  CS2R R166, SRZ ;  /* 0x0000000000a67805 */ /* 0x000fe4000001ff00 */
[----:B------:R-:W-:-:S02]  /*3830*/  LOP3.LUT R5, R7, 0x38, R232, 0x78, !PT ;  /* 0x0000003807057812 */ /* 0x000fc400078e78e8 */
[----:B------:R-:W-:Y:S02]  /*3840*/  CS2R R164, SRZ ;  /* 0x0000000000a47805 */ /* 0x000fe4000001ff00 */
[----:B------:R-:W-:Y:S02]  /*3850*/  SEL R6, R6, 0xffffffc0, !P2 ;  /* 0xffffffc006067807 */ /* 0x000fe40005000000 */
[----:B------:R-:W-:Y:S02]  /*3860*/  CS2R R158, SRZ ;  /* 0x00000000009e7805 */ /* 0x000fe4000001ff00 */
[----:B------:R-:W-:Y:S02]  /*3870*/  LEA R227, R227, UR38, 0x1 ;  /* 0x00000026e3e37c11 */ /* 0x000fe4000f8e08ff */
[----:B------:R-:W-:Y:S02]  /*3880*/  CS2R R156, SRZ ;  /* 0x00000000009c7805 */ /* 0x000fe4000001ff00 */
[----:B------:R-:W-:-:S02]  /*3890*/  LOP3.LUT R220, R5, 0x200, R218, 0xf8, !PT ;  /* 0x0000020005dc7812 */ /* 0x000fc400078ef8da */
[----:B------:R-:W-:Y:S02]  /*38a0*/  CS2R R162, SRZ ;  /* 0x0000000000a27805 */ /* 0x000fe4000001ff00 */
[----:B------:R-:W-:Y:S01]  /*38b0*/  LEA R229, R229, UR38, 0x1 ;  /* 0x00000026e5e57c11 */ /* 0x000fe2000f8e08ff */
[----:B------:R-:W-:Y:S01]  /*38c0*/  IMAD.IADD R223, R6, 0x1, R227 ;  /* 0x0000000106df7824 */ /* 0x000fe200078e02e3 */
[----:B------:R-:W-:Y:S02]  /*38d0*/  LOP3.LUT R218, R218, 0x200, RZ, 0xc0, !PT ;  /* 0x00000200dada7812 */ /* 0x000fe400078ec0ff */
[----:B------:R-:W-:Y:S02]  /*38e0*/  CS2R R160, SRZ ;  /* 0x0000000000a07805 */ /* 0x000fe4000001ff00 */
[----:B------:R-:W-:Y:S01]  /*38f0*/  LOP3.LUT R243, R2, R243, RZ, 0xfc, !PT ;  /* 0x000000f302f37212 */ /* 0x000fe200078efcff */
[----:B------:R-:W-:Y:S01]  /*3900*/  IMAD.MOV.U32 R2, RZ, RZ, 0x20 ;  /* 0x00000020ff027424 */ /* 0x000fe200078e00ff */
[----:B------:R-:W-:Y:S01]  /*3910*/  SEL R222, R222, 0xffffffe0, !P1 ;  /* 0xffffffe0dede7807 */ /* 0x000fe20004800000 */
[----:B------:R-:W-:Y:S01]  /*3920*/  IMAD.IADD R225, R6, 0x1, R229 ;  /* 0x0000000106e17824 */ /* 0x000fe200078e02e5 */
[----:B------:R-:W-:-:S02]  /*3930*/  LOP3.LUT P3, RZ, R217, 0x4, RZ, 0xc0, !PT ;  /* 0x00000004d9ff7812 */ /* 0x000fc4000786c0ff */
[----:B------:R-:W-:Y:S02]  /*3940*/  CS2R R154, SRZ ;  /* 0x00000000009a7805 */ /* 0x000fe4000001ff00 */
[----:B------:R-:W-:Y:S01]  /*3950*/  LOP3.LUT P0, RZ, R217, 0x2, RZ, 0xc0, !PT ;  /* 0x00000002d9ff7812 */ /* 0x000fe2000780c0ff */
[----:B------:R-:W-:Y:S01]  /*3960*/  IMAD.IADD R224, R222, 0x1, R227 ;  /* 0x00000001dee07824 */ /* 0x000fe200078e02e3 */
[----:B------:R-:W-:Y:S01]  /*3970*/  LOP3.LUT R251, R218, 0xc00, R3, 0xf8, !PT ;  /* 0x00000c00dafb7812 */ /* 0x000fe200078ef803 */
[C---:B------:R-:W-:Y:S01]  /*3980*/  IMAD.IADD R226, R222.reuse, 0x1, R229 ;  /* 0x00000001dee27824 */ /* 0x040fe200078e02e5 */
[----:B------:R-:W-:Y:S01]  /*3990*/  LOP3.LUT R242, R9, R242, RZ, 0xfc, !PT ;  /* 0x000000f209f27212 */ /* 0x000fe200078efcff */
[----:B------:R-:W-:Y:S01]  /*39a0*/  IMAD.IADD R221, R222, 0x1, R223 ;  /* 0x00000001dedd7824 */ /* 0x000fe200078e02df */
        /* <DEDUP_REMOVED lines=43> */
[----:B------:R-:W-:Y:S01]  /*3c60*/  LOP3.LUT P4, RZ, R217, 0x8, RZ, 0xc0, !PT ;  /* 0x00000008d9ff7812 */ /* 0x000fe2000788c0ff */
[----:B------:R-:W-:Y:S01]  /*3c70*/  VIADD R244, R244, -UR47 ;  /* 0x8000002ff4f47c36 */ /* 0x000fe20008000000 */
[----:B------:R-:W-:Y:S01]  /*3c80*/  SEL R216, R216, 0xffffffc0, !P3 ;  /* 0xffffffc0d8d87807 */ /* 0x000fe20005800000 */
[----:B------:R-:W-:Y:S01]  /*3c90*/  IMAD.IADD R222, R222, 0x1, R225 ;  /* 0x00000001dede7824 */ /* 0x000fe200078e02e1 */
[----:B------:R-:W-:Y:S01]  /*3ca0*/  SEL R2, R2, 0xffffffe0, !P0 ;  /* 0xffffffe002027807 */ /* 0x000fe20004000000 */
[----:B------:R-:W1:Y:S01]  /*3cb0*/  LDCU UR8, c[0x0][0x440] ;  /* 0x00008800ff0877ac */ /* 0x000e620008000800 */
[----:B------:R-:W-:-:S02]  /*3cc0*/  SEL R245, R245, 0xfffffff0, !P3 ;  /* 0xfffffff0f5f57807 */ /* 0x000fc40005800000 */
[----:B------:R-:W-:Y:S01]  /*3cd0*/  LOP3.LUT R250, R232, 0x38, RZ, 0xc0, !PT ;  /* 0x00000038e8fa7812 */ /* 0x000fe200078ec0ff */
[----:B------:R-:W1:Y:S01]  /*3ce0*/  LDCU UR9, c[0x0][0x3e0] ;  /* 0x00007c00ff0977ac */ /* 0x000e620008000800 */
[----:B------:R-:W-:Y:S02]  /*3cf0*/  LOP3.LUT R219, R4, 0x200, R3, 0xf8, !PT ;  /* 0x0000020004db7812 */ /* 0x000fe400078ef803 */
[----:B------:R-:W-:Y:S01]  /*3d00*/  LOP3.LUT R251, R251, R0, RZ, 0xfc, !PT ;  /* 0x00000000fbfb7212 */ /* 0x000fe200078efcff */
[----:B------:R-:W1:Y:S01]  /*3d10*/  LDCU UR13, c[0x0][0x50c] ;  /* 0x0000a180ff0d77ac */ /* 0x000e620008000800 */
[----:B------:R-:W1:Y:S01]  /*3d20*/  LDCU UR12, c[0x0][0x45c] ;  /* 0x00008b80ff0c77ac */ /* 0x000e620008000800 */
[----:B--2---:R-:W-:Y:S02]  /*3d30*/  USHF.L.U32 UR14, UR14, 0x6, URZ ;  /* 0x000000060e0e7899 */ /* 0x004fe400080006ff */
[----:B------:R-:W-:-:S12]  /*3d40*/  UIADD3 UR50, UPT, UPT, UR50, 0x40, -UR39 ;  /* 0x0000004032327890 */ /* 0x000fd8000fffe827 */
.L_x_688:
[----:B------:R-:W0:Y:S01]  /*3d50*/  LDGDEPBAR ;  /* 0x00000000000079af */ /* 0x000e220000000000 */
[----:B------:R-:W-:Y:S01]  /*3d60*/  MOV R116, UR10 ;  /* 0x0000000a00747c02 */ /* 0x000fe20008000f00 */
[C---:B-----5:R-:W-:Y:S01]  /*3d70*/  FMUL.FTZ R200, R235.reuse, 1.4426950216293334961 ;  /* 0x3fb8aa3bebc87820 */ /* 0x060fe20000410000 */
[----:B------:R-:W-:Y:S01]  /*3d80*/  MOV R117, UR11 ;  /* 0x0000000b00757c02 */ /* 0x000fe20008000f00 */
[----:B------:R-:W-:Y:S01]  /*3d90*/  UIADD3 UR48, UPT, UPT, UR48, -0x40, URZ ;  /* 0xffffffc030307890 */ /* 0x000fe2000fffe0ff */
[----:B------:R-:W-:Y:S01]  /*3da0*/  FSETP.NEU.FTZ.AND P1, PT, R235, -INF , PT ;  /* 0xff800000eb00780b */ /* 0x000fe20003f3d000 */
[----:B------:R-:W-:Y:S02]  /*3db0*/  USHF.L.U32 UR15, UR41, 0x6, URZ ;  /* 0x00000006290f7899 */ /* 0x000fe400080006ff */
[----:B------:R-:W-:Y:S01]  /*3dc0*/  UISETP.GE.AND UP0, UPT, UR48, UR50, UPT ;  /* 0x000000323000728c */ /* 0x000fe2000bf06270 */
[----:B------:R-:W-:Y:S01]  /*3dd0*/  FSEL R200, R200, RZ, P1 ;  /* 0x000000ffc8c87208 */ /* 0x000fe20000800000 */
[----:B------:R-:W-:Y:S01]  /*3de0*/  UIADD3 UR15, UPT, UPT, UR15, 0x40, URZ ;  /* 0x000000400f0f7890 */ /* 0x000fe2000fffe0ff */
[----:B------:R-:W-:Y:S01]  /*3df0*/  FSETP.NEU.FTZ.AND P1, PT, R234, -INF , PT ;  /* 0xff800000ea00780b */ /* 0x000fe20003f3d000 */
[----:B------:R-:W-:Y:S02]  /*3e00*/  UIADD3 UR46, UPT, UPT, UR46, -0x1, URZ ;  /* 0xffffffff2e2e7890 */ /* 0x000fe4000fffe0ff */
[----:B------:R-:W-:Y:S06]  /*3e10*/  UISETP.LT.AND UP0, UPT, UR15, UR39, UP0 ;  /* 0x000000270f00728c */ /* 0x000fec0008701270 */
[----:B------:R-:W-:Y:S01]  /*3e20*/  PLOP3.LUT P0, PT, PT, PT, UP0, 0x80, 0x8 ;  /* 0x000000000008781c */ /* 0x000fe20003f0f008 */
[----:B------:R-:W-:Y:S01]  /*3e30*/  UISETP.GT.AND UP0, UPT, UR46, UR49, UPT ;  /* 0x000000312e00728c */ /* 0x000fe2000bf04270 */
[----:B------:R-:W-:Y:S04]  /*3e40*/  DEPBAR.LE SB0, 0x0 ;  /* 0x000080000000791a */ /* 0x000fe80000000000 */
[----:B------:R-:W-:Y:S06]  /*3e50*/  BAR.SYNC.DEFER_BLOCKING 0x0 ;  /* 0x0000000000007b1d */ /* 0x000fec0000010000 */
[----:B------:R-:W-:Y:S01]  /*3e60*/  @UP0 UIADD3 UR17, UP1, UPT, UR58, -0x100, URZ ;  /* 0xffffff003a110890 */ /* 0x000fe2000ff3e0ff */
[C---:B------:R-:W-:Y:S02]  /*3e70*/  @!P0 VIADDMNMX R202, R244.reuse, -R240, UR39, PT ;  /* 0x00000027f4ca8e46 */ /* 0x040fe4000b8009f0 */
[C---:B------:R-:W-:Y:S01]  /*3e80*/  @!P0 IADD3 R199, PT, PT, R233.reuse, 0x1, RZ ;  /* 0x00000001e9c78810 */ /* 0x040fe20007ffe0ff */
[----:B------:R-:W-:Y:S01]  /*3e90*/  @UP0 UIADD3.X UR15, UPT, UPT, UR59, -0x1, URZ, UP1, !UPT ;  /* 0xffffffff3b0f0890 */ /* 0x000fe20008ffe4ff */
[C---:B------:R-:W-:Y:S01]  /*3ea0*/  @!P0 ISETP.GE.AND P2, PT, R233.reuse, R202, PT ;  /* 0x000000cae900820c */ /* 0x040fe20003f46270 */
[----:B------:R-:W-:Y:S01]  /*3eb0*/  @UP0 UIADD3 UR10, UP1, UPT, UR10, -0x100, URZ ;  /* 0xffffff000a0a0890 */ /* 0x000fe2000ff3e0ff */
[----:B------:R-:W-:Y:S02]  /*3ec0*/  @!P0 VIADDMNMX R198, R244, -R237, UR39, PT ;  /* 0x00000027f4c68e46 */ /* 0x000fe4000b8009ed */
[----:B------:R-:W-:Y:S01]  /*3ed0*/  @!P0 IADD3 R203, PT, PT, R233, 0x8, RZ ;  /* 0x00000008e9cb8810 */ /* 0x000fe20007ffe0ff */
[----:B------:R-:W-:Y:S01]  /*3ee0*/  @UP0 UIADD3.X UR11, UPT, UPT, UR11, -0x1, URZ, UP1, !UPT ;  /* 0xffffffff0b0b0890 */ /* 0x000fe20008ffe4ff */
[----:B------:R-:W-:Y:S06]  /*3ef0*/  LDSM.16.M88.4 R84, [R229] ;  /* 0x00000000e554783b */ /* 0x000fec0000000200 */
[----:B------:R-:W2:Y:S06]  /*3f00*/  LDSM.16.M88.4 R88, [R227+0x10000] ;  /* 0x01000000e358783b */ /* 0x000eac0000000200 */
[----:B------:R-:W3:Y:S06]  /*3f10*/  LDSM.16.M88.4 R92, [R227+0x10800] ;  /* 0x01080000e35c783b */ /* 0x000eec0000000200 */
[----:B------:R-:W-:Y:S06]  /*3f20*/  LDSM.16.M88.4 R96, [R226] ;  /* 0x00000000e260783b */ /* 0x000fec0000000200 */
[----:B-1----:R-:W1:Y:S06]  /*3f30*/  LDSM.16.M88.4 R100, [R224+0x10000] ;  /* 0x01000000e064783b */ /* 0x002e6c0000000200 */
[----:B------:R-:W1:Y:S06]  /*3f40*/  LDSM.16.M88.4 R104, [R224+0x10800] ;  /* 0x01080000e068783b */ /* 0x000e6c0000000200 */
[----:B------:R-:W-:Y:S06]  /*3f50*/  LDSM.16.M88.4 R108, [R225] ;  /* 0x00000000e16c783b */ /* 0x000fec0000000200 */
[----:B------:R-:W1:Y:S01]  /*3f60*/  LDSM.16.M88.4 R112, [R223+0x10000] ;  /* 0x01000000df70783b */ /* 0x000e620000000200 */
[C---:B--2---:R-:W-:Y:S08]  /*3f70*/  HMMA.16816.F32.BF16 R4, R84.reuse, R88, RZ ;  /* 0x000000585404723c */ /* 0x044ff000000418ff */
[C---:B------:R-:W-:Y:S01]  /*3f80*/  HMMA.16816.F32.BF16 R8, R84.reuse, R90, RZ ;  /* 0x0000005a5408723c */ /* 0x040fe200000418ff */
[----:B------:R-:W-:Y:S07]  /*3f90*/  LDSM.16.M88.4 R88, [R222] ;  /* 0x00000000de58783b */ /* 0x000fee0000000200 */
[C---:B---34-:R-:W-:Y:S08]  /*3fa0*/  HMMA.16816.F32.BF16 R12, R84.reuse, R92, RZ ;  /* 0x0000005c540c723c */ /* 0x058ff000000418ff */
[----:B------:R-:W-:Y:S01]  /*3fb0*/  HMMA.16816.F32.BF16 R16, R84, R94, RZ ;  /* 0x0000005e5410723c */ /* 0x000fe200000418ff */
[----:B------:R-:W2:Y:S06]  /*3fc0*/  LDSM.16.M88.4 R84, [R223+0x10800] ;  /* 0x01080000df54783b */ /* 0x000eac0000000200 */
[----:B------:R-:W3:Y:S01]  /*3fd0*/  LDSM.16.M88.4 R92, [R221+0x10000] ;  /* 0x01000000dd5c783b */ /* 0x000ee20000000200 */
[C---:B-1----:R-:W-:Y:S08]  /*3fe0*/  HMMA.16816.F32.BF16 R4, R96.reuse, R100, R4 ;  /* 0x000000646004723c */ /* 0x042ff00000041804 */
[C---:B------:R-:W-:Y:S01]  /*3ff0*/  HMMA.16816.F32.BF16 R8, R96.reuse, R102, R8 ;  /* 0x000000666008723c */ /* 0x040fe20000041808 */
[----:B------:R-:W-:Y:S07]  /*4000*/  LDSM.16.M88.4 R100, [R229+0x2000] ;  /* 0x00200000e564783b */ /* 0x000fee0000000200 */
[C---:B------:R-:W-:Y:S08]  /*4010*/  HMMA.16816.F32.BF16 R12, R96.reuse, R104, R12 ;  /* 0x00000068600c723c */ /* 0x040ff0000004180c */
[----:B------:R-:W-:Y:S01]  /*4020*/  HMMA.16816.F32.BF16 R16, R96, R106, R16 ;  /* 0x0000006a6010723c */ /* 0x000fe20000041810 */
[----:B------:R-:W1:Y:S06]  /*4030*/  LDSM.16.M88.4 R96, [R221+0x10800] ;  /* 0x01080000dd60783b */ /* 0x000e6c0000000200 */
[----:B------:R-:W4:Y:S01]  /*4040*/  LDSM.16.M88.4 R104, [R227+0x12000] ;  /* 0x01200000e368783b */ /* 0x000f220000000200 */
        /* <DEDUP_REMOVED lines=21> */
[C---:B------:R-:W-:Y:S08]  /*41a0*/  HMMA.16816.F32.BF16 R4, R108.reuse, R112, R4 ;  /* 0x000000706c04723c */ /* 0x040ff00000041804 */
[C---:B------:R-:W-:Y:S01]  /*41b0*/  HMMA.16816.F32.BF16 R8, R108.reuse, R114, R8 ;  /* 0x000000726c08723c */ /* 0x040fe20000041808 */
[----:B------:R-:W-:Y:S07]  /*41c0*/  LDSM.16.M88.4 R112, [R227+0x14000] ;  /* 0x01400000e370783b */ /* 0x000fee0000000200 */
[C---:B-1----:R-:W-:Y:S08]  /*41d0*/  HMMA.16816.F32.BF16 R12, R108.reuse, R88, R12 ;  /* 0x000000586c0c723c */ /* 0x042ff0000004180c */
[----:B------:R-:W-:Y:S01]  /*41e0*/  HMMA.16816.F32.BF16 R16, R108, R90, R16 ;  /* 0x0000005a6c10723c */ /* 0x000fe20000041810 */
[----:B------:R-:W1:Y:S06]  /*41f0*/  LDSM.16.M88.4 R88, [R221+0x12800] ;  /* 0x01280000dd58783b */ /* 0x000e6c0000000200 */
[----:B------:R-:W1:Y:S01]  /*4200*/  LDSM.16.M88.4 R108, [R229+0x4000] ;  /* 0x00400000e56c783b */ /* 0x000e620000000200 */
[C---:B---3--:R-:W-:Y:S08]  /*4210*/  HMMA.16816.F32.BF16 R4, R92.reuse, R96, R4 ;  /* 0x000000605c04723c */ /* 0x048ff00000041804 */
[C---:B------:R-:W-:Y:S01]  /*4220*/  HMMA.16816.F32.BF16 R8, R92.reuse, R98, R8 ;  /* 0x000000625c08723c */ /* 0x040fe20000041808 */
[----:B------:R-:W-:Y:S07]  /*4230*/  LDSM.16.M88.4 R96, [R224+0x14000] ;  /* 0x01400000e060783b */ /* 0x000fee0000000200 */
[C---:B--2---:R-:W-:Y:S08]  /*4240*/  HMMA.16816.F32.BF16 R12, R92.reuse, R84, R12 ;  /* 0x000000545c0c723c */ /* 0x044ff0000004180c */
        /* <DEDUP_REMOVED lines=23> */
[----:B------:R3:W1:Y:S01]  /*43c0*/  LDSM.16.M88.4 R92, [R229+0x6000] ;  /* 0x00600000e55c783b */ /* 0x0006620000000200 */
[C---:B----4-:R-:W-:Y:S08]  /*43d0*/  HMMA.16816.F32.BF16 R4, R100.reuse, R104, R4 ;  /* 0x000000686404723c */ /* 0x050ff00000041804 */
[C---:B------:R-:W-:Y:S01]  /*43e0*/  HMMA.16816.F32.BF16 R8, R100.reuse, R106, R8 ;  /* 0x0000006a6408723c */ /* 0x040fe20000041808 */
[----:B------:R-:W-:Y:S07]  /*43f0*/  LDSM.16.M88.4 R104, [R224+0x16000] ;  /* 0x01600000e068783b */ /* 0x000fee0000000200 */
[C---:B--2---:R-:W-:Y:S03]  /*4400*/  HMMA.16816.F32.BF16 R12, R100.reuse, R84, R12 ;  /* 0x00000054640c723c */ /* 0x044fe6000004180c */
[----:B---3--:R-:W-:Y:S05]  /*4410*/  LEA R229, R251, UR4, 0x1 ;  /* 0x00000004fbe57c11 */ /* 0x008fea000f8e08ff */
[----:B------:R-:W-:Y:S01]  /*4420*/  HMMA.16816.F32.BF16 R16, R100, R86, R16 ;  /* 0x000000566410723c */ /* 0x000fe20000041810 */
[----:B------:R2:W3:Y:S06]  /*4430*/  LDSM.16.M88.4 R84, [R227+0x16800] ;  /* 0x01680000e354783b */ /* 0x0004ec0000000200 */
[----:B------:R4:W3:Y:S01]  /*4440*/  LDSM.16.M88.4 R100, [R226+0x6000] ;  /* 0x00600000e264783b */ /* 0x0008e20000000200 */
[C---:B------:R-:W-:Y:S08]  /*4450*/  HMMA.16816.F32.BF16 R4, R108.reuse, R112, R4 ;  /* 0x000000706c04723c */ /* 0x040ff00000041804 */
[C---:B------:R-:W-:Y:S01]  /*4460*/  HMMA.16816.F32.BF16 R8, R108.reuse, R114, R8 ;  /* 0x000000726c08723c */ /* 0x040fe20000041808 */
[----:B------:R-:W-:Y:S07]  /*4470*/  LDSM.16.M88.4 R112, [R223+0x16000] ;  /* 0x01600000df70783b */ /* 0x000fee0000000200 */
[C---:B-1----:R-:W-:Y:S03]  /*4480*/  HMMA.16816.F32.BF16 R12, R108.reuse, R88, R12 ;  /* 0x000000586c0c723c */ /* 0x042fe6000004180c */
[----:B--2---:R-:W-:Y:S02]  /*4490*/  LEA R227, R242, UR4, 0x1 ;  /* 0x00000004f2e37c11 */ /* 0x004fe4000f8e08ff */
[C---:B----4-:R-:W-:Y:S03]  /*44a0*/  IADD3 R226, PT, PT, R2.reuse, R229, RZ ;  /* 0x000000e502e27210 */ /* 0x050fe60007ffe0ff */
[----:B------:R-:W-:Y:S01]  /*44b0*/  HMMA.16816.F32.BF16 R16, R108, R90, R16 ;  /* 0x0000005a6c10723c */ /* 0x000fe20000041810 */
[----:B------:R1:W2:Y:S06]  /*44c0*/  LDSM.16.M88.4 R88, [R224+0x16800] ;  /* 0x01680000e058783b */ /* 0x0002ac0000000200 */
[----:B------:R4:W2:Y:S01]  /*44d0*/  LDSM.16.M88.4 R108, [R225+0x6000] ;  /* 0x00600000e16c783b */ /* 0x0008a20000000200 */
[C---:B------:R-:W-:Y:S08]  /*44e0*/  HMMA.16816.F32.BF16 R4, R92.reuse, R96, R4 ;  /* 0x000000605c04723c */ /* 0x040ff00000041804 */
[C---:B------:R-:W-:Y:S01]  /*44f0*/  HMMA.16816.F32.BF16 R8, R92.reuse, R98, R8 ;  /* 0x000000625c08723c */ /* 0x040fe20000041808 */
[----:B------:R-:W-:Y:S07]  /*4500*/  LDSM.16.M88.4 R96, [R221+0x16000] ;  /* 0x01600000dd60783b */ /* 0x000fee0000000200 */
[C---:B---3--:R-:W-:Y:S03]  /*4510*/  HMMA.16816.F32.BF16 R12, R92.reuse, R84, R12 ;  /* 0x000000545c0c723c */ /* 0x048fe6000004180c */
[----:B-1----:R-:W-:Y:S02]  /*4520*/  IADD3 R224, PT, PT, R2, R227, RZ ;  /* 0x000000e302e07210 */ /* 0x002fe40007ffe0ff */
[C---:B----4-:R-:W-:Y:S03]  /*4530*/  IADD3 R225, PT, PT, R216.reuse, R229, RZ ;  /* 0x000000e5d8e17210 */ /* 0x050fe60007ffe0ff */
[----:B------:R-:W-:Y:S01]  /*4540*/  HMMA.16816.F32.BF16 R16, R92, R86, R16 ;  /* 0x000000565c10723c */ /* 0x000fe20000041810 */
[----:B------:R1:W3:Y:S06]  /*4550*/  LDSM.16.M88.4 R84, [R223+0x16800] ;  /* 0x01680000df54783b */ /* 0x0002ec0000000200 */
[----:B------:R-:W4:Y:S01]  /*4560*/  LDSM.16.M88.4 R92, [R222+0x6000] ;  /* 0x00600000de5c783b */ /* 0x000f220000000200 */
[C---:B------:R-:W-:Y:S08]  /*4570*/  HMMA.16816.F32.BF16 R4, R100.reuse, R104, R4 ;  /* 0x000000686404723c */ /* 0x040ff00000041804 */
[C---:B------:R-:W-:Y:S08]  /*4580*/  HMMA.16816.F32.BF16 R8, R100.reuse, R106, R8 ;  /* 0x0000006a6408723c */ /* 0x040ff00000041808 */
[C---:B--2---:R-:W-:Y:S03]  /*4590*/  HMMA.16816.F32.BF16 R12, R100.reuse, R88, R12 ;  /* 0x00000058640c723c */ /* 0x044fe6000004180c */
[----:B-1----:R-:W-:Y:S05]  /*45a0*/  IADD3 R223, PT, PT, R216, R227, RZ ;  /* 0x000000e3d8df7210 */ /* 0x002fea0007ffe0ff */
[----:B------:R-:W-:Y:S08]  /*45b0*/  HMMA.16816.F32.BF16 R16, R100, R90, R16 ;  /* 0x0000005a6410723c */ /* 0x000ff00000041810 */
[C---:B------:R-:W-:Y:S08]  /*45c0*/  HMMA.16816.F32.BF16 R4, R108.reuse, R112, R4 ;  /* 0x000000706c04723c */ /* 0x040ff00000041804 */
[C---:B------:R-:W-:Y:S08]  /*45d0*/  HMMA.16816.F32.BF16 R8, R108.reuse, R114, R8 ;  /* 0x000000726c08723c */ /* 0x040ff00000041808 */
[C---:B---3--:R-:W-:Y:S08]  /*45e0*/  HMMA.16816.F32.BF16 R12, R108.reuse, R84, R12 ;  /* 0x000000546c0c723c */ /* 0x048ff0000004180c */
[----:B------:R-:W-:Y:S01]  /*45f0*/  HMMA.16816.F32.BF16 R16, R108, R86, R16 ;  /* 0x000000566c10723c */ /* 0x000fe20000041810 */
[----:B------:R-:W1:Y:S07]  /*4600*/  LDSM.16.M88.4 R84, [R221+0x16800] ;  /* 0x01680000dd54783b */ /* 0x000e6e0000000200 */
[C---:B----4-:R-:W-:Y:S08]  /*4610*/  HMMA.16816.F32.BF16 R4, R92.reuse, R96, R4 ;  /* 0x000000605c04723c */ /* 0x050ff00000041804 */
[C---:B------:R-:W-:Y:S11]  /*4620*/  HMMA.16816.F32.BF16 R8, R92.reuse, R98, R8 ;  /* 0x000000625c08723c */ /* 0x040ff60000041808 */
[----:B------:R-:W-:Y:S01]  /*4630*/  FMUL.FTZ R118, R4, UR13 ;  /* 0x0000000d04767c20 */ /* 0x000fe20008410000 */
[----:B------:R-:W-:Y:S01]  /*4640*/  FMUL.FTZ R121, R7, UR13 ;  /* 0x0000000d07797c20 */ /* 0x000fe20008410000 */
[----:B------:R-:W-:Y:S01]  /*4650*/  FMUL.FTZ R119, R5, UR13 ;  /* 0x0000000d05777c20 */ /* 0x000fe20008410000 */
[----:B------:R-:W-:Y:S03]  /*4660*/  FMUL.FTZ R120, R6, UR13 ;  /* 0x0000000d06787c20 */ /* 0x000fe60008410000 */
[----:B------:R-:W2:Y:S02]  /*4670*/  MUFU.TANH R118, R118 ;  /* 0x0000007600767308 */ /* 0x000ea40000002400 */
[----:B------:R-:W-:Y:S01]  /*4680*/  FMUL.FTZ R122, R8, UR13 ;  /* 0x0000000d087a7c20 */ /* 0x000fe20008410000 */
[----:B------:R-:W-:Y:S01]  /*4690*/  FMUL.FTZ R123, R9, UR13 ;  /* 0x0000000d097b7c20 */ /* 0x000fe20008410000 */
[----:B------:R-:W-:Y:S01]  /*46a0*/  FMUL.FTZ R124, R10, UR13 ;  /* 0x0000000d0a7c7c20 */ /* 0x000fe20008410000 */
[----:B------:R-:W-:Y:S01]  /*46b0*/  FMUL.FTZ R125, R11, UR13 ;  /* 0x0000000d0b7d7c20 */ /* 0x000fe20008410000 */
[C---:B-1----:R-:W-:Y:S04]  /*46c0*/  HMMA.16816.F32.BF16 R12, R92.reuse, R84, R12 ;  /* 0x000000545c0c723c */ /* 0x042fe8000004180c */
[----:B------:R-:W1:Y:S04]  /*46d0*/  MUFU.TANH R121, R121 ;  /* 0x0000007900797308 */ /* 0x000e680000002400 */
[----:B------:R-:W-:Y:S06]  /*46e0*/  HMMA.16816.F32.BF16 R16, R92, R86, R16 ;  /* 0x000000565c10723c */ /* 0x000fec0000041810 */
[----:B------:R-:W3:Y:S01]  /*46f0*/  MUFU.TANH R119, R119 ;  /* 0x0000007700777308 */ /* 0x000ee20000002400 */
[-C--:B--2---:R-:W-:Y:S02]  /*4700*/  MOV R131, R118.reuse ;  /* 0x0000007600837202 */ /* 0x084fe40000000f00 */
[C---:B------:R-:W-:Y:S01]  /*4710*/  @!P0 FSEL R131, R118.reuse, -INF , !P2 ;  /* 0xff80000076838808 */ /* 0x040fe20005000000 */
[----:B------:R-:W-:Y:S01]  /*4720*/  FFMA.FTZ R118, -R118, R118, 1 ;  /* 0x3f80000076767423 */ /* 0x000fe20000010176 */
[----:B------:R-:W-:Y:S05]  /*4730*/  @!P0 ISETP.GE.AND P2, PT, R199, R202, PT ;  /* 0x000000cac700820c */ /* 0x000fea0003f46270 */
[----:B------:R-:W2:Y:S01]  /*4740*/  MUFU.TANH R122, R122 ;  /* 0x0000007a007a7308 */ /* 0x000ea20000002400 */
[--C-:B------:R-:W-:Y:S01]  /*4750*/  FFMA.FTZ R228, R131, UR12, -R200.reuse ;  /* 0x0000000c83e47c23 */ /* 0x100fe200080108c8 */
[----:B------:R-:W-:Y:S01]  /*4760*/  FMUL.FTZ R131, R234, 1.4426950216293334961 ;  /* 0x3fb8aa3bea837820 */ /* 0x000fe20000410000 */
[----:B-1----:R-:W-:Y:S01]  /*4770*/  MOV R204, R121 ;  /* 0x0000007900cc7202 */ /* 0x002fe20000000f00 */
[----:B------:R-:W-:Y:S01]  /*4780*/  FMUL.FTZ R126, R12, UR13 ;  /* 0x0000000d0c7e7c20 */ /* 0x000fe20008410000 */
[----:B------:R-:W-:Y:S01]  /*4790*/  FMUL.FTZ R127, R13, UR13 ;  /* 0x0000000d0d7f7c20 */ /* 0x000fe20008410000 */
[----:B------:R-:W-:Y:S01]  /*47a0*/  FMUL.FTZ R128, R14, UR13 ;  /* 0x0000000d0e807c20 */ /* 0x000fe20008410000 */
[----:B------:R-:W-:Y:S03]  /*47b0*/  FSEL R131, R131, RZ, P1 ;  /* 0x000000ff83837208 */ /* 0x000fe60000800000 */
[----:B------:R-:W1:Y:S01]  /*47c0*/  MUFU.TANH R123, R123 ;  /* 0x0000007b007b7308 */ /* 0x000e620000002400 */
[----:B------:R-:W-:Y:S01]  /*47d0*/  @!P0 ISETP.GE.AND P1, PT, R199, R198, PT ;  /* 0x000000c6c700820c */ /* 0x000fe20003f26270 */
[----:B------:R-:W-:Y:S01]  /*47e0*/  FMUL.FTZ R129, R15, UR13 ;  /* 0x0000000d0f817c20 */ /* 0x000fe20008410000 */
[----:B------:R-:W-:Y:S01]  /*47f0*/  @!P0 IADD3 R199, PT, PT, R233, 0x9, RZ ;  /* 0x00000009e9c78810 */ /* 0x000fe20007ffe0ff */
[----:B------:R-:W-:Y:S01]  /*4800*/  FMUL.FTZ R130, R16, UR13 ;  /* 0x0000000d10827c20 */ /* 0x000fe20008410000 */
[----:B------:R-:W-:Y:S01]  /*4810*/  @!P0 FSEL R204, R121, -INF , !P1 ;  /* 0xff80000079cc8808 */ /* 0x000fe20004800000 */
[----:B------:R-:W-:Y:S01]  /*4820*/  FMUL.FTZ R196, R17, UR13 ;  /* 0x0000000d11c47c20 */ /* 0x000fe20008410000 */
[----:B------:R-:W-:Y:S03]  /*4830*/  @!P0 ISETP.GE.AND P1, PT, R203, R202, PT ;  /* 0x000000cacb00820c */ /* 0x000fe60003f26270 */
[----:B------:R-:W4:Y:S01]  /*4840*/  MUFU.TANH R124, R124 ;  /* 0x0000007c007c7308 */ /* 0x000f220000002400 */
[----:B---3--:R-:W-:Y:S01]  /*4850*/  MOV R201, R119 ;  /* 0x0000007700c97202 */ /* 0x008fe20000000f00 */
[--C-:B------:R-:W-:Y:S01]  /*4860*/  FFMA.FTZ R207, R204, UR12, -R131.reuse ;  /* 0x0000000ccccf7c23 */ /* 0x100fe20008010883 */
[----:B------:R-:W-:Y:S01]  /*4870*/  @!P0 FSEL R201, R119, -INF , !P2 ;  /* 0xff80000077c98808 */ /* 0x000fe20005000000 */
[----:B------:R-:W-:Y:S01]  /*4880*/  FMUL.FTZ R197, R18, UR13 ;  /* 0x0000000d12c57c20 */ /* 0x000fe20008410000 */
[----:B--2---:R-:W-:Y:S01]  /*4890*/  MOV R205, R122 ;  /* 0x0000007a00cd7202 */ /* 0x004fe20000000f00 */
[----:B------:R-:W-:Y:S01]  /*48a0*/  FMUL.FTZ R230, R19, UR13 ;  /* 0x0000000d13e67c20 */ /* 0x000fe20008410000 */
[----:B------:R-:W-:Y:S03]  /*48b0*/  @!P0 FSEL R205, R122, -INF , !P1 ;  /* 0xff8000007acd8808 */ /* 0x000fe60004800000 */
[----:B------:R-:W2:Y:S01]  /*48c0*/  MUFU.TANH R125, R125 ;  /* 0x0000007d007d7308 */ /* 0x000ea20000002400 */
[----:B------:R-:W-:Y:S01]  /*48d0*/  @!P0 ISETP.GE.AND P1, PT, R199, R202, PT ;  /* 0x000000cac700820c */ /* 0x000fe20003f26270 */
[--C-:B------:R-:W-:Y:S01]  /*48e0*/  FFMA.FTZ R215, R201, UR12, -R200.reuse ;  /* 0x0000000cc9d77c23 */ /* 0x100fe200080108c8 */
[----:B-1----:R-:W-:Y:S01]  /*48f0*/  MOV R201, R123 ;  /* 0x0000007b00c97202 */ /* 0x002fe20000000f00 */
[--C-:B------:R-:W-:Y:S01]  /*4900*/  FFMA.FTZ R214, R205, UR12, -R200.reuse ;  /* 0x0000000ccdd67c23 */ /* 0x100fe200080108c8 */
[----:B------:R-:W-:Y:S01]  /*4910*/  @!P0 FSEL R201, R123, -INF , !P1 ;  /* 0xff8000007bc98808 */ /* 0x000fe20004800000 */
[----:B------:R-:W-:Y:S01]  /*4920*/  FMUL.FTZ R118, R118, UR13 ;  /* 0x0000000d76767c20 */ /* 0x000fe20008410000 */
[----:B------:R-:W-:Y:S03]  /*4930*/  @!P0 ISETP.GE.AND P1, PT, R203, R198, PT ;  /* 0x000000c6cb00820c */ /* 0x000fe60003f26270 */
[----:B------:R-:W1:Y:S01]  /*4940*/  MUFU.TANH R126, R126 ;  /* 0x0000007e007e7308 */ /* 0x000e620000002400 */
[----:B----4-:R-:W-:Y:S01]  /*4950*/  MOV R210, R124 ;  /* 0x0000007c00d27202 */ /* 0x010fe20000000f00 */
[--C-:B------:R-:W-:Y:S01]  /*4960*/  FFMA.FTZ R213, R201, UR12, -R200.reuse ;  /* 0x0000000cc9d57c23 */ /* 0x100fe200080108c8 */
[----:B------:R-:W-:Y:S01]  /*4970*/  @!P0 FSEL R210, R124, -INF , !P1 ;  /* 0xff8000007cd28808 */ /* 0x000fe20004800000 */
[----:B------:R-:W-:Y:S01]  /*4980*/  FFMA.FTZ R119, -R119, R119, 1 ;  /* 0x3f80000077777423 */ /* 0x000fe20000010177 */
[----:B------:R-:W-:Y:S01]  /*4990*/  @!P0 ISETP.GE.AND P1, PT, R199, R198, PT ;  /* 0x000000c6c700820c */ /* 0x000fe20003f26270 */
[----:B------:R-:W-:Y:S01]  /*49a0*/  FFMA.FTZ R122, -R122, R122, 1 ;  /* 0x3f8000007a7a7423 */ /* 0x000fe2000001017a */
[----:B------:R-:W-:Y:S03]  /*49b0*/  @!P0 IADD3 R203, PT, PT, R233, 0x10, RZ ;  /* 0x00000010e9cb8810 */ /* 0x000fe60007ffe0ff */
[----:B------:R-:W3:Y:S01]  /*49c0*/  MUFU.TANH R127, R127 ;  /* 0x0000007f007f7308 */ /* 0x000ee20000002400 */
[-C--:B--2---:R-:W-:Y:S01]  /*49d0*/  MOV R204, R125.reuse ;  /* 0x0000007d00cc7202 */ /* 0x084fe20000000f00 */
[----:B------:R-:W-:Y:S01]  /*49e0*/  FMUL.FTZ R119, R119, UR13 ;  /* 0x0000000d77777c20 */ /* 0x000fe20008410000 */
[----:B------:R-:W-:Y:S01]  /*49f0*/  @!P0 FSEL R204, R125, -INF , !P1 ;  /* 0xff8000007dcc8808 */ /* 0x000fe20004800000 */
[----:B------:R-:W-:Y:S01]  /*4a00*/  FMUL.FTZ R122, R122, UR13 ;  /* 0x0000000d7a7a7c20 */ /* 0x000fe20008410000 */
[----:B------:R-:W-:Y:S01]  /*4a10*/  @!P0 ISETP.GE.AND P1, PT, R203, R202, PT ;  /* 0x000000cacb00820c */ /* 0x000fe20003f26270 */
[----:B------:R-:W-:Y:S01]  /*4a20*/  FFMA.FTZ R125, -R125, R125, 1 ;  /* 0x3f8000007d7d7423 */ /* 0x000fe2000001017d */
[----:B------:R-:W-:Y:S03]  /*4a30*/  @!P0 IADD3 R199, PT, PT, R233, 0x11, RZ ;  /* 0x00000011e9c78810 */ /* 0x000fe60007ffe0ff */
[----:B------:R-:W2:Y:S01]  /*4a40*/  MUFU.TANH R120, R120 ;  /* 0x0000007800787308 */ /* 0x000ea20000002400 */
[----:B-1----:R-:W-:Y:S01]  /*4a50*/  MOV R209, R126 ;  /* 0x0000007e00d17202 */ /* 0x002fe20000000f00 */
[--C-:B------:R-:W-:Y:S01]  /*4a60*/  FFMA.FTZ R205, R204, UR12, -R131.reuse ;  /* 0x0000000ccccd7c23 */ /* 0x100fe20008010883 */
[C---:B------:R-:W-:Y:S01]  /*4a70*/  @!P0 FSEL R209, R126.reuse, -INF , !P1 ;  /* 0xff8000007ed18808 */ /* 0x040fe20004800000 */
[----:B------:R-:W-:Y:S01]  /*4a80*/  FMUL.FTZ R125, R125, UR13 ;  /* 0x0000000d7d7d7c20 */ /* 0x000fe20008410000 */
[----:B------:R-:W-:Y:S01]  /*4a90*/  @!P0 ISETP.GE.AND P1, PT, R199, R202, PT ;  /* 0x000000cac700820c */ /* 0x000fe20003f26270 */
[----:B------:R-:W-:Y:S01]  /*4aa0*/  FFMA.FTZ R123, -R123, R123, 1 ;  /* 0x3f8000007b7b7423 */ /* 0x000fe2000001017b */
[-C--:B------:R-:W-:Y:S03]  /*4ab0*/  @!P0 ISETP.GE.AND P2, PT, R233, R198.reuse, PT ;  /* 0x000000c6e900820c */ /* 0x080fe60003f46270 */
[----:B------:R-:W1:Y:S01]  /*4ac0*/  MUFU.TANH R128, R128 ;  /* 0x0000008000807308 */ /* 0x000e620000002400 */
[-C--:B---3--:R-:W-:Y:S01]  /*4ad0*/  MOV R201, R127.reuse ;  /* 0x0000007f00c97202 */ /* 0x088fe20000000f00 */
[--C-:B------:R-:W-:Y:S01]  /*4ae0*/  FFMA.FTZ R212, R209, UR12, -R200.reuse ;  /* 0x0000000cd1d47c23 */ /* 0x100fe200080108c8 */
[----:B------:R-:W-:Y:S01]  /*4af0*/  @!P0 FSEL R201, R127, -INF , !P1 ;  /* 0xff8000007fc98808 */ /* 0x000fe20004800000 */
[----:B------:R-:W-:Y:S01]  /*4b00*/  FMUL.FTZ R123, R123, UR13 ;  /* 0x0000000d7b7b7c20 */ /* 0x000fe20008410000 */
[----:B------:R-:W-:Y:S01]  /*4b10*/  @!P0 ISETP.GE.AND P1, PT, R203, R198, PT ;  /* 0x000000c6cb00820c */ /* 0x000fe20003f26270 */
[----:B------:R-:W-:Y:S01]  /*4b20*/  FFMA.FTZ R126, -R126, R126, 1 ;  /* 0x3f8000007e7e7423 */ /* 0x000fe2000001017e */
[----:B------:R-:W-:Y:S03]  /*4b30*/  FFMA.FTZ R127, -R127, R127, 1 ;  /* 0x3f8000007f7f7423 */ /* 0x000fe6000001017f */
[----:B------:R-:W3:Y:S01]  /*4b40*/  MUFU.TANH R129, R129 ;  /* 0x0000008100817308 */ /* 0x000ee20000002400 */
[-C--:B--2---:R-:W-:Y:S01]  /*4b50*/  MOV R206, R120.reuse ;  /* 0x0000007800ce7202 */ /* 0x084fe20000000f00 */
[--C-:B------:R-:W-:Y:S01]  /*4b60*/  FFMA.FTZ R211, R201, UR12, -R200.reuse ;  /* 0x0000000cc9d37c23 */ /* 0x100fe200080108c8 */
[C---:B------:R-:W-:Y:S01]  /*4b70*/  @!P0 FSEL R206, R120.reuse, -INF , !P2 ;  /* 0xff80000078ce8808 */ /* 0x040fe20005000000 */
[----:B------:R-:W-:Y:S01]  /*4b80*/  FFMA.FTZ R120, -R120, R120, 1 ;  /* 0x3f80000078787423 */ /* 0x000fe20000010178 */
[----:B------:R-:W-:Y:S01]  /*4b90*/  @!P0 IADD3 R201, PT, PT, R233, 0x18, RZ ;  /* 0x00000018e9c98810 */ /* 0x000fe20007ffe0ff */
[----:B------:R-:W-:Y:S01]  /*4ba0*/  FMUL.FTZ R126, R126, UR13 ;  /* 0x0000000d7e7e7c20 */ /* 0x000fe20008410000 */
[----:B------:R-:W-:Y:S03]  /*4bb0*/  FMUL.FTZ R127, R127, UR13 ;  /* 0x0000000d7f7f7c20 */ /* 0x000fe60008410000 */
[----:B------:R-:W2:Y:S01]  /*4bc0*/  MUFU.TANH R130, R130 ;  /* 0x0000008200827308 */ /* 0x000ea20000002400 */
[----:B-1----:R-:W-:Y:S01]  /*4bd0*/  MOV R222, R128 ;  /* 0x0000008000de7202 */ /* 0x002fe20000000f00 */
[--C-:B------:R-:W-:Y:S01]  /*4be0*/  FFMA.FTZ R208, R206, UR12, -R131.reuse ;  /* 0x0000000cced07c23 */ /* 0x100fe20008010883 */
[----:B------:R-:W-:Y:S01]  /*4bf0*/  @!P0 FSEL R222, R128, -INF , !P1 ;  /* 0xff80000080de8808 */ /* 0x000fe20004800000 */
[--C-:B------:R-:W-:Y:S01]  /*4c00*/  FFMA.FTZ R206, R210, UR12, -R131.reuse ;  /* 0x0000000cd2ce7c23 */ /* 0x100fe20008010883 */
[----:B------:R-:W-:Y:S01]  /*4c10*/  @!P0 ISETP.GE.AND P1, PT, R199, R198, PT ;  /* 0x000000c6c700820c */ /* 0x000fe20003f26270 */
[----:B------:R-:W-:Y:S01]  /*4c20*/  FMUL.FTZ R120, R120, UR13 ;  /* 0x0000000d78787c20 */ /* 0x000fe20008410000 */
[----:B------:R-:W-:Y:S03]  /*4c30*/  @!P0 IADD3 R199, PT, PT, R233, 0x19, RZ ;  /* 0x00000019e9c78810 */ /* 0x000fe60007ffe0ff */
[----:B------:R-:W1:Y:S01]  /*4c40*/  MUFU.TANH R196, R196 ;  /* 0x000000c400c47308 */ /* 0x000e620000002400 */
[-C--:B---3--:R-:W-:Y:S01]  /*4c50*/  MOV R210, R129.reuse ;  /* 0x0000008100d27202 */ /* 0x088fe20000000f00 */
[--C-:B------:R-:W-:Y:S01]  /*4c60*/  FFMA.FTZ R204, R222, UR12, -R131.reuse ;  /* 0x0000000cdecc7c23 */ /* 0x100fe20008010883 */
[----:B------:R-:W-:Y:S01]  /*4c70*/  @!P0 FSEL R210, R129, -INF , !P1 ;  /* 0xff80000081d28808 */ /* 0x000fe20004800000 */
[----:B------:R-:W-:Y:S01]  /*4c80*/  FFMA.FTZ R128, -R128, R128, 1 ;  /* 0x3f80000080807423 */ /* 0x000fe20000010180 */
[----:B------:R-:W-:Y:S01]  /*4c90*/  @!P0 ISETP.GE.AND P1, PT, R201, R202, PT ;  /* 0x000000cac900820c */ /* 0x000fe20003f26270 */
[----:B------:R-:W-:Y:S01]  /*4ca0*/  FFMA.FTZ R129, -R129, R129, 1 ;  /* 0x3f80000081817423 */ /* 0x000fe20000010181 */
[----:B------:R-:W-:Y:S03]  /*4cb0*/  LEA R222, R243, UR5, 0x1 ;  /* 0x00000005f3de7c11 */ /* 0x000fe6000f8e08ff */
[----:B------:R-:W3:Y:S01]  /*4cc0*/  MUFU.TANH R197, R197 ;  /* 0x000000c500c57308 */ /* 0x000ee20000002400 */
[----:B--2---:R-:W-:Y:S01]  /*4cd0*/  MOV R209, R130 ;  /* 0x0000008200d17202 */ /* 0x004fe20000000f00 */
[--C-:B------:R-:W-:Y:S01]  /*4ce0*/  FFMA.FTZ R203, R210, UR12, -R131.reuse ;  /* 0x0000000cd2cb7c23 */ /* 0x100fe20008010883 */
[----:B------:R-:W-:Y:S01]  /*4cf0*/  @!P0 FSEL R209, R130, -INF , !P1 ;  /* 0xff80000082d18808 */ /* 0x000fe20004800000 */
[----:B------:R-:W-:Y:S01]  /*4d00*/  FMUL.FTZ R128, R128, UR13 ;  /* 0x0000000d80807c20 */ /* 0x000fe20008410000 */
[----:B------:R-:W-:Y:S01]  /*4d10*/  @!P0 ISETP.GE.AND P1, PT, R199, R202, PT ;  /* 0x000000cac700820c */ /* 0x000fe20003f26270 */
[----:B------:R-:W-:Y:S01]  /*4d20*/  FMUL.FTZ R129, R129, UR13 ;  /* 0x0000000d81817c20 */ /* 0x000fe20008410000 */
[----:B------:R-:W-:Y:S03]  /*4d30*/  FFMA.FTZ R121, -R121, R121, 1 ;  /* 0x3f80000079797423 */ /* 0x000fe60000010179 */
[----:B------:R-:W2:Y:S01]  /*4d40*/  MUFU.TANH R230, R230 ;  /* 0x000000e600e67308 */ /* 0x000ea20000002400 */
[-C--:B-1----:R-:W-:Y:S01]  /*4d50*/  MOV R221, R196.reuse ;  /* 0x000000c400dd7202 */ /* 0x082fe20000000f00 */
[--C-:B------:R-:W-:Y:S01]  /*4d60*/  FFMA.FTZ R210, R209, UR12, -R200.reuse ;  /* 0x0000000cd1d27c23 */ /* 0x100fe200080108c8 */
[C---:B------:R-:W-:Y:S01]  /*4d70*/  @!P0 FSEL R221, R196.reuse, -INF , !P1 ;  /* 0xff800000c4dd8808 */ /* 0x040fe20004800000 */
[----:B------:R-:W-:Y:S01]  /*4d80*/  FFMA.FTZ R196, -R196, R196, 1 ;  /* 0x3f800000c4c47423 */ /* 0x000fe200000101c4 */
[----:B------:R-:W-:Y:S01]  /*4d90*/  @!P0 ISETP.GE.AND P1, PT, R201, R198, PT ;  /* 0x000000c6c900820c */ /* 0x000fe20003f26270 */
[----:B------:R-:W-:Y:S01]  /*4da0*/  FMUL.FTZ R121, R121, UR13 ;  /* 0x0000000d79797c20 */ /* 0x000fe20008410000 */
[----:B------:R-:W-:Y:S03]  /*4db0*/  FFMA.FTZ R124, -R124, R124, 1 ;  /* 0x3f8000007c7c7423 */ /* 0x000fe6000001017c */
[----:B------:R-:W-:Y:S01]  /*4dc0*/  MUFU.EX2 R228, R228 ;  /* 0x000000e400e47308 */ /* 0x000fe20000000800 */
[-C--:B---3--:R-:W-:Y:S01]  /*4dd0*/  MOV R202, R197.reuse ;  /* 0x000000c500ca7202 */ /* 0x088fe20000000f00 */
[----:B------:R-:W-:Y:S01]  /*4de0*/  FFMA.FTZ R200, R221, UR12, -R200 ;  /* 0x0000000cddc87c23 */ /* 0x000fe200080108c8 */
[C---:B------:R-:W-:Y:S01]  /*4df0*/  @!P0 FSEL R202, R197.reuse, -INF , !P1 ;  /* 0xff800000c5ca8808 */ /* 0x040fe20004800000 */
[----:B------:R-:W-:Y:S01]  /*4e00*/  FFMA.FTZ R197, -R197, R197, 1 ;  /* 0x3f800000c5c57423 */ /* 0x000fe200000101c5 */
[----:B------:R-:W-:Y:S01]  /*4e10*/  @!P0 ISETP.GE.AND P1, PT, R199, R198, PT ;  /* 0x000000c6c700820c */ /* 0x000fe20003f26270 */
[----:B------:R-:W-:Y:S01]  /*4e20*/  FMUL.FTZ R124, R124, UR13 ;  /* 0x0000000d7c7c7c20 */ /* 0x000fe20008410000 */
[----:B------:R-:W-:Y:S03]  /*4e30*/  IADD3 R199, PT, PT, R222, R245, RZ ;  /* 0x000000f5dec77210 */ /* 0x000fe60007ffe0ff */
[----:B------:R-:W1:Y:S01]  /*4e40*/  MUFU.EX2 R215, R215 ;  /* 0x000000d700d77308 */ /* 0x000e620000000800 */
[-C--:B--2---:R-:W-:Y:S01]  /*4e50*/  MOV R198, R230.reuse ;  /* 0x000000e600c67202 */ /* 0x084fe20000000f00 */
[--C-:B------:R-:W-:Y:S01]  /*4e60*/  FFMA.FTZ R201, R202, UR12, -R131.reuse ;  /* 0x0000000ccac97c23 */ /* 0x100fe20008010883 */
[----:B------:R-:W-:Y:S01]  /*4e70*/  @!P0 FSEL R198, R230, -INF , !P1 ;  /* 0xff800000e6c68808 */ /* 0x000fe20004800000 */
[----:B------:R-:W-:Y:S01]  /*4e80*/  FMUL.FTZ R197, R197, UR13 ;  /* 0x0000000dc5c57c20 */ /* 0x000fe20008410000 */
[----:B------:R-:W-:Y:S01]  /*4e90*/  IADD3 R202, PT, PT, R222, 0x20, RZ ;  /* 0x00000020deca7810 */ /* 0x000fe20007ffe0ff */
[----:B------:R-:W-:Y:S01]  /*4ea0*/  FFMA.FTZ R230, -R230, R230, 1 ;  /* 0x3f800000e6e67423 */ /* 0x000fe200000101e6 */
[----:B------:R-:W-:Y:S03]  /*4eb0*/  @P4 IADD3 R202, PT, PT, R222, -0x20, RZ ;  /* 0xffffffe0deca4810 */ /* 0x000fe60007ffe0ff */
[----:B------:R-:W-:Y:S01]  /*4ec0*/  MUFU.EX2 R208, R208 ;  /* 0x000000d000d07308 */ /* 0x000fe20000000800 */
[----:B------:R-:W-:Y:S01]  /*4ed0*/  FFMA.FTZ R131, R198, UR12, -R131 ;  /* 0x0000000cc6837c23 */ /* 0x000fe20008010883 */
[----:B------:R-:W-:Y:S01]  /*4ee0*/  LEA R198, R243, UR4, 0x1 ;  /* 0x00000004f3c67c11 */ /* 0x000fe2000f8e08ff */
[----:B------:R-:W-:Y:S01]  /*4ef0*/  FMUL.FTZ R230, R230, UR13 ;  /* 0x0000000de6e67c20 */ /* 0x000fe20008410000 */
[----:B------:R-:W-:Y:S01]  /*4f00*/  LEA R112, P0, R236, R116, 0x2 ;  /* 0x00000074ec707211 */ /* 0x000fe200078010ff */
[----:B------:R-:W-:Y:S05]  /*4f10*/  FFMA.FTZ R130, -R130, R130, 1 ;  /* 0x3f80000082827423 */ /* 0x000fea0000010182 */
[----:B------:R-:W2:Y:S01]  /*4f20*/  MUFU.EX2 R207, R207 ;  /* 0x000000cf00cf7308 */ /* 0x000ea20000000800 */
[----:B-1----:R-:W-:Y:S01]  /*4f30*/  F2FP.BF16.F32.PACK_AB R11, R215, R228 ;  /* 0x000000e4d70b723e */ /* 0x002fe200000010ff */
[----:B------:R-:W-:Y:S01]  /*4f40*/  FMUL.FTZ R130, R130, UR13 ;  /* 0x0000000d82827c20 */ /* 0x000fe20008410000 */
[----:B------:R-:W-:Y:S03]  /*4f50*/  LEA.HI.X R113, R236, R117, RZ, 0x2, P0 ;  /* 0x00000075ec717211 */ /* 0x000fe600000f14ff */
[----:B------:R-:W-:Y:S04]  /*4f60*/  STS [R198+0x22000], R11 ;  /* 0x0220000bc6007388 */ /* 0x000fe80000000800 */
[----:B------:R-:W-:Y:S02]  /*4f70*/  MUFU.EX2 R214, R214 ;  /* 0x000000d600d67308 */ /* 0x000fe40000000800 */
[----:B------:R1:W3:Y:S08]  /*4f80*/  LDG.E R116, desc[UR36][R112.64] ;  /* 0x0000002470747981 */ /* 0x0002f0000c1e1900 */
[----:B------:R-:W4:Y:S01]  /*4f90*/  MUFU.EX2 R213, R213 ;  /* 0x000000d500d57308 */ /* 0x000f220000000800 */
[----:B--2---:R-:W-:Y:S05]  /*4fa0*/  F2FP.BF16.F32.PACK_AB R9, R207, R208 ;  /* 0x000000d0cf09723e */ /* 0x004fea00000010ff */
[----:B------:R-:W-:Y:S04]  /*4fb0*/  STS [R198+0x22400], R9 ;  /* 0x02240009c6007388 */ /* 0x000fe80000000800 */
[----:B------:R-:W-:Y:S10]  /*4fc0*/  MUFU.EX2 R206, R206 ;  /* 0x000000ce00ce7308 */ /* 0x000ff40000000800 */
[----:B------:R-:W2:Y:S01]  /*4fd0*/  MUFU.EX2 R205, R205 ;  /* 0x000000cd00cd7308 */ /* 0x000ea20000000800 */
[----:B----4-:R-:W-:Y:S05]  /*4fe0*/  F2FP.BF16.F32.PACK_AB R14, R213, R214 ;  /* 0x000000d6d50e723e */ /* 0x010fea00000010ff */
[----:B------:R-:W-:Y:S04]  /*4ff0*/  STS [R199], R14 ;  /* 0x0000000ec7007388 */ /* 0x000fe80000000800 */
[----:B------:R-:W-:Y:S10]  /*5000*/  MUFU.EX2 R212, R212 ;  /* 0x000000d400d47308 */ /* 0x000ff40000000800 */
        /* <DEDUP_REMOVED lines=10> */
[----:B------:R2:W-:Y:S04]  /*50b0*/  STS [R202+0x400], R221 ;  /* 0x000400ddca007388 */ /* 0x0005e80000000800 */
[----:B------:R-:W-:Y:S10]  /*50c0*/  MUFU.EX2 R201, R201 ;  /* 0x000000c900c97308 */ /* 0x000ff40000000800 */
[----:B------:R1:W1:Y:S01]  /*50d0*/  MUFU.EX2 R200, R131 ;  /* 0x0000008300c87308 */ /* 0x0002620000000800 */
[----:B----4-:R-:W-:Y:S02]  /*50e0*/  F2FP.BF16.F32.PACK_AB R252, R209, R210 ;  /* 0x000000d2d1fc723e */ /* 0x010fe400000010ff */
[----:B--2---:R-:W-:Y:S02]  /*50f0*/  IADD3 R221, PT, PT, R2, R223, RZ ;  /* 0x000000df02dd7210 */ /* 0x004fe40007ffe0ff */
[----:B-1----:R-:W-:Y:S02]  /*5100*/  IADD3 R131, PT, PT, R245, R202, RZ ;  /* 0x000000caf5837210 */ /* 0x002fe40007ffe0ff */
[----:B------:R-:W-:Y:S03]  /*5110*/  F2FP.BF16.F32.PACK_AB R222, R200, R201 ;  /* 0x000000c9c8de723e */ /* 0x000fe600000010ff */
[----:B------:R-:W-:Y:S06]  /*5120*/  STS [R131], R252 ;  /* 0x000000fc83007388 */ /* 0x000fec0000000800 */
[----:B------:R1:W-:Y:S06]  /*5130*/  STS [R131+0x400], R222 ;  /* 0x000400de83007388 */ /* 0x0003ec0000000800 */
[----:B------:R-:W-:Y:S06]  /*5140*/  LDSM.16.M88.4 R84, [R229+0x8000] ;  /* 0x00800000e554783b */ /* 0x000fec0000000200 */
[----:B------:R-:W2:Y:S06]  /*5150*/  LDSM.16.M88.4 R88, [R227+0x18000] ;  /* 0x01800000e358783b */ /* 0x000eac0000000200 */
[----:B------:R-:W4:Y:S06]  /*5160*/  LDSM.16.M88.4 R92, [R227+0x18800] ;  /* 0x01880000e35c783b */ /* 0x000f2c0000000200 */
[----:B------:R-:W-:Y:S01]  /*5170*/  LDSM.16.M88.4 R96, [R226+0x8000] ;  /* 0x00800000e260783b */ /* 0x000fe20000000200 */
[----:B-1----:R-:W-:Y:S05]  /*5180*/  IADD3 R222, PT, PT, R2, R225, RZ ;  /* 0x000000e102de7210 */ /* 0x002fea0007ffe0ff */
[----:B------:R-:W1:Y:S06]  /*5190*/  LDSM.16.M88.4 R100, [R224+0x18000] ;  /* 0x01800000e064783b */ /* 0x000e6c0000000200 */
[----:B------:R-:W1:Y:S06]  /*51a0*/  LDSM.16.M88.4 R104, [R224+0x18800] ;  /* 0x01880000e068783b */ /* 0x000e6c0000000200 */
[----:B------:R-:W-:Y:S01]  /*51b0*/  LDSM.16.M88.4 R108, [R223+0x18000] ;  /* 0x01800000df6c783b */ /* 0x000fe20000000200 */
[C---:B--2---:R-:W-:Y:S08]  /*51c0*/  HMMA.16816.F32.BF16 R4, R84.reuse, R88, RZ ;  /* 0x000000585404723c */ /* 0x044ff000000418ff */
[C---:B------:R-:W-:Y:S01]  /*51d0*/  HMMA.16816.F32.BF16 R8, R84.reuse, R90, RZ ;  /* 0x0000005a5408723c */ /* 0x040fe200000418ff */
[----:B------:R-:W2:Y:S07]  /*51e0*/  LDSM.16.M88.4 R88, [R225+0x8000] ;  /* 0x00800000e158783b */ /* 0x000eae0000000200 */
[C---:B----4-:R-:W-:Y:S08]  /*51f0*/  HMMA.16816.F32.BF16 R12, R84.reuse, R92, RZ ;  /* 0x0000005c540c723c */ /* 0x050ff000000418ff */
[----:B------:R-:W-:Y:S01]  /*5200*/  HMMA.16816.F32.BF16 R16, R84, R94, RZ ;  /* 0x0000005e5410723c */ /* 0x000fe200000418ff */
[----:B------:R-:W4:Y:S06]  /*5210*/  LDSM.16.M88.4 R84, [R223+0x18800] ;  /* 0x01880000df54783b */ /* 0x000f2c0000000200 */
[----:B------:R-:W-:Y:S01]  /*5220*/  LDSM.16.M88.4 R92, [R222+0x8000] ;  /* 0x00800000de5c783b */ /* 0x000fe20000000200 */
[C---:B-1----:R-:W-:Y:S08]  /*5230*/  HMMA.16816.F32.BF16 R4, R96.reuse, R100, R4 ;  /* 0x000000646004723c */ /* 0x042ff00000041804 */
[C---:B------:R-:W-:Y:S01]  /*5240*/  HMMA.16816.F32.BF16 R8, R96.reuse, R102, R8 ;  /* 0x000000666008723c */ /* 0x040fe20000041808 */
[----:B------:R-:W1:Y:S07]  /*5250*/  LDSM.16.M88.4 R100, [R221+0x18000] ;  /* 0x01800000dd64783b */ /* 0x000e6e0000000200 */
[C---:B------:R-:W-:Y:S08]  /*5260*/  HMMA.16816.F32.BF16 R12, R96.reuse, R104, R12 ;  /* 0x00000068600c723c */ /* 0x040ff0000004180c */
[----:B------:R-:W-:Y:S01]  /*5270*/  HMMA.16816.F32.BF16 R16, R96, R106, R16 ;  /* 0x0000006a6010723c */ /* 0x000fe20000041810 */
[----:B------:R-:W3:Y:S06]  /*5280*/  LDSM.16.M88.4 R96, [R221+0x18800] ;  /* 0x01880000dd60783b */ /* 0x000eec0000000200 */
[----:B------:R-:W-:Y:S01]  /*5290*/  LDSM.16.M88.4 R104, [R229+0xa000] ;  /* 0x00a00000e568783b */ /* 0x000fe20000000200 */
[C---:B--2---:R-:W-:Y:S05]  /*52a0*/  HMMA.16816.F32.BF16 R4, R88.reuse, R108, R4 ;  /* 0x0000006c5804723c */ /* 0x044fea0000041804 */
[----:B------:R-:W-:Y:S02]  /*52b0*/  MOV R108, R112 ;  /* 0x00000070006c7202 */ /* 0x000fe40000000f00 */
[----:B------:R-:W-:Y:S01]  /*52c0*/  MOV R109, R113 ;  /* 0x00000071006d7202 */ /* 0x000fe20000000f00 */
[C---:B------:R-:W-:Y:S01]  /*52d0*/  HMMA.16816.F32.BF16 R8, R88.reuse, R110, R8 ;  /* 0x0000006e5808723c */ /* 0x040fe20000041808 */
[----:B------:R-:W2:Y:S07]  /*52e0*/  LDSM.16.M88.4 R112, [R227+0x1a000] ;  /* 0x01a00000e370783b */ /* 0x000eae0000000200 */
[C---:B----4-:R-:W-:Y:S08]  /*52f0*/  HMMA.16816.F32.BF16 R12, R88.reuse, R84, R12 ;  /* 0x00000054580c723c */ /* 0x050ff0000004180c */
[----:B------:R-:W-:Y:S01]  /*5300*/  HMMA.16816.F32.BF16 R16, R88, R86, R16 ;  /* 0x000000565810723c */ /* 0x000fe20000041810 */
[----:B------:R-:W4:Y:S06]  /*5310*/  LDSM.16.M88.4 R84, [R227+0x1a800] ;  /* 0x01a80000e354783b */ /* 0x000f2c0000000200 */
[----:B------:R-:W-:Y:S01]  /*5320*/  LDSM.16.M88.4 R88, [R226+0xa000] ;  /* 0x00a00000e258783b */ /* 0x000fe20000000200 */
[C---:B-1----:R-:W-:Y:S05]  /*5330*/  HMMA.16816.F32.BF16 R4, R92.reuse, R100, R4 ;  /* 0x000000645c04723c */ /* 0x042fea0000041804 */
[----:B------:R-:W-:Y:S02]  /*5340*/  MOV R100, R108 ;  /* 0x0000006c00647202 */ /* 0x000fe40000000f00 */
[----:B------:R-:W-:Y:S01]  /*5350*/  MOV R101, R109 ;  /* 0x0000006d00657202 */ /* 0x000fe20000000f00 */
[C---:B------:R-:W-:Y:S01]  /*5360*/  HMMA.16816.F32.BF16 R8, R92.reuse, R102, R8 ;  /* 0x000000665c08723c */ /* 0x040fe20000041808 */
[----:B------:R-:W1:Y:S06]  /*5370*/  LDSM.16.M88.4 R108, [R224+0x1a000] ;  /* 0x01a00000e06c783b */ /* 0x000e6c0000000200 */
[----:B------:R4:W4:Y:S01]  /*5380*/  LDG.E R117, desc[UR36][R100.64+0x20] ;  /* 0x0000202464757981 */ /* 0x000922000c1e1900 */
[C---:B---3--:R-:W-:Y:S08]  /*5390*/  HMMA.16816.F32.BF16 R12, R92.reuse, R96, R12 ;  /* 0x000000605c0c723c */ /* 0x048ff0000004180c */
[----:B------:R-:W-:Y:S01]  /*53a0*/  HMMA.16816.F32.BF16 R16, R92, R98, R16 ;  /* 0x000000625c10723c */ /* 0x000fe20000041810 */
[----:B------:R-:W3:Y:S06]  /*53b0*/  LDSM.16.M88.4 R92, [R224+0x1a800] ;  /* 0x01a80000e05c783b */ /* 0x000eec0000000200 */
[----:B------:R-:W-:Y:S01]  /*53c0*/  LDSM.16.M88.4 R96, [R225+0xa000] ;  /* 0x00a00000e160783b */ /* 0x000fe20000000200 */
[C---:B--2---:R-:W-:Y:S08]  /*53d0*/  HMMA.16816.F32.BF16 R4, R104.reuse, R112, R4 ;  /* 0x000000706804723c */ /* 0x044ff00000041804 */
[C---:B------:R-:W-:Y:S01]  /*53e0*/  HMMA.16816.F32.BF16 R8, R104.reuse, R114, R8 ;  /* 0x000000726808723c */ /* 0x040fe20000041808 */
[----:B----4-:R-:W2:Y:S06]  /*53f0*/  LDSM.16.M88.4 R100, [R223+0x1a000] ;  /* 0x01a00000df64783b */ /* 0x010eac0000000200 */
[----:B------:R-:W-:Y:S01]  /*5400*/  LDSM.16.M88.4 R112, [R221+0x1a000] ;  /* 0x01a00000dd70783b */ /* 0x000fe20000000200 */
[C---:B------:R-:W-:Y:S08]  /*5410*/  HMMA.16816.F32.BF16 R12, R104.reuse, R84, R12 ;  /* 0x00000054680c723c */ /* 0x040ff0000004180c */
[----:B------:R-:W-:Y:S01]  /*5420*/  HMMA.16816.F32.BF16 R16, R104, R86, R16 ;  /* 0x000000566810723c */ /* 0x000fe20000041810 */
[----:B------:R-:W4:Y:S06]  /*5430*/  LDSM.16.M88.4 R84, [R223+0x1a800] ;  /* 0x01a80000df54783b */ /* 0x000f2c0000000200 */
[----:B------:R-:W4:Y:S01]  /*5440*/  LDSM.16.M88.4 R104, [R222+0xa000] ;  /* 0x00a00000de68783b */ /* 0x000f220000000200 */
[C---:B-1----:R-:W-:Y:S08]  /*5450*/  HMMA.16816.F32.BF16 R4, R88.reuse, R108, R4 ;  /* 0x0000006c5804723c */ /* 0x042ff00000041804 */
[C---:B------:R-:W-:Y:S01]  /*5460*/  HMMA.16816.F32.BF16 R8, R88.reuse, R110, R8 ;  /* 0x0000006e5808723c */ /* 0x040fe20000041808 */
[----:B------:R-:W-:Y:S07]  /*5470*/  LDSM.16.M88.4 R108, [R227+0x1c000] ;  /* 0x01c00000e36c783b */ /* 0x000fee0000000200 */
[C---:B---3--:R-:W-:Y:S08]  /*5480*/  HMMA.16816.F32.BF16 R12, R88.reuse, R92, R12 ;  /* 0x0000005c580c723c */ /* 0x048ff0000004180c */
[----:B------:R-:W-:Y:S01]  /*5490*/  HMMA.16816.F32.BF16 R16, R88, R94, R16 ;  /* 0x0000005e5810723c */ /* 0x000fe20000041810 */
[----:B------:R-:W1:Y:S06]  /*54a0*/  LDSM.16.M88.4 R88, [R221+0x1a800] ;  /* 0x01a80000dd58783b */ /* 0x000e6c0000000200 */
[----:B------:R-:W3:Y:S01]  /*54b0*/  LDSM.16.M88.4 R92, [R229+0xc000] ;  /* 0x00c00000e55c783b */ /* 0x000ee20000000200 */
[C---:B--2---:R-:W-:Y:S08]  /*54c0*/  HMMA.16816.F32.BF16 R4, R96.reuse, R100, R4 ;  /* 0x000000646004723c */ /* 0x044ff00000041804 */
[C---:B------:R-:W-:Y:S01]  /*54d0*/  HMMA.16816.F32.BF16 R8, R96.reuse, R102, R8 ;  /* 0x000000666008723c */ /* 0x040fe20000041808 */
[----:B------:R-:W-:Y:S07]  /*54e0*/  LDSM.16.M88.4 R100, [R224+0x1c000] ;  /* 0x01c00000e064783b */ /* 0x000fee0000000200 */
[C---:B----4-:R-:W-:Y:S08]  /*54f0*/  HMMA.16816.F32.BF16 R12, R96.reuse, R84, R12 ;  /* 0x00000054600c723c */ /* 0x050ff0000004180c */
        /* <DEDUP_REMOVED lines=63> */
[----:B------:R-:W-:Y:S01]  /*58f0*/  FMUL.FTZ R118, R231, R118 ;  /* 0x00000076e7767220 */ /* 0x000fe20000410000 */
[C---:B------:R-:W-:Y:S01]  /*5900*/  FADD.FTZ R228, -R116.reuse, R9 ;  /* 0x0000000974e47221 */ /* 0x040fe20000010100 */
[----:B------:R-:W-:Y:S01]  /*5910*/  FADD.FTZ R215, -R116, R8 ;  /* 0x0000000874d77221 */ /* 0x000fe20000010100 */
[----:B------:R-:W-:Y:S02]  /*5920*/  FMUL.FTZ R119, R252, R119 ;  /* 0x00000077fc777220 */ /* 0x000fe40000410000 */
[----:B------:R-:W-:Y:S01]  /*5930*/  FMUL.FTZ R228, R213, R228 ;  /* 0x000000e4d5e47220 */ /* 0x000fe20000410000 */
[----:B------:R-:W-:Y:S01]  /*5940*/  FMUL.FTZ R215, R214, R215 ;  /* 0x000000d7d6d77220 */ /* 0x000fe20000410000 */
[C---:B------:R-:W-:Y:S01]  /*5950*/  FADD.FTZ R213, -R116.reuse, R12 ;  /* 0x0000000c74d57221 */ /* 0x040fe20000010100 */
[----:B------:R-:W-:Y:S01]  /*5960*/  F2FP.BF16.F32.PACK_AB R119, R119, R118 ;  /* 0x000000767777723e */ /* 0x000fe200000010ff */
[----:B------:R-:W-:Y:S01]  /*5970*/  FADD.FTZ R214, -R116, R13 ;  /* 0x0000000d74d67221 */ /* 0x000fe20000010100 */
[----:B------:R-:W-:Y:S01]  /*5980*/  FMUL.FTZ R122, R215, R122 ;  /* 0x0000007ad77a7220 */ /* 0x000fe20000410000 */
[----:B------:R-:W-:Y:S01]  /*5990*/  FMUL.FTZ R123, R228, R123 ;  /* 0x0000007be47b7220 */ /* 0x000fe20000410000 */
[----:B------:R-:W-:Y:S01]  /*59a0*/  FMUL.FTZ R213, R212, R213 ;  /* 0x000000d5d4d57220 */ /* 0x000fe20000410000 */
[----:B------:R1:W-:Y:S01]  /*59b0*/  STS [R198+0x20000], R119 ;  /* 0x02000077c6007388 */ /* 0x0003e20000000800 */
[----:B------:R-:W-:Y:S01]  /*59c0*/  FMUL.FTZ R214, R211, R214 ;  /* 0x000000d6d3d67220 */ /* 0x000fe20000410000 */
[C---:B------:R-:W-:Y:S01]  /*59d0*/  FADD.FTZ R231, -R116.reuse, R16 ;  /* 0x0000001074e77221 */ /* 0x040fe20000010100 */
[----:B------:R-:W-:Y:S01]  /*59e0*/  FADD.FTZ R116, -R116, R17 ;  /* 0x0000001174747221 */ /* 0x000fe20000010100 */
[----:B------:R-:W-:Y:S01]  /*59f0*/  F2FP.BF16.F32.PACK_AB R122, R123, R122 ;  /* 0x0000007a7b7a723e */ /* 0x000fe200000010ff */
[C---:B------:R-:W-:Y:S01]  /*5a00*/  FADD.FTZ R123, -R117.reuse, R6 ;  /* 0x00000006757b7221 */ /* 0x040fe20000010100 */
[----:B------:R-:W-:Y:S01]  /*5a10*/  FADD.FTZ R118, -R117, R11 ;  /* 0x0000000b75767221 */ /* 0x000fe20000010100 */
[----:B------:R-:W-:Y:S01]  /*5a20*/  FMUL.FTZ R116, R209, R116 ;  /* 0x00000074d1747220 */ /* 0x000fe20000410000 */
[----:B------:R-:W-:Y:S01]  /*5a30*/  FMUL.FTZ R209, R196, UR13 ;  /* 0x0000000dc4d17c20 */ /* 0x000fe20008410000 */
[----:B------:R-:W-:Y:S01]  /*5a40*/  FMUL.FTZ R123, R208, R123 ;  /* 0x0000007bd07b7220 */ /* 0x000fe20000410000 */
[----:B------:R-:W-:Y:S01]  /*5a50*/  FMUL.FTZ R126, R213, R126 ;  /* 0x0000007ed57e7220 */ /* 0x000fe20000410000 */
[----:B------:R-:W-:Y:S01]  /*5a60*/  FMUL.FTZ R127, R214, R127 ;  /* 0x0000007fd67f7220 */ /* 0x000fe20000410000 */
[----:B------:R-:W-:Y:S01]  /*5a70*/  FMUL.FTZ R209, R116, R209 ;  /* 0x000000d174d17220 */ /* 0x000fe20000410000 */
[----:B------:R-:W-:Y:S01]  /*5a80*/  FADD.FTZ R116, -R117, R7 ;  /* 0x0000000775747221 */ /* 0x000fe20000010100 */
[----:B------:R-:W-:Y:S01]  /*5a90*/  FMUL.FTZ R118, R205, R118 ;  /* 0x00000076cd767220 */ /* 0x000fe20000410000 */
[----:B------:R-:W-:Y:S01]  /*5aa0*/  FMUL.FTZ R120, R123, R120 ;  /* 0x000000787b787220 */ /* 0x000fe20000410000 */
[----:B------:R-:W-:Y:S01]  /*5ab0*/  F2FP.BF16.F32.PACK_AB R127, R127, R126 ;  /* 0x0000007e7f7f723e */ /* 0x000fe200000010ff */
[----:B------:R-:W-:Y:S01]  /*5ac0*/  FMUL.FTZ R116, R207, R116 ;  /* 0x00000074cf747220 */ /* 0x000fe20000410000 */
[C---:B------:R-:W-:Y:S01]  /*5ad0*/  FADD.FTZ R207, -R117.reuse, R10 ;  /* 0x0000000a75cf7221 */ /* 0x040fe20000010100 */
[C---:B------:R-:W-:Y:S01]  /*5ae0*/  FADD.FTZ R126, -R117.reuse, R18 ;  /* 0x00000012757e7221 */ /* 0x040fe20000010100 */
[----:B------:R-:W-:Y:S01]  /*5af0*/  FMUL.FTZ R125, R118, R125 ;  /* 0x0000007d767d7220 */ /* 0x000fe20000410000 */
[----:B------:R-:W-:Y:S01]  /*5b00*/  FMUL.FTZ R121, R116, R121 ;  /* 0x0000007974797220 */ /* 0x000fe20000410000 */
[----:B------:R-:W-:Y:S01]  /*5b10*/  FMUL.FTZ R207, R206, R207 ;  /* 0x000000cfcecf7220 */ /* 0x000fe20000410000 */
[----:B------:R-:W-:Y:S01]  /*5b20*/  FADD.FTZ R116, -R117, R15 ;  /* 0x0000000f75747221 */ /* 0x000fe20000010100 */
[----:B------:R-:W-:Y:S01]  /*5b30*/  FMUL.FTZ R126, R201, R126 ;  /* 0x0000007ec97e7220 */ /* 0x000fe20000410000 */
[----:B-1----:R-:W-:Y:S01]  /*5b40*/  FADD.FTZ R119, -R117, R14 ;  /* 0x0000000e75777221 */ /* 0x002fe20000010100 */
[----:B------:R-:W-:Y:S01]  /*5b50*/  FMUL.FTZ R124, R207, R124 ;  /* 0x0000007ccf7c7220 */ /* 0x000fe20000410000 */
[----:B------:R-:W-:Y:S01]  /*5b60*/  FMUL.FTZ R116, R203, R116 ;  /* 0x00000074cb747220 */ /* 0x000fe20000410000 */
[----:B------:R-:W-:Y:S01]  /*5b70*/  FADD.FTZ R117, -R117, R19 ;  /* 0x0000001375757221 */ /* 0x000fe20000010100 */
        /* <DEDUP_REMOVED lines=10> */
[----:B------:R-:W-:Y:S01]  /*5c20*/  FMUL.FTZ R130, R231, R130 ;  /* 0x00000082e7827220 */ /* 0x000fe20000410000 */
[----:B------:R-:W-:Y:S02]  /*5c30*/  F2FP.BF16.F32.PACK_AB R119, R116, R119 ;  /* 0x000000777477723e */ /* 0x000fe400000010ff */
[----:B------:R-:W-:Y:S01]  /*5c40*/  STS [R199+-0x2000], R122 ;  /* 0xffe0007ac7007388 */ /* 0x000fe20000000800 */
[----:B------:R-:W-:Y:S02]  /*5c50*/  LEA R230, R219, UR4, 0x1 ;  /* 0x00000004dbe67c11 */ /* 0x000fe4000f8e08ff */
[----:B------:R-:W-:Y:S03]  /*5c60*/  F2FP.BF16.F32.PACK_AB R130, R209, R130 ;  /* 0x00000082d182723e */ /* 0x000fe600000010ff */
[----:B------:R-:W-:Y:S01]  /*5c70*/  STS [R199+-0x1c00], R124 ;  /* 0xffe4007cc7007388 */ /* 0x000fe20000000800 */
[----:B------:R-:W-:Y:S02]  /*5c80*/  F2FP.BF16.F32.PACK_AB R126, R117, R126 ;  /* 0x0000007e757e723e */ /* 0x000fe400000010ff */
[----:B------:R-:W-:Y:S03]  /*5c90*/  LEA R228, R220, UR4, 0x1 ;  /* 0x00000004dce47c11 */ /* 0x000fe6000f8e08ff */
[----:B------:R-:W-:Y:S01]  /*5ca0*/  STS [R202+-0x2000], R127 ;  /* 0xffe0007fca007388 */ /* 0x000fe20000000800 */
[----:B------:R-:W-:Y:S02]  /*5cb0*/  IADD3 R200, PT, PT, R216, R93, RZ ;  /* 0x0000005dd8c87210 */ /* 0x000fe40007ffe0ff */
[----:B------:R-:W-:Y:S03]  /*5cc0*/  LOP3.LUT R231, R218, 0x400, R3, 0xf8, !PT ;  /* 0x00000400dae77812 */ /* 0x000fe600078ef803 */
[----:B------:R-:W-:Y:S01]  /*5cd0*/  STS [R202+-0x1c00], R119 ;  /* 0xffe40077ca007388 */ /* 0x000fe20000000800 */
[----:B------:R-:W-:Y:S05]  /*5ce0*/  LOP3.LUT R231, R231, R0, RZ, 0xfc, !PT ;  /* 0x00000000e7e77212 */ /* 0x000fea00078efcff */
[----:B------:R-:W-:Y:S01]  /*5cf0*/  STS [R131+-0x2000], R130 ;  /* 0xffe0008283007388 */ /* 0x000fe20000000800 */
[----:B------:R-:W-:Y:S05]  /*5d00*/  LEA R231, R231, UR4, 0x1 ;  /* 0x00000004e7e77c11 */ /* 0x000fea000f8e08ff */
[----:B------:R-:W-:Y:S01]  /*5d10*/  STS [R131+-0x1c00], R126 ;  /* 0xffe4007e83007388 */ /* 0x000fe20000000800 */
[----:B------:R-:W-:Y:S06]  /*5d20*/  BAR.SYNC.DEFER_BLOCKING 0x0 ;  /* 0x0000000000007b1d */ /* 0x000fec0000010000 */
[----:B------:R-:W-:Y:S06]  /*5d30*/  LDSM.16.MT88.4 R84, [R230+0x22000] ;  /* 0x02200000e654783b */ /* 0x000fec0000004200 */
[----:B------:R-:W1:Y:S06]  /*5d40*/  LDSM.16.MT88.4 R88, [R228+0x8000] ;  /* 0x00800000e458783b */ /* 0x000e6c0000004200 */
[----:B------:R-:W2:Y:S06]  /*5d50*/  LDSM.16.MT88.4 R92, [R200] ;  /* 0x00000000c85c783b */ /* 0x000eac0000004200 */
[----:B------:R-:W3:Y:S06]  /*5d60*/  LDSM.16.MT88.4 R96, [R228+0xa000] ;  /* 0x00a00000e460783b */ /* 0x000eec0000004200 */
[----:B------:R-:W4:Y:S06]  /*5d70*/  LDSM.16.MT88.4 R100, [R228+0xc000] ;  /* 0x00c00000e464783b */ /* 0x000f2c0000004200 */
[----:B------:R-:W4:Y:S06]  /*5d80*/  LDSM.16.MT88.4 R104, [R228+0xe000] ;  /* 0x00e00000e468783b */ /* 0x000f2c0000004200 */
[----:B------:R-:W-:Y:S06]  /*5d90*/  LDSM.16.MT88.4 R108, [R230+0x22800] ;  /* 0x02280000e66c783b */ /* 0x000fec0000004200 */
[----:B------:R-:W4:Y:S01]  /*5da0*/  LDSM.16.MT88.4 R112, [R228+0x8800] ;  /* 0x00880000e470783b */ /* 0x000f220000004200 */
        /* <DEDUP_REMOVED lines=64> */
[----:B------:R-:W-:Y:S08]  /*61b0*/  HMMA.16816.F32.BF16 R80, R84, R114, R80 ;  /* 0x000000725450723c */ /* 0x000ff00000041850 */
        /* <DEDUP_REMOVED lines=80> */
.L_x_686:
        /* <DEDUP_REMOVED lines=436> */
.L_x_687:
        /* <DEDUP_REMOVED lines=231> */
.L_x_689:
        /* <DEDUP_REMOVED lines=12> */
.L_x_690:
[----:B------:R-:W2:Y:S01]  /*9130*/  LDCU.64 UR8, c[0x0][0x5c8] ;  /* 0x0000b900ff0877ac */ /* 0x000ea20008000a00 */
[----:B------:R-:W-:-:S04]  /*9140*/  UIADD3 UR12, UPT, UPT, UR40, UR44, URZ ;  /* 0x0000002c280c7290 */ /* 0x000fc8000fffe0ff */
[----:B--2---:R-:W-:Y:S02]  /*9150*/  UIMAD.WIDE.U32 UR20, UR12, UR8, URZ ;  /* 0x000000080c1472a5 */ /* 0x004fe4000f8e00ff */
[----:B------:R-:W-:-:S04]  /*9160*/  UIMAD UR12, UR12, UR9, URZ ;  /* 0x000000090c0c72a4 */ /* 0x000fc8000f8e02ff */
[----:B------:R-:W-:-:S06]  /*9170*/  UIADD3 UR12, UPT, UPT, UR21, UR12, URZ ;  /* 0x0000000c150c7290 */ /* 0x000fcc000fffe0ff */
[----:B-1----:R-:W-:-:S07]  /*9180*/  MOV R5, UR12 ;  /* 0x0000000c00057c02 */ /* 0x002fce0008000f00 */
.L_x_691:
        /* <DEDUP_REMOVED lines=59> */
.L_x_693:
[----:B------:R-:W-:Y:S05]  /*9540*/  BSYNC.RECONVERGENT B0 ;  /* 0x0000000000007941 */ /* 0x000fea0003800200 */
.L_x_692:
        /* <DEDUP_REMOVED lines=21> */
.L_x_695:
[----:B------:R-:W-:Y:S05]  /*96a0*/  BSYNC.RECONVERGENT B0 ;  /* 0x0000000000007941 */ /* 0x000fea0003800200 */
.L_x_694:
        /* <DEDUP_REMOVED lines=25> */
.L_x_697:
[----:B------:R-:W-:Y:S05]  /*9840*/  BSYNC.RECONVERGENT B0 ;  /* 0x0000000000007941 */ /* 0x000fea0003800200 */
.L_x_696:
        /* <DEDUP_REMOVED lines=18> */
.L_x_665:
[----:B------:R-:W-:Y:S05]  /*9970*/  BSYNC.RECONVERGENT B1 ;  /* 0x0000000000017941 */ /* 0x000fea0003800200 */
.L_x_643:
        /* <DEDUP_REMOVED lines=11> */
.L_x_699:
        /* <DEDUP_REMOVED lines=13> */
.L_x_1272:


//--------------------- .text._ZN5flash44flash_bwd_dq_dk_dv_loop_seqk_parallel_kernelI23Flash_bwd_kernel_traitsILi256ELi64ELi64ELi8ELi4ELi2ELi2ELb0ELb1EN7cutlass10bfloat16_tE19Flash_kernel_traitsILi256ELi64ELi64ELi8ES3_EELb1ELb1ELb0ELb0ELb0ELb1ELb0EEEvNS_16Flash_bwd_paramsE --------------------------
	.section	.text._ZN5flash44flash_bwd_dq_dk_dv_loop_seqk_parallel_kernelI23Flash_bwd_kernel_traitsILi256ELi64ELi64ELi8ELi4ELi2ELi2ELb0ELb1EN7cutlass10bfloat16_tE19Flash_kernel_traitsILi256ELi64ELi64ELi8ES3_EELb1ELb1ELb0ELb0ELb0ELb1ELb0EEEvNS_16Flash_bwd_paramsE,"ax",@progbits
	.align	128
        .global         _ZN5flash44flash_bwd_dq_dk_dv_loop_seqk_parallel_kernelI23Flash_bwd_kernel_traitsILi256ELi64ELi64ELi8ELi4ELi2ELi2ELb0ELb1EN7cutlass10bfloat16_tE19Flash_kernel_traitsILi256ELi64ELi64ELi8ES3_EELb1ELb1ELb0ELb0ELb0ELb1ELb0EEEvNS_16Flash_bwd_paramsE
        .type           _ZN5flash44flash_bwd_dq_dk_dv_loop_seqk_parallel_kernelI23Flash_bwd_kernel_traitsILi256ELi64ELi64ELi8ELi4ELi2ELi2ELb0ELb1EN7cutlass10bfloat16_tE19Flash_kernel_traitsILi256ELi64ELi64ELi8ES3_EELb1ELb1ELb0ELb0ELb0ELb1ELb0EEEvNS_16Flash_bwd_paramsE,@function
        .size           _ZN5flash44flash_bwd_dq_dk_dv_loop_seqk_parallel_kernelI23Flash_bwd_kernel_traitsILi256ELi64ELi64ELi8ELi4ELi2ELi2ELb0ELb1EN7cutlass10bfloat16_tE19Flash_kernel_traitsILi256ELi64ELi64ELi8ES3_EELb1ELb1ELb0ELb0ELb0ELb1ELb0EEEvNS_16Flash_bwd_paramsE,(.L_x_1273 - _ZN5flash44flash_bwd_dq_dk_dv_loop_seqk_parallel_kernelI23Flash_bwd_kernel_traitsILi256ELi64ELi64ELi8ELi4ELi2ELi2ELb0ELb1EN7cutlass10bfloat16_tE19Flash_kernel_traitsILi256ELi64ELi64ELi8ES3_EELb1ELb1ELb0ELb0ELb0ELb1ELb0EEEvNS_16Flash_bwd_paramsE)
        .other          _ZN5flash44flash_bwd_dq_dk_dv_loop_seqk_parallel_kernelI23Flash_bwd_kernel_traitsILi256ELi64ELi64ELi8ELi4ELi2ELi2ELb0ELb1EN7cutlass10bfloat16_tE19Flash_kernel_traitsILi256ELi64ELi64ELi8ES3_EELb1ELb1ELb0ELb0ELb0ELb1ELb0EEEvNS_16Flash_bwd_paramsE,@"STO_CUDA_ENTRY STV_DEFAULT"
_ZN5flash44flash_bwd_dq_dk_dv_loop_seqk_parallel_kernelI23Flash_bwd_kernel_traitsILi256ELi64ELi64ELi8ELi4ELi2ELi2ELb0ELb1EN7cutlass10bfloat16_tE19Flash_kernel_traitsILi256ELi64ELi64ELi8ES3_EELb1ELb1ELb0ELb0ELb0ELb1ELb0EEEvNS_16Flash_bwd_paramsE:
.text._ZN5flash44flash_bwd_dq_dk_dv_loop_seqk_parallel_kernelI23Flash_bwd_kernel_traitsILi256ELi64ELi64ELi8ELi4ELi2ELi2ELb0ELb1EN7cutlass10bfloat16_tE19Flash_kernel_traitsILi256ELi64ELi64ELi8ES3_EELb1ELb1ELb0ELb0ELb0ELb1ELb0EEEvNS_16Flash_bwd_paramsE:
        /* <DEDUP_REMOVED lines=48> */
.L_x_736:
[----:B------:R-:W2:Y:S01]  /*0300*/  LDCU.64 UR8, c[0x0][0x478] ;  /* 0x00008f00ff0877ac */ /* 0x000ea20008000a00 */
[----:B------:R-:W-:Y:S02]  /*0310*/  PLOP3.LUT P1, PT, PT, PT, UP3, 0x80, 0x8 ;  /* 0x000000000008781c */ /* 0x000fe40003f2f038 */
[----:B------:R-:W-:Y:S01]  /*0320*/  PLOP3.LUT P4, PT, PT, PT, UP5, 0x80, 0x8 ;  /* 0x000000000008781c */ /* 0x000fe20003f8f058 */
[----:B------:R-:W-:Y:S01]  /*0330*/  @UP3 ULEA UR12, UP0, UR28, UR6, 0x2 ;  /* 0x000000061c0c3291 */ /* 0x000fe2000f8010ff */
[----:B------:R-:W-:Y:S01]  /*0340*/  PLOP3.LUT P2, PT, PT, PT, UP4, 0x80, 0x8 ;  /* 0x000000000008781c */ /* 0x000fe20003f4f048 */
[----:B------:R-:W-:Y:S02]  /*0350*/  UISETP.NE.AND UP2, UPT, UR30, URZ, UPT ;  /* 0x000000ff1e00728c */ /* 0x000fe4000bf45270 */
[----:B------:R-:W-:Y:S02]  /*0360*/  @UP3 ULEA.HI.X UR13, UR28, UR7, URZ, 0x2, UP0 ;  /* 0x000000071c0d3291 */ /* 0x000fe400080f14ff */
[----:B-1-3--:R-:W-:-:S02]  /*0370*/  IMAD.U32 R12, RZ, RZ, UR12 ;  /* 0x0000000cff0c7e24 */ /* 0x00afc4000f8e00ff */
        /* <DEDUP_REMOVED lines=46> */
.L_x_700:
        /* <DEDUP_REMOVED lines=34> */
.L_x_702:
[----:B------:R-:W1:Y:S01]  /*0880*/  LDCU.64 UR14, c[0x0][0x3b8] ;  /* 0x00007700ff0e77ac */ /* 0x000e620008000a00 */
[----:B------:R-:W-:-:S04]  /*0890*/  UIADD3 UR8, UPT, UPT, UR44, UR45, URZ ;  /* 0x0000002d2c087290 */ /* 0x000fc8000fffe0ff */
[----:B-1----:R-:W-:Y:S02]  /*08a0*/  UIMAD.WIDE.U32 UR50, UR8, UR14, URZ ;  /* 0x0000000e083272a5 */ /* 0x002fe4000f8e00ff */
[----:B------:R-:W-:-:S04]  /*08b0*/  UIMAD UR8, UR8, UR15, URZ ;  /* 0x0000000f080872a4 */ /* 0x000fc8000f8e02ff */
[----:B------:R-:W-:-:S06]  /*08c0*/  UIADD3 UR8, UPT, UPT, UR51, UR8, URZ ;  /* 0x0000000833087290 */ /* 0x000fcc000fffe0ff */
[----:B------:R-:W-:Y:S02]  /*08d0*/  MOV R7, UR8 ;  /* 0x0000000800077c02 */ /* 0x000fe40008000f00 */
.L_x_703:
        /* <DEDUP_REMOVED lines=41> */
.L_x_704:
[----:B------:R-:W1:Y:S01]  /*0b70*/  LDCU.64 UR12, c[0x0][0x3c0] ;  /* 0x00007800ff0c77ac */ /* 0x000e620008000a00 */
[----:B------:R-:W-:-:S04]  /*0b80*/  UIADD3 UR8, UPT, UPT, UR44, UR45, URZ ;  /* 0x0000002d2c087290 */ /* 0x000fc8000fffe0ff */
[----:B-1----:R-:W-:Y:S02]  /*0b90*/  UIMAD.WIDE.U32 UR52, UR8, UR12, URZ ;  /* 0x0000000c083472a5 */ /* 0x002fe4000f8e00ff */
[----:B------:R-:W-:-:S04]  /*0ba0*/  UIMAD UR8, UR8, UR13, URZ ;  /* 0x0000000d080872a4 */ /* 0x000fc8000f8e02ff */
[----:B------:R-:W-:-:S06]  /*0bb0*/  UIADD3 UR8, UPT, UPT, UR53, UR8, URZ ;  /* 0x0000000835087290 */ /* 0x000fcc000fffe0ff */
[----:B------:R-:W-:-:S07]  /*0bc0*/  MOV R6, UR8 ;  /* 0x0000000800067c02 */ /* 0x000fce0008000f00 */
.L_x_705:
        /* <DEDUP_REMOVED lines=27> */
.L_x_706:
[----:B------:R-:W-:Y:S02]  /*0d80*/  IMAD R14, R23, UR19, RZ ;  /* 0x00000013170e7c24 */ /* 0x000fe4000f8e02ff */
[----:B------:R-:W-:-:S05]  /*0d90*/  IMAD.WIDE.U32 R10, R22, UR19, RZ ;  /* 0x00000013160a7c25 */ /* 0x000fca000f8e00ff */
[----:B------:R-:W-:-:S07]  /*0da0*/  IADD3 R14, PT, PT, R11, R14, RZ ;  /* 0x0000000e0b0e7210 */ /* 0x000fce0007ffe0ff */
.L_x_707:
        /* <DEDUP_REMOVED lines=20> */
.L_x_708:
[----:B------:R-:W1:Y:S01]  /*0ef0*/  LDCU UR56, c[0x0][0x434] ;  /* 0x00008680ff3877ac */ /* 0x000e620008000800 */
[----:B------:R-:W-:-:S04]  /*0f00*/  UIMAD UR8, UR28, UR51, UR27 ;  /* 0x000000331c0872a4 */ /* 0x000fc8000f8e021b */
[----:B-1----:R-:W-:-:S12]  /*0f10*/  UIMAD UR56, UR8, UR56, URZ ;  /* 0x00000038083872a4 */ /* 0x002fd8000f8e02ff */
.L_x_709:
        /* <DEDUP_REMOVED lines=10> */
.L_x_710:
[----:B------:R-:W1:Y:S01]  /*0fc0*/  LDCU UR55, c[0x0][0x444] ;  /* 0x00008880ff3777ac */ /* 0x000e620008000800 */
[----:B------:R-:W-:-:S04]  /*0fd0*/  UIMAD UR8, UR28, UR51, UR27 ;  /* 0x000000331c0872a4 */ /* 0x000fc8000f8e021b */
[----:B-1----:R-:W-:-:S12]  /*0fe0*/  UIMAD UR55, UR8, UR55, URZ ;  /* 0x00000037083772a4 */ /* 0x002fd8000f8e02ff */
.L_x_711:
[----:B------:R-:W1:Y:S01]  /*0ff0*/  LDCU UR9, c[0x0][0x508] ;  /* 0x0000a100ff0977ac */ /* 0x000e620008000800 */
[----:B------:R-:W2:Y:S01]  /*1000*/  S2R R220, SR_TID.X ;  /* 0x0000000000dc7919 */ /* 0x000ea20000002100 */
[----:B------:R-:W3:Y:S01]  /*1010*/  LDC.64 R2, c[0x0][0x3b0] ;  /* 0x0000ec00ff027b82 */ /* 0x000ee20000000a00 */
[----:B------:R-:W-:Y:S01]  /*1020*/  IMAD.MOV.U32 R21, RZ, RZ, RZ ;  /* 0x000000ffff157224 */ /* 0x000fe200078e00ff */
[----:B------:R-:W-:Y:S01]  /*1030*/  UIADD3 UR54, UPT, UPT, UR34, UR46, URZ ;  /* 0x0000002e22367290 */ /* 0x000fe2000fffe0ff */
        /* <DEDUP_REMOVED lines=20> */
[----:B------:R-:W-:Y:S01]  /*1180*/  IADD3 R10, P1, P0, R22, R10, R11 ;  /* 0x0000000a160a7210 */ /* 0x000fe2000783e00b */
[----:B---3--:R-:W-:Y:S01]  /*1190*/  IMAD.WIDE.U32 R22, R2, UR49, R20 ;  /* 0x0000003102167c25 */ /* 0x008fe2000f8e0014 */
[----:B------:R-:W-:Y:S01]  /*11a0*/  SHF.R.S32.HI R11, RZ, 0x1f, R11 ;  /* 0x0000001fff0b7819 */ /* 0x000fe2000001140b */
[----:B------:R-:W-:-:S02]  /*11b0*/  UISETP.GT.AND UP0, UPT, UR47, UR53, UPT ;  /* 0x000000352f00728c */ /* 0x000fc4000bf04270 */
[----:B-1----:R-:W-:Y:S01]  /*11c0*/  IMAD.U32 R24, RZ, RZ, UR8 ;  /* 0x00000008ff187e24 */ /* 0x002fe2000f8e00ff */
[----:B------:R-:W-:Y:S01]  /*11d0*/  UIMAD UR19, UR17, UR8, URZ ;  /* 0x00000008111372a4 */ /* 0x000fe2000f8e02ff */
[----:B------:R-:W-:Y:S01]  /*11e0*/  MOV R18, UR10 ;  /* 0x0000000a00127c02 */ /* 0x000fe20008000f00 */
[----:B------:R-:W-:Y:S01]  /*11f0*/  IMAD.U32 R16, RZ, RZ, UR11 ;  /* 0x0000000bff107e24 */ /* 0x000fe2000f8e00ff */
[----:B------:R-:W-:Y:S01]  /*1200*/  IADD3.X R5, PT, PT, R5, R14, R11, P1, P0 ;  /* 0x0000000e05057210 */ /* 0x000fe20000fe040b */
[----:B------:R-:W-:Y:S01]  /*1210*/  IMAD.WIDE.U32 R24, R24, UR49, R12 ;  /* 0x0000003118187c25 */ /* 0x000fe2000f8e000c */
[----:B------:R-:W-:Y:S01]  /*1220*/  UIMAD UR19, UR49, UR9, UR19 ;  /* 0x00000009311372a4 */ /* 0x000fe2000f8e0213 */
[----:B------:R-:W1:Y:S01]  /*1230*/  LDC.64 R12, c[0x0][0x5f8] ;  /* 0x00017e00ff0c7b82 */ /* 0x000e620000000a00 */
[----:B------:R-:W-:Y:S01]  /*1240*/  SHF.R.U32.HI R11, RZ, 0x5, R220 ;  /* 0x00000005ff0b7819 */ /* 0x000fe200000116dc */
[----:B------:R-:W-:Y:S01]  /*1250*/  IMAD R14, R2, UR17, RZ ;  /* 0x00000011020e7c24 */ /* 0x000fe2000f8e02ff */
[----:B------:R-:W-:Y:S01]  /*1260*/  IADD3 R22, P1, PT, R22, UR16, RZ ;  /* 0x0000001016167c10 */ /* 0x000fe2000ff3e0ff */
[----:B------:R-:W3:Y:S01]  /*1270*/  LDCU.64 UR16, c[0x0][0x550] ;  /* 0x0000aa00ff1077ac */ /* 0x000ee20008000a00 */
[----:B------:R-:W-:Y:S01]  /*1280*/  VIADD R25, R25, UR19 ;  /* 0x0000001319197c36 */ /* 0x000fe20008000000 */
[----:B------:R-:W-:Y:S01]  /*1290*/  ISETP.NE.AND P0, PT, RZ, UR57, PT ;  /* 0x00000039ff007c0c */ /* 0x000fe2000bf05270 */
[----:B------:R-:W-:Y:S01]  /*12a0*/  IMAD R14, R3, UR49, R14 ;  /* 0x00000031030e7c24 */ /* 0x000fe2000f8e020e */
[----:B------:R-:W5:Y:S01]  /*12b0*/  LDCU.64 UR10, c[0x0][0x570] ;  /* 0x0000ae00ff0a77ac */ /* 0x000f620008000a00 */
[----:B------:R-:W-:-:S03]  /*12c0*/  IMAD.WIDE.U32 R18, R18, UR27, R24 ;  /* 0x0000001b12127c25 */ /* 0x000fc6000f8e0018 */
[----:B------:R-:W-:Y:S01]  /*12d0*/  IADD3.X R23, PT, PT, R23, UR18, R14, P1, !PT ;  /* 0x0000001217177c10 */ /* 0x000fe20008ffe40e */
[----:B------:R-:W-:Y:S01]  /*12e0*/  IMAD R17, R16, UR27, R19 ;  /* 0x0000001b10117c24 */ /* 0x000fe2000f8e0213 */
[----:B------:R-:W5:Y:S01]  /*12f0*/  LDCU.64 UR18, c[0x0][0x380] ;  /* 0x00007000ff1277ac */ /* 0x000f620008000a00 */
[----:B------:R-:W-:Y:S02]  /*1300*/  IMAD.MOV.U32 R16, RZ, RZ, R18 ;  /* 0x000000ffff107224 */ /* 0x000fe400078e0012 */
[----:B------:R-:W-:Y:S01]  /*1310*/  IMAD R15, R8, R11, R246 ;  /* 0x0000000b080f7224 */ /* 0x000fe200078e02f6 */
[----:B--2---:R-:W-:Y:S01]  /*1320*/  UIMAD.WIDE UR58, UR56, 0x4, UR58 ;  /* 0x00000004383a78a5 */ /* 0x004fe2000f8e023a */
[----:B-1----:R-:W-:-:S04]  /*1330*/  IMAD.WIDE.U32 R18, R12, UR25, RZ ;  /* 0x000000190c127c25 */ /* 0x002fc8000f8e00ff */
[----:B------:R-:W-:Y:S01]  /*1340*/  IMAD R14, R13, UR25, R19 ;  /* 0x000000190d0e7c24 */ /* 0x000fe2000f8e0213 */
[----:B------:R-:W-:Y:S02]  /*1350*/  SEL R12, R18, RZ, P0 ;  /* 0x000000ff120c7207 */ /* 0x000fe40000000000 */
[----:B----4-:R-:W-:Y:S01]  /*1360*/  MOV R18, UR20 ;  /* 0x0000001400127c02 */ /* 0x010fe20008000f00 */
[----:B------:R-:W-:Y:S01]  /*1370*/  USHF.L.U64.HI UR20, UR8, 0x5, UR9 ;  /* 0x0000000508147899 */ /* 0x000fe20008010209 */
[----:B------:R-:W-:Y:S01]  /*1380*/  IADD3 R13, P2, P1, R15, R10, R12 ;  /* 0x0000000a0f0d7210 */ /* 0x000fe2000795e00c */
[----:B------:R-:W-:Y:S01]  /*1390*/  IMAD.SHL.U32 R12, R8, 0x40, RZ ;  /* 0x00000040080c7824 */ /* 0x000fe200078e00ff */
[----:B------:R-:W-:Y:S01]  /*13a0*/  SHF.R.U32.HI R10, RZ, 0x3, R220 ;  /* 0x00000003ff0a7819 */ /* 0x000fe200000116dc */
[----:B------:R-:W-:Y:S01]  /*13b0*/  IMAD.WIDE.U32 R18, R18, UR27, R22 ;  /* 0x0000001b12127c25 */ /* 0x000fe2000f8e0016 */
[----:B------:R-:W-:Y:S02]  /*13c0*/  SHF.R.S32.HI R15, RZ, 0x1f, R15 ;  /* 0x0000001fff0f7819 */ /* 0x000fe4000001140f */
[----:B------:R-:W-:Y:S01]  /*13d0*/  SEL R14, R14, RZ, P0 ;  /* 0x000000ff0e0e7207 */ /* 0x000fe20000000000 */
[----:B------:R-:W-:-:S02]  /*13e0*/  IMAD.U32 R23, RZ, RZ, UR21 ;  /* 0x00000015ff177e24 */ /* 0x000fc4000f8e00ff */
[----:B------:R-:W-:Y:S01]  /*13f0*/  IMAD.WIDE.U32 R16, R10, UR8, R16 ;  /* 0x000000080a107c25 */ /* 0x000fe2000f8e0010 */
[----:B------:R-:W-:Y:S02]  /*1400*/  IADD3.X R15, PT, PT, R15, R5, R14, P2, P1 ;  /* 0x000000050f0f7210 */ /* 0x000fe400017e240e */
[----:B------:R-:W-:Y:S01]  /*1410*/  IADD3 R5, P1, PT, R12, R13, RZ ;  /* 0x0000000d0c057210 */ /* 0x000fe20007f3e0ff */
[----:B------:R-:W-:Y:S01]  /*1420*/  IMAD R19, R23, UR27, R19 ;  /* 0x0000001b17137c24 */ /* 0x000fe2000f8e0213 */
[----:B---3--:R-:W-:Y:S01]  /*1430*/  LEA R240, P3, R16, UR16, 0x1 ;  /* 0x0000001010f07c11 */ /* 0x008fe2000f8608ff */
[----:B------:R-:W-:Y:S01]  /*1440*/  IMAD R8, R10, UR9, R17 ;  /* 0x000000090a087c24 */ /* 0x000fe2000f8e0211 */
[----:B------:R-:W-:Y:S01]  /*1450*/  LEA.HI.X.SX32 R12, R12, R15, 0x1, P1 ;  /* 0x0000000f0c0c7211 */ /* 0x000fe200008f0eff */
[----:B------:R-:W-:Y:S01]  /*1460*/  IMAD.WIDE.U32 R18, R10, R2, R18 ;  /* 0x000000020a127225 */ /* 0x000fe200078e0012 */
[C---:B-----5:R-:W-:Y:S01]  /*1470*/  LEA R248, P1, R5.reuse, UR10, 0x2 ;  /* 0x0000000a05f87c11 */ /* 0x060fe2000f8210ff */
[----:B------:R-:W-:Y:S01]  /*1480*/  USHF.L.U32 UR16, UR8, 0x5, URZ ;  /* 0x0000000508107899 */ /* 0x000fe200080006ff */
[----:B------:R-:W-:Y:S01]  /*1490*/  LEA.HI.X R241, R16, UR17, R8, 0x1, P3 ;  /* 0x0000001110f17c11 */ /* 0x000fe200098f0c08 */
[----:B------:R-:W-:Y:S01]  /*14a0*/  IMAD R8, R10, R3, R19 ;  /* 0x000000030a087224 */ /* 0x000fe200078e0213 */
[----:B------:R-:W-:Y:S01]  /*14b0*/  LEA R242, P2, R18, UR18, 0x1 ;  /* 0x0000001212f27c11 */ /* 0x000fe2000f8408ff */
[----:B------:R-:W-:Y:S01]  /*14c0*/  UMOV UR18, UR60 ;  /* 0x0000003c00127c82 */ /* 0x000fe20008000000 */
[----:B------:R-:W-:Y:S01]  /*14d0*/  LEA.HI.X R249, R5, UR11, R12, 0x2, P1 ;  /* 0x0000000b05f97c11 */ /* 0x000fe200088f140c */
[----:B------:R-:W-:Y:S01]  /*14e0*/  IMAD.SHL.U32 R5, R2, 0x20, RZ ;  /* 0x0000002002057824 */ /* 0x000fe200078e00ff */
[----:B------:R-:W-:Y:S01]  /*14f0*/  LEA.HI.X R243, R18, UR19, R8, 0x1, P2 ;  /* 0x0000001312f37c11 */ /* 0x000fe200090f0c08 */
[----:B------:R-:W-:Y:S01]  /*1500*/  UMOV UR17, UR61 ;  /* 0x0000003d00117c82 */ /* 0x000fe20008000000 */
[----:B------:R-:W-:-:S02]  /*1510*/  IADD3 R18, P1, PT, R10, 0x20, RZ ;  /* 0x000000200a127810 */ /* 0x000fc40007f3e0ff */
[----:B------:R-:W-:Y:S02]  /*1520*/  SHF.L.U64.HI R3, R2, 0x5, R3 ;  /* 0x0000000502037819 */ /* 0x000fe40000010203 */
[----:B------:R-:W-:Y:S01]  /*1530*/  IADD3 R8, PT, PT, R10, 0x20, RZ ;  /* 0x000000200a087810 */ /* 0x000fe20007ffe0ff */
        /* <DEDUP_REMOVED lines=15> */
.L_x_713:
[----:B------:R-:W1:Y:S01]  /*1630*/  LDCU.64 UR12, c[0x0][0x5c0] ;  /* 0x0000b800ff0c77ac */ /* 0x000e620008000a00 */
[----:B------:R-:W-:-:S04]  /*1640*/  UIADD3 UR8, UPT, UPT, UR44, UR45, URZ ;  /* 0x0000002d2c087290 */ /* 0x000fc8000fffe0ff */
[----:B-1----:R-:W-:Y:S02]  /*1650*/  UIMAD.WIDE.U32 UR16, UR8, UR12, URZ ;  /* 0x0000000c081072a5 */ /* 0x002fe4000f8e00ff */
[----:B------:R-:W-:-:S04]  /*1660*/  UIMAD UR8, UR8, UR13, URZ ;  /* 0x0000000d080872a4 */ /* 0x000fc8000f8e02ff */
[----:B------:R-:W-:-:S06]  /*1670*/  UIADD3 UR8, UPT, UPT, UR17, UR8, URZ ;  /* 0x0000000811087290 */ /* 0x000fcc000fffe0ff */
[----:B------:R-:W-:Y:S02]  /*1680*/  MOV R0, UR8 ;  /* 0x0000000800007c02 */ /* 0x000fe40008000f00 */
.L_x_714:
        /* <DEDUP_REMOVED lines=13> */
.L_x_715:
[----:B------:R-:W1:Y:S01]  /*1760*/  LDCU.64 UR10, c[0x0][0x5c8] ;  /* 0x0000b900ff0a77ac */ /* 0x000e620008000a00 */
[----:B------:R-:W-:-:S04]  /*1770*/  UIADD3 UR44, UPT, UPT, UR44, UR45, URZ ;  /* 0x0000002d2c2c7290 */ /* 0x000fc8000fffe0ff */
[----:B-1----:R-:W-:Y:S02]  /*1780*/  UIMAD.WIDE.U32 UR14, UR44, UR10, URZ ;  /* 0x0000000a2c0e72a5 */ /* 0x002fe4000f8e00ff */
[----:B------:R-:W-:-:S04]  /*1790*/  UIMAD UR44, UR44, UR11, URZ ;  /* 0x0000000b2c2c72a4 */ /* 0x000fc8000f8e02ff */
[----:B------:R-:W-:-:S06]  /*17a0*/  UIADD3 UR44, UPT, UPT, UR15, UR44, URZ ;  /* 0x0000002c0f2c7290 */ /* 0x000fcc000fffe0ff */
[----:B------:R-:W-:-:S07]  /*17b0*/  MOV R3, UR44 ;  /* 0x0000002c00037c02 */ /* 0x000fce0008000f00 */
.L_x_716:
        /* <DEDUP_REMOVED lines=26> */
.L_x_718:
[----:B------:R-:W-:Y:S05]  /*1960*/  BSYNC.RECONVERGENT B0 ;  /* 0x0000000000007941 */ /* 0x000fea0003800200 */
.L_x_717:
        /* <DEDUP_REMOVED lines=14> */
.L_x_720:
[----:B------:R-:W-:Y:S05]  /*1a50*/  BSYNC.RECONVERGENT B0 ;  /* 0x0000000000007941 */ /* 0x000fea0003800200 */
.L_x_719:
        /* <DEDUP_REMOVED lines=24> */
.L_x_722:
[----:B------:R-:W-:Y:S05]  /*1be0*/  BSYNC.RECONVERGENT B0 ;  /* 0x0000000000007941 */ /* 0x000fea0003800200 */
.L_x_721:
        /* <DEDUP_REMOVED lines=14> */
.L_x_712:
[----:B------:R-:W1:Y:S01]  /*1cd0*/  LDCU.64 UR10, c[0x0][0x3d0] ;  /* 0x00007a00ff0a77ac */ /* 0x000e620008000a00 */
[----:B------:R-:W-:Y:S02]  /*1ce0*/  IMAD.U32 R13, RZ, RZ, UR14 ;  /* 0x0000000eff0d7e24 */ /* 0x000fe4000f8e00ff */
[----:B------:R-:W-:Y:S01]  /*1cf0*/  IMAD.U32 R16, RZ, RZ, UR12 ;  /* 0x0000000cff107e24 */ /* 0x000fe2000f8e00ff */
[----:B------:R-:W2:Y:S01]  /*1d00*/  LDCU.64 UR8, c[0x0][0x3d8] ;  /* 0x00007b00ff0877ac */ /* 0x000ea20008000a00 */
[----:B------:R-:W-:Y:S01]  /*1d10*/  IMAD.WIDE.U32 R12, R13, UR34, R20 ;  /* 0x000000220d0c7c25 */ /* 0x000fe2000f8e0014 */
[----:B------:R-:W-:-:S03]  /*1d20*/  UIADD3 UR49, UPT, UPT, -UR49, UR46, URZ ;  /* 0x0000002e31317290 */ /* 0x000fc6000fffe1ff */
[----:B------:R-:W-:Y:S01]  /*1d30*/  IMAD.WIDE.U32 R16, R16, UR34, R20 ;  /* 0x0000002210107c25 */ /* 0x000fe2000f8e0014 */
[----:B------:R-:W-:Y:S01]  /*1d40*/  UIMAD UR21, UR31, UR14, URZ ;  /* 0x0000000e1f1572a4 */ /* 0x000fe2000f8e02ff */
[----:B------:R-:W-:Y:S01]  /*1d50*/  IADD3 R14, P1, PT, R12, UR50, RZ ;  /* 0x000000320c0e7c10 */ /* 0x000fe2000ff3e0ff */
[----:B------:R-:W-:Y:S01]  /*1d60*/  UIMAD UR31, UR31, UR12, URZ ;  /* 0x0000000c1f1f72a4 */ /* 0x000fe2000f8e02ff */
[----:B------:R-:W-:Y:S01]  /*1d70*/  IMAD.U32 R29, RZ, RZ, UR16 ;  /* 0x00000010ff1d7e24 */ /* 0x000fe2000f8e00ff */
[----:B------:R-:W-:Y:S01]  /*1d80*/  UIMAD UR21, UR34, UR15, UR21 ;  /* 0x0000000f221572a4 */ /* 0x000fe2000f8e0215 */
[----:B------:R-:W-:Y:S01]  /*1d90*/  ISETP.GE.AND P4, PT, R8, UR49, PT ;  /* 0x0000003108007c0c */ /* 0x000fe2000bf86270 */
[----:B------:R-:W-:Y:S01]  /*1da0*/  UIADD3 UR19, UPT, UPT, -UR34, UR40, URZ ;  /* 0x0000002822137290 */ /* 0x000fe2000fffe1ff */
[----:B------:R-:W-:Y:S01]  /*1db0*/  @P0 BAR.SYNC.DEFER_BLOCKING 0x0 ;  /* 0x0000000000000b1d */ /* 0x000fe20000010000 */
[----:B------:R-:W-:Y:S02]  /*1dc0*/  UIMAD UR31, UR34, UR13, UR31 ;  /* 0x0000000d221f72a4 */ /* 0x000fe4000f8e021f */
[----:B------:R-:W-:Y:S01]  /*1dd0*/  IADD3.X R15, PT, PT, R7, UR21, R13, P1, !PT ;  /* 0x00000015070f7c10 */ /* 0x000fe20008ffe40d */
[C---:B-1----:R-:W-:Y:S01]  /*1de0*/  IMAD R13, R9.reuse, UR10, RZ ;  /* 0x0000000a090d7c24 */ /* 0x042fe2000f8e02ff */
[----:B------:R-:W-:Y:S01]  /*1df0*/  IADD3 R12, P1, PT, R16, UR52, RZ ;  /* 0x00000034100c7c10 */ /* 0x000fe2000ff3e0ff */
[----:B--2---:R-:W-:Y:S01]  /*1e00*/  IMAD R9, R9, UR8, RZ ;  /* 0x0000000809097c24 */ /* 0x004fe2000f8e02ff */
[----:B------:R-:W-:Y:S01]  /*1e10*/  ISETP.GE.AND P2, PT, R8, UR19, PT ;  /* 0x0000001308007c0c */ /* 0x000fe2000bf46270 */
[----:B------:R-:W-:Y:S01]  /*1e20*/  IMAD R24, R4, UR11, R13 ;  /* 0x0000000b04187c24 */ /* 0x000fe2000f8e020d */
[----:B------:R-:W-:Y:S01]  /*1e30*/  IADD3.X R13, PT, PT, R6, UR31, R17, P1, !PT ;  /* 0x0000001f060d7c10 */ /* 0x000fe20008ffe411 */
[----:B------:R-:W-:Y:S01]  /*1e40*/  IMAD.WIDE.U32 R14, R4, UR10, R14 ;  /* 0x0000000a040e7c25 */ /* 0x000fe2000f8e000e */
[----:B------:R-:W-:Y:S01]  /*1e50*/  ISETP.GE.AND P3, PT, R10, UR19, PT ;  /* 0x000000130a007c0c */ /* 0x000fe2000bf66270 */
[----:B------:R-:W1:Y:S01]  /*1e60*/  S2R R211, SR_TID.X ;  /* 0x0000000000d37919 */ /* 0x000e620000002100 */
[----:B------:R-:W-:Y:S01]  /*1e70*/  @!P4 LEA R26, P1, R5, R242, 0x1 ;  /* 0x000000f2051ac211 */ /* 0x000fe200078208ff */
[C---:B------:R-:W-:Y:S01]  /*1e80*/  IMAD R20, R4.reuse, UR9, R9 ;  /* 0x0000000904147c24 */ /* 0x040fe2000f8e0209 */
[----:B------:R-:W-:Y:S01]  /*1e90*/  @!P4 LEA R28, P5, R29, R240, 0x1 ;  /* 0x000000f01d1cc211 */ /* 0x000fe200078a08ff */
[----:B------:R-:W-:Y:S01]  /*1ea0*/  IMAD.WIDE.U32 R12, R4, UR8, R12 ;  /* 0x00000008040c7c25 */ /* 0x000fe2000f8e000c */
[----:B------:R-:W-:Y:S01]  /*1eb0*/  @!P4 LEA.HI.X R27, R5, R243, R3, 0x1, P1 ;  /* 0x000000f3051bc211 */ /* 0x000fe200008f0c03 */
[----:B------:R-:W2:Y:S01]  /*1ec0*/  LDC R228, c[0x0][0x44c] ;  /* 0x00011300ffe47b82 */ /* 0x000ea20000000800 */
[----:B------:R-:W-:Y:S01]  /*1ed0*/  LOP3.LUT R3, R0, 0x1f8, RZ, 0xc0, !PT ;  /* 0x000001f800037812 */ /* 0x000fe200078ec0ff */
[----:B------:R-:W-:Y:S01]  /*1ee0*/  IMAD.IADD R25, R15, 0x1, R24 ;  /* 0x000000010f197824 */ /* 0x000fe200078e0218 */
[----:B------:R-:W-:Y:S01]  /*1ef0*/  SHF.R.U32.HI R221, RZ, 0x1, R220 ;  /* 0x00000001ffdd7819 */ /* 0x000fe200000116dc */
[----:B------:R-:W-:Y:S01]  /*1f00*/  IMAD.IADD R21, R13, 0x1, R20 ;  /* 0x000000010d157824 */ /* 0x000fe200078e0214 */
[----:B------:R-:W-:Y:S01]  /*1f10*/  LOP3.LUT R15, R3, 0x38, R220, 0x78, !PT ;  /* 0x00000038030f7812 */ /* 0x000fe200078e78dc */
[----:B------:R-:W-:-:S02]  /*1f20*/  @!P2 IMAD.MOV.U32 R22, RZ, RZ, R14 ;  /* 0x000000ffff16a224 */ /* 0x000fc400078e000e */
[----:B------:R-:W-:Y:S01]  /*1f30*/  IMAD.U32 R8, RZ, RZ, UR16 ;  /* 0x00000010ff087e24 */ /* 0x000fe2000f8e00ff */
[----:B------:R-:W-:Y:S01]  /*1f40*/  LOP3.LUT R15, R15, 0x1e00, R0, 0xf8, !PT ;  /* 0x00001e000f0f7812 */ /* 0x000fe200078ef800 */
[----:B------:R-:W-:Y:S02]  /*1f50*/  @!P2 IMAD.MOV.U32 R23, RZ, RZ, R25 ;  /* 0x000000ffff17a224 */ /* 0x000fe400078e0019 */
[----:B------:R-:W-:Y:S01]  /*1f60*/  IMAD.U32 R7, RZ, RZ, UR20 ;  /* 0x00000014ff077e24 */ /* 0x000fe2000f8e00ff */
[----:B------:R-:W-:Y:S01]  /*1f70*/  LEA R15, R15, UR37, 0x1 ;  /* 0x000000250f0f7c11 */ /* 0x000fe2000f8e08ff */
[----:B------:R-:W-:Y:S02]  /*1f80*/  @!P2 IMAD R13, R2, UR14, RZ ;  /* 0x0000000e020dac24 */ /* 0x000fe4000f8e02ff */
[----:B------:R-:W-:Y:S01]  /*1f90*/  IMAD.U32 R235, RZ, RZ, UR47 ;  /* 0x0000002fffeb7e24 */ /* 0x000fe2000f8e00ff */
[----:B------:R-:W-:Y:S01]  /*1fa0*/  @!P4 LEA.HI.X R29, R8, R241, R7, 0x1, P5 ;  /* 0x000000f1081dc211 */ /* 0x000fe200028f0c07 */
[----:B------:R-:W-:Y:S01]  /*1fb0*/  @!P2 IMAD R3, R2, UR12, RZ ;  /* 0x0000000c0203ac24 */ /* 0x000fe2000f8e02ff */
[----:B------:R-:W3:Y:S01]  /*1fc0*/  @!P3 LDC.64 R8, c[0x0][0x388] ;  /* 0x0000e200ff08bb82 */ /* 0x000ee20000000a00 */
[--C-:B------:R-:W-:Y:S01]  /*1fd0*/  @!P2 IMAD.MOV.U32 R4, RZ, RZ, R12.reuse ;  /* 0x000000ffff04a224 */ /* 0x100fe200078e000c */
[----:B------:R-:W-:Y:S01]  /*1fe0*/  ISETP.GE.AND P5, PT, R10, UR49, PT ;  /* 0x000000310a007c0c */ /* 0x000fe2000bfa6270 */
[----:B------:R-:W-:Y:S01]  /*1ff0*/  @!P2 IMAD.MOV.U32 R5, RZ, RZ, R21 ;  /* 0x000000ffff05a224 */ /* 0x000fe200078e0015 */
[----:B------:R-:W-:Y:S01]  /*2000*/  UIMAD UR9, UR28, UR51, UR27 ;  /* 0x000000331c0972a4 */ /* 0x000fe2000f8e021b */
[----:B------:R-:W-:-:S02]  /*2010*/  @!P3 IMAD.MOV.U32 R20, RZ, RZ, R12 ;  /* 0x000000ffff14b224 */ /* 0x000fc400078e000c */
[----:B------:R-:W-:Y:S01]  /*2020*/  IMAD.MOV.U32 R237, RZ, RZ, 0x7f800000 ;  /* 0x7f800000ffed7424 */ /* 0x000fe200078e00ff */
[----:B------:R-:W4:Y:S01]  /*2030*/  @!P3 LDC.64 R6, c[0x0][0x390] ;  /* 0x0000e400ff06bb82 */ /* 0x000f220000000a00 */
[C---:B------:R-:W-:Y:S02]  /*2040*/  @!P2 IMAD R13, R18.reuse, UR15, R13 ;  /* 0x0000000f120dac24 */ /* 0x040fe4000f8e020d */
[----:B------:R-:W-:Y:S02]  /*2050*/  IMAD.U32 R231, RZ, RZ, UR41 ;  /* 0x00000029ffe77e24 */ /* 0x000fe4000f8e00ff */
[----:B------:R-:W-:Y:S01]  /*2060*/  IMAD.MOV.U32 R236, RZ, RZ, 0x7f800000 ;  /* 0x7f800000ffec7424 */ /* 0x000fe200078e00ff */
[----:B-1----:R-:W-:Y:S01]  /*2070*/  SHF.R.U32.HI R213, RZ, 0x3, R211 ;  /* 0x00000003ffd57819 */ /* 0x002fe200000116d3 */
[C---:B------:R-:W-:Y:S01]  /*2080*/  @!P2 IMAD R12, R18.reuse, UR13, R3 ;  /* 0x0000000d120cac24 */ /* 0x040fe2000f8e0203 */
[----:B------:R-:W-:Y:S01]  /*2090*/  @!PT LDS RZ, [RZ] ;  /* 0x00000000fffff984 */ /* 0x000fe20000000800 */
[----:B------:R-:W-:Y:S01]  /*20a0*/  @!PT LDS RZ, [RZ] ;  /* 0x00000000fffff984 */ /* 0x000fe20000000800 */
[----:B------:R-:W-:Y:S01]  /*20b0*/  @!PT LDS RZ, [RZ] ;  /* 0x00000000fffff984 */ /* 0x000fe20000000800 */
[----:B------:R-:W-:Y:S01]  /*20c0*/  @!P5 LDGSTS.E.BYPASS.LTC128B.128 [R15+0x8000], desc[UR38][R240.64] ;  /* 0x08000000f00fdfae */ /* 0x000fe2000b981a26 */
[C---:B------:R-:W-:Y:S01]  /*20d0*/  @!P2 IMAD.WIDE.U32 R22, R18.reuse, UR14, R22 ;  /* 0x0000000e1216ac25 */ /* 0x040fe2000f8e0016 */
[----:B------:R-:W1:Y:S01]  /*20e0*/  @!P2 LDC.64 R2, c[0x0][0x390] ;  /* 0x0000e400ff02ab82 */ /* 0x000e620000000a00 */
[----:B------:R-:W-:Y:S01]  /*20f0*/  SHF.R.U32.HI R208, RZ, 0x1, R211 ;  /* 0x00000001ffd07819 */ /* 0x000fe200000116d3 */
[----:B------:R-:W-:Y:S01]  /*2100*/  @!P5 LDGSTS.E.BYPASS.LTC128B.128 [R15+0xa000], desc[UR38][R240.64+0x80] ;  /* 0x0a000080f00fdfae */ /* 0x000fe2000b981a26 */
[----:B------:R-:W-:-:S04]  /*2110*/  @!P2 IMAD.WIDE.U32 R18, R18, UR12, R4 ;  /* 0x0000000c1212ac25 */ /* 0x000fc8000f8e0004 */
[----:B------:R-:W-:Y:S01]  /*2120*/  IMAD.MOV.U32 R217, RZ, RZ, 0x40 ;  /* 0x00000040ffd97424 */ /* 0x000fe200078e00ff */
[----:B------:R-:W2:Y:S01]  /*2130*/  @!P2 LDC.64 R4, c[0x0][0x388] ;  /* 0x0000e200ff04ab82 */ /* 0x000ea20000000a00 */
[----:B------:R-:W-:Y:S01]  /*2140*/  @!P2 IMAD.IADD R16, R23, 0x1, R13 ;  /* 0x000000011710a824 */ /* 0x000fe200078e020d */
[----:B------:R-:W-:Y:S01]  /*2150*/  @!P5 LDGSTS.E.BYPASS.LTC128B.128 [R15+0xc000], desc[UR38][R240.64+0x100] ;  /* 0x0c000100f00fdfae */ /* 0x000fe2000b981a26 */
[----:B------:R-:W-:Y:S02]  /*2160*/  @!P2 IMAD.IADD R12, R19, 0x1, R12 ;  /* 0x00000001130ca824 */ /* 0x000fe400078e020c */
[----:B------:R-:W-:Y:S01]  /*2170*/  IMAD.MOV.U32 R216, RZ, RZ, 0x20 ;  /* 0x00000020ffd87424 */ /* 0x000fe200078e00ff */
[----:B------:R-:W-:Y:S01]  /*2180*/  @!P5 LDGSTS.E.BYPASS.LTC128B.128 [R15+0xe000], desc[UR38][R240.64+0x180] ;  /* 0x0e000180f00fdfae */ /* 0x000fe2000b981a26 */
[----:B------:R-:W-:Y:S02]  /*2190*/  @!P3 IMAD.MOV.U32 R24, RZ, RZ, R14 ;  /* 0x000000ffff18b224 */ /* 0x000fe400078e000e */
[----:B------:R-:W-:Y:S01]  /*21a0*/  IMAD.MOV.U32 R209, RZ, RZ, 0x40 ;  /* 0x00000040ffd17424 */ /* 0x000fe200078e00ff */
[----:B------:R-:W-:Y:S01]  /*21b0*/  @P5 STS.128 [R15+0x8000], RZ ;  /* 0x008000ff0f005388 */ /* 0x000fe20000000c00 */
[----:B------:R-:W-:-:S04]  /*21c0*/  @!P3 IMAD.WIDE.U32 R24, R10, UR14, R24 ;  /* 0x0000000e0a18bc25 */ /* 0x000fc8000f8e0018 */
[----:B------:R-:W-:Y:S01]  /*21d0*/  IMAD.MOV.U32 R239, RZ, RZ, 0x10 ;  /* 0x00000010ffef7424 */ /* 0x000fe200078e00ff */
[----:B------:R-:W-:Y:S01]  /*21e0*/  @P5 STS.128 [R15+0xa000], RZ ;  /* 0x00a000ff0f005388 */ /* 0x000fe20000000c00 */
[----:B------:R-:W-:Y:S01]  /*21f0*/  @!P3 IMAD R14, R10, UR15, R25 ;  /* 0x0000000f0a0ebc24 */ /* 0x000fe2000f8e0219 */
[----:B---3--:R-:W-:Y:S01]  /*2200*/  @!P3 LEA R8, P1, R24, R8, 0x1 ;  /* 0x000000081808b211 */ /* 0x008fe200078208ff */
[----:B------:R-:W-:Y:S01]  /*2210*/  @!P3 IMAD.WIDE.U32 R20, R10, UR12, R20 ;  /* 0x0000000c0a14bc25 */ /* 0x000fe2000f8e0014 */
[----:B------:R-:W-:Y:S01]  /*2220*/  @P5 STS.128 [R15+0xc000], RZ ;  /* 0x00c000ff0f005388 */ /* 0x000fe20000000c00 */
[----:B------:R-:W-:Y:S02]  /*2230*/  CS2R R190, SRZ ;  /* 0x0000000000be7805 */ /* 0x000fe4000001ff00 */
[----:B------:R-:W-:Y:S01]  /*2240*/  @!P3 LEA.HI.X R9, R24, R9, R14, 0x1, P1 ;  /* 0x000000091809b211 */ /* 0x000fe200008f0c0e */
[----:B------:R-:W-:Y:S01]  /*2250*/  @!P3 IMAD R10, R10, UR13, R21 ;  /* 0x0000000d0a0abc24 */ /* 0x000fe2000f8e0215 */
[----:B--2---:R-:W-:Y:S01]  /*2260*/  @!P2 LEA R4, P0, R22, R4, 0x1 ;  /* 0x000000041604a211 */ /* 0x004fe200078008ff */
[----:B------:R-:W-:Y:S01]  /*2270*/  @P5 STS.128 [R15+0xe000], RZ ;  /* 0x00e000ff0f005388 */ /* 0x000fe20000000c00 */
[----:B----4-:R-:W-:Y:S01]  /*2280*/  @!P3 LEA R6, P1, R20, R6, 0x1 ;  /* 0x000000061406b211 */ /* 0x010fe200078208ff */
[C---:B------:R-:W-:Y:S01]  /*2290*/  IMAD.SHL.U32 R210, R211.reuse, 0x40, RZ ;  /* 0x00000040d3d27824 */ /* 0x040fe200078e00ff */
[----:B------:R-:W-:Y:S01]  /*22a0*/  @!P2 LEA.HI.X R5, R22, R5, R16, 0x1, P0 ;  /* 0x000000051605a211 */ /* 0x000fe200000f0c10 */
[----:B------:R-:W-:Y:S01]  /*22b0*/  @P4 STS.128 [R15+0x9000], RZ ;  /* 0x009000ff0f004388 */ /* 0x000fe20000000c00 */
[----:B-1----:R-:W-:Y:S01]  /*22c0*/  @!P2 LEA R16, P0, R18, R2, 0x1 ;  /* 0x000000021210a211 */ /* 0x002fe200078008ff */
[C---:B------:R-:W-:Y:S01]  /*22d0*/  IMAD.SHL.U32 R230, R211.reuse, 0x8, RZ ;  /* 0x00000008d3e67824 */ /* 0x040fe200078e00ff */
[----:B------:R-:W-:Y:S01]  /*22e0*/  @!P3 LEA.HI.X R7, R20, R7, R10, 0x1, P1 ;  /* 0x000000071407b211 */ /* 0x000fe200008f0c0a */
[----:B------:R-:W-:Y:S01]  /*22f0*/  @P4 STS.128 [R15+0xb000], RZ ;  /* 0x00b000ff0f004388 */ /* 0x000fe20000000c00 */
[----:B------:R-:W-:Y:S01]  /*2300*/  @!P2 LEA.HI.X R17, R18, R3, R12, 0x1, P0 ;  /* 0x000000031211a211 */ /* 0x000fe200000f0c0c */
[----:B------:R-:W-:Y:S01]  /*2310*/  IMAD.SHL.U32 R233, R211, 0x10, RZ ;  /* 0x00000010d3e97824 */ /* 0x000fe200078e00ff */
[----:B------:R-:W1:Y:S01]  /*2320*/  LDC.64 R12, c[0x0][0x528] ;  /* 0x00014a00ff0c7b82 */ /* 0x000e620000000a00 */
[----:B------:R-:W-:Y:S01]  /*2330*/  @P4 STS.128 [R15+0xd000], RZ ;  /* 0x00d000ff0f004388 */ /* 0x000fe20000000c00 */
[----:B------:R-:W-:Y:S01]  /*2340*/  IMAD.MOV.U32 R227, RZ, RZ, 0x3f ;  /* 0x0000003fffe37424 */ /* 0x000fe200078e00ff */
[----:B------:R-:W-:Y:S01]  /*2350*/  CS2R R188, SRZ ;  /* 0x0000000000bc7805 */ /* 0x000fe2000001ff00 */
[----:B------:R-:W-:Y:S01]  /*2360*/  IMAD.MOV.U32 R226, RZ, RZ, 0x37 ;  /* 0x00000037ffe27424 */ /* 0x000fe200078e00ff */
[----:B------:R-:W-:Y:S01]  /*2370*/  @P4 STS.128 [R15+0xf000], RZ ;  /* 0x00f000ff0f004388 */ /* 0x000fe20000000c00 */
[----:B------:R-:W-:-:S02]  /*2380*/  CS2R R194, SRZ ;  /* 0x0000000000c27805 */ /* 0x000fc4000001ff00 */
[----:B------:R-:W-:Y:S02]  /*2390*/  CS2R R192, SRZ ;  /* 0x0000000000c07805 */ /* 0x000fe4000001ff00 */
        /* <DEDUP_REMOVED lines=9> */
[----:B------:R-:W-:-:S02]  /*2430*/  CS2R R174, SRZ ;  /* 0x0000000000ae7805 */ /* 0x000fc4000001ff00 */
[----:B------:R-:W-:Y:S02]  /*2440*/  CS2R R172, SRZ ;  /* 0x0000000000ac7805 */ /* 0x000fe4000001ff00 */
[----:B------:R-:W-:Y:S01]  /*2450*/  CS2R R178, SRZ ;  /* 0x0000000000b27805 */ /* 0x000fe2000001ff00 */
        /* <DEDUP_REMOVED lines=8> */
[----:B------:R-:W-:Y:S01]  /*24e0*/  @!P5 LDGSTS.E.BYPASS.LTC128B.128 [R15], desc[UR38][R242.64] ;  /* 0x00000000f20fdfae */ /* 0x000fe2000b981a26 */
        /* <DEDUP_REMOVED lines=15> */
[----:B------:R-:W-:Y:S01]  /*25e0*/  @P5 STS.128 [R15], RZ ;  /* 0x000000ff0f005388 */ /* 0x000fe20000000c00 */
[----:B------:R-:W-:Y:S02]  /*25f0*/  CS2R R136, SRZ ;  /* 0x0000000000887805 */ /* 0x000fe4000001ff00 */
[----:B------:R-:W-:Y:S02]  /*2600*/  CS2R R134, SRZ ;  /* 0x0000000000867805 */ /* 0x000fe4000001ff00 */
[----:B------:R-:W-:Y:S01]  /*2610*/  CS2R R132, SRZ ;  /* 0x0000000000847805 */ /* 0x000fe2000001ff00 */
[----:B------:R-:W-:Y:S01]  /*2620*/  @P5 STS.128 [R15+0x2000], RZ ;  /* 0x002000ff0f005388 */ /* 0x000fe20000000c00 */
[----:B------:R-:W-:-:S02]  /*2630*/  CS2R R78, SRZ ;  /* 0x00000000004e7805 */ /* 0x000fc4000001ff00 */
[----:B------:R-:W-:Y:S02]  /*2640*/  CS2R R76, SRZ ;  /* 0x00000000004c7805 */ /* 0x000fe4000001ff00 */
[----:B------:R-:W-:Y:S01]  /*2650*/  CS2R R82, SRZ ;  /* 0x0000000000527805 */ /* 0x000fe2000001ff00 */
[----:B------:R-:W-:Y:S01]  /*2660*/  @P5 STS.128 [R15+0x4000], RZ ;  /* 0x004000ff0f005388 */ /* 0x000fe20000000c00 */
        /* <DEDUP_REMOVED lines=35> */
[----:B------:R-:W-:Y:S01]  /*28a0*/  SHF.R.U32.HI R234, RZ, 0x7, R211 ;  /* 0x00000007ffea7819 */ /* 0x000fe200000116d3 */
[----:B------:R-:W-:Y:S02]  /*28b0*/  UIADD3 UR54, UPT, UPT, UR54, 0x40, -UR40 ;  /* 0x0000004036367890 */ /* 0x000fe4000fffe828 */
[----:B------:R-:W-:Y:S01]  /*28c0*/  @!P4 LDGSTS.E.BYPASS.LTC128B.128 [R15+0x7000], desc[UR38][R26.64+0x180] ;  /* 0x070001801a0fcfae */ /* 0x000fe2000b981a26 */
[----:B------:R-:W-:Y:S01]  /*28d0*/  UIADD3 UR34, UPT, UPT, UR34, 0x40, URZ ;  /* 0x0000004022227890 */ /* 0x000fe2000fffe0ff */
[----:B------:R-:W2:Y:S02]  /*28e0*/  LDCU UR8, c[0x0][0x3e0] ;  /* 0x00007c00ff0877ac */ /* 0x000ea40008000800 */
[----:B------:R-:W-:Y:S01]  /*28f0*/  @!P3 LDGSTS.E.BYPASS.LTC128B.128 [R15+0x10000], desc[UR38][R8.64] ;  /* 0x10000000080fbfae */ /* 0x000fe2000b981a26 */
[----:B------:R-:W3:Y:S03]  /*2900*/  LDCU UR10, c[0x0][0x45c] ;  /* 0x00008b80ff0a77ac */ /* 0x000ee60008000800 */
[----:B------:R-:W-:Y:S04]  /*2910*/  @!P3 LDGSTS.E.BYPASS.LTC128B.128 [R15+0x12000], desc[UR38][R8.64+0x80] ;  /* 0x12000080080fbfae */ /* 0x000fe8000b981a26 */
[----:B------:R-:W-:Y:S04]  /*2920*/  @!P3 LDGSTS.E.BYPASS.LTC128B.128 [R15+0x14000], desc[UR38][R8.64+0x100] ;  /* 0x14000100080fbfae */ /* 0x000fe8000b981a26 */
[----:B------:R-:W-:Y:S04]  /*2930*/  @!P3 LDGSTS.E.BYPASS.LTC128B.128 [R15+0x16000], desc[UR38][R8.64+0x180] ;  /* 0x16000180080fbfae */ /* 0x000fe8000b981a26 */
[----:B------:R-:W-:Y:S04]  /*2940*/  @P3 STS.128 [R15+0x10000], RZ ;  /* 0x010000ff0f003388 */ /* 0x000fe80000000c00 */
[----:B------:R-:W-:Y:S04]  /*2950*/  @P3 STS.128 [R15+0x12000], RZ ;  /* 0x012000ff0f003388 */ /* 0x000fe80000000c00 */
[----:B------:R-:W-:Y:S04]  /*2960*/  @P3 STS.128 [R15+0x14000], RZ ;  /* 0x014000ff0f003388 */ /* 0x000fe80000000c00 */
        /* <DEDUP_REMOVED lines=11> */
[----:B------:R-:W-:Y:S04]  /*2a20*/  @!P2 LDGSTS.E.BYPASS.LTC128B.128 [R15+0x17000], desc[UR38][R4.64+0x180] ;  /* 0x17000180040fafae */ /* 0x000fe8000b981a26 */
[----:B------:R-:W-:Y:S04]  /*2a30*/  @!P3 LDGSTS.E.BYPASS.LTC128B.128 [R15+0x18000], desc[UR38][R6.64] ;  /* 0x18000000060fbfae */ /* 0x000fe8000b981a26 */
[----:B------:R-:W-:Y:S04]  /*2a40*/  @!P3 LDGSTS.E.BYPASS.LTC128B.128 [R15+0x1a000], desc[UR38][R6.64+0x80] ;  /* 0x1a000080060fbfae */ /* 0x000fe8000b981a26 */
[----:B------:R-:W-:Y:S04]  /*2a50*/  @!P3 LDGSTS.E.BYPASS.LTC128B.128 [R15+0x1c000], desc[UR38][R6.64+0x100] ;  /* 0x1c000100060fbfae */ /* 0x000fe8000b981a26 */
[----:B------:R4:W-:Y:S04]  /*2a60*/  @!P3 LDGSTS.E.BYPASS.LTC128B.128 [R15+0x1e000], desc[UR38][R6.64+0x180] ;  /* 0x1e000180060fbfae */ /* 0x0009e8000b981a26 */
[----:B------:R-:W-:Y:S04]  /*2a70*/  @P3 STS.128 [R15+0x18000], RZ ;  /* 0x018000ff0f003388 */ /* 0x000fe80000000c00 */
[----:B------:R-:W-:Y:S04]  /*2a80*/  @P3 STS.128 [R15+0x1a000], RZ ;  /* 0x01a000ff0f003388 */ /* 0x000fe80000000c00 */
[----:B------:R-:W-:Y:S04]  /*2a90*/  @P3 STS.128 [R15+0x1c000], RZ ;  /* 0x01c000ff0f003388 */ /* 0x000fe80000000c00 */
[----:B------:R-:W-:Y:S04]  /*2aa0*/  @P3 STS.128 [R15+0x1e000], RZ ;  /* 0x01e000ff0f003388 */ /* 0x000fe80000000c00 */
[----:B------:R-:W-:Y:S04]  /*2ab0*/  @P2 STS.128 [R15+0x19000], RZ ;  /* 0x019000ff0f002388 */ /* 0x000fe80000000c00 */
[----:B------:R-:W-:Y:S01]  /*2ac0*/  @P2 STS.128 [R15+0x1b000], RZ ;  /* 0x01b000ff0f002388 */ /* 0x000fe20000000c00 */
[----:B----4-:R-:W-:-:S03]  /*2ad0*/  LOP3.LUT R6, R11, 0x3, RZ, 0xc0, !PT ;  /* 0x000000030b067812 */ /* 0x010fc600078ec0ff */
[----:B------:R-:W-:Y:S01]  /*2ae0*/  @P2 STS.128 [R15+0x1d000], RZ ;  /* 0x01d000ff0f002388 */ /* 0x000fe20000000c00 */
[----:B------:R-:W-:-:S03]  /*2af0*/  IMAD.SHL.U32 R11, R220, 0x2, RZ ;  /* 0x00000002dc0b7824 */ /* 0x000fc600078e00ff */
[----:B------:R4:W-:Y:S01]  /*2b00*/  @P2 STS.128 [R15+0x1f000], RZ ;  /* 0x01f000ff0f002388 */ /* 0x0009e20000000c00 */
[----:B------:R-:W-:Y:S02]  /*2b10*/  IMAD R235, R235, 0x4, R6 ;  /* 0x00000004ebeb7824 */ /* 0x000fe400078e0206 */
[----:B------:R-:W-:Y:S01]  /*2b20*/  IMAD.SHL.U32 R6, R220, 0x40, RZ ;  /* 0x00000040dc067824 */ /* 0x000fe200078e00ff */
[----:B------:R-:W-:Y:S01]  /*2b30*/  @!PT LDS RZ, [RZ] ;  /* 0x00000000fffff984 */ /* 0x000fe20000000800 */
[----:B------:R-:W-:Y:S01]  /*2b40*/  @!PT LDS RZ, [RZ] ;  /* 0x00000000fffff984 */ /* 0x000fe20000000800 */
[----:B------:R-:W-:Y:S01]  /*2b50*/  @!PT LDS RZ, [RZ] ;  /* 0x00000000fffff984 */ /* 0x000fe20000000800 */
[----:B------:R-:W-:Y:S04]  /*2b60*/  @!P2 LDGSTS.E.BYPASS.LTC128B.128 [R15+0x19000], desc[UR38][R16.64] ;  /* 0x19000000100fafae */ /* 0x000fe8000b981a26 */
[----:B------:R-:W-:Y:S04]  /*2b70*/  @!P2 LDGSTS.E.BYPASS.LTC128B.128 [R15+0x1b000], desc[UR38][R16.64+0x80] ;  /* 0x1b000080100fafae */ /* 0x000fe8000b981a26 */
[----:B------:R-:W-:Y:S01]  /*2b80*/  @!P2 LDGSTS.E.BYPASS.LTC128B.128 [R15+0x1d000], desc[UR38][R16.64+0x100] ;  /* 0x1d000100100fafae */ /* 0x000fe2000b981a26 */
[----:B------:R-:W-:-:S03]  /*2b90*/  LOP3.LUT R11, R11, 0x6, RZ, 0xc0, !PT ;  /* 0x000000060b0b7812 */ /* 0x000fc600078ec0ff */
[----:B------:R4:W-:Y:S01]  /*2ba0*/  @!P2 LDGSTS.E.BYPASS.LTC128B.128 [R15+0x1f000], desc[UR38][R16.64+0x180] ;  /* 0x1f000180100fafae */ /* 0x0009e2000b981a26 */
[----:B------:R-:W-:-:S03]  /*2bb0*/  IMAD.SHL.U32 R7, R220, 0x10, RZ ;  /* 0x00000010dc077824 */ /* 0x000fc600078e00ff */
[----:B------:R-:W0:Y:S04]  /*2bc0*/  LDGDEPBAR ;  /* 0x00000000000079af */ /* 0x000e280000000000 */
[----:B-1----:R-:W2:Y:S04]  /*2bd0*/  LDG.E.64 R8, desc[UR38][R12.64+0x8] ;  /* 0x000008260c087981 */ /* 0x002ea8000c1e1b00 */
[----:B------:R1:W3:Y:S01]  /*2be0*/  LDG.E.64 R4, desc[UR38][R12.64] ;  /* 0x000000260c047981 */ /* 0x0002e2000c1e1b00 */
[----:B------:R-:W-:Y:S02]  /*2bf0*/  SHF.R.U32.HI R2, RZ, 0x2, R220 ;  /* 0x00000002ff027819 */ /* 0x000fe400000116dc */
[----:B------:R-:W-:-:S04]  /*2c00*/  LOP3.LUT R3, R221, 0x30, RZ, 0xc0, !PT ;  /* 0x00000030dd037812 */ /* 0x000fc800078ec0ff */
[----:B------:R-:W-:-:S04]  /*2c10*/  LOP3.LUT R238, R3, 0x7, R2, 0xf8, !PT ;  /* 0x0000000703ee7812 */ /* 0x000fc800078ef802 */
[C---:B------:R-:W-:Y:S01]  /*2c20*/  ISETP.GE.AND P1, PT, R238.reuse, UR49, PT ;  /* 0x00000031ee007c0c */ /* 0x040fe2000bf26270 */
[----:B------:R-:W-:-:S05]  /*2c30*/  VIADD R3, R238, 0x8 ;  /* 0x00000008ee037836 */ /* 0x000fca0000000000 */
[----:B------:R-:W-:Y:S01]  /*2c40*/  ISETP.GE.AND P0, PT, R3, UR49, PT ;  /* 0x0000003103007c0c */ /* 0x000fe2000bf06270 */
[----:B------:R-:W-:-:S04]  /*2c50*/  IMAD.MOV.U32 R3, RZ, RZ, 0x4 ;  /* 0x00000004ff037424 */ /* 0x000fc800078e00ff */
[----:B----4-:R-:W-:Y:S01]  /*2c60*/  IMAD.WIDE.U32 R14, R238, R3, UR58 ;  /* 0x0000003aee0e7e25 */ /* 0x010fe2000f8e0003 */
[C---:B------:R-:W-:Y:S02]  /*2c70*/  LOP3.LUT R3, R6.reuse, 0x1c0, RZ, 0xc0, !PT ;  /* 0x000001c006037812 */ /* 0x040fe400078ec0ff */
[----:B------:R-:W-:Y:S01]  /*2c80*/  LOP3.LUT R6, R6, 0x200, RZ, 0xc0, !PT ;  /* 0x0000020006067812 */ /* 0x000fe200078ec0ff */
[----:B-1----:R-:W-:Y:S01]  /*2c90*/  IMAD.SHL.U32 R13, R220, 0x20, RZ ;  /* 0x00000020dc0d7824 */ /* 0x002fe200078e00ff */
[----:B------:R-:W-:Y:S01]  /*2ca0*/  LOP3.LUT R3, R3, 0x38, R0, 0xf8, !PT ;  /* 0x0000003803037812 */ /* 0x000fe200078ef800 */
[----:B------:R-:W-:Y:S01]  /*2cb0*/  USHF.L.U32 UR9, UR9, 0x5, URZ ;  /* 0x0000000509097899 */ /* 0x000fe200080006ff */
[----:B------:R-:W-:Y:S01]  /*2cc0*/  LOP3.LUT R2, R11, 0xe0, R2, 0xf8, !PT ;  /* 0x000000e00b027812 */ /* 0x000fe200078ef802 */
[----:B------:R1:W5:Y:S01]  /*2cd0*/  @!P1 LDG.E R237, desc[UR38][R14.64] ;  /* 0x000000260eed9981 */ /* 0x000362000c1e1900 */
[----:B------:R-:W-:Y:S02]  /*2ce0*/  LOP3.LUT R10, R13, 0x200, RZ, 0xc0, !PT ;  /* 0x000002000d0a7812 */ /* 0x000fe400078ec0ff */
[----:B------:R-:W-:Y:S01]  /*2cf0*/  LOP3.LUT R0, R6, 0xc00, R13, 0xf8, !PT ;  /* 0x00000c0006007812 */ /* 0x000fe200078ef80d */
[----:B------:R-:W-:Y:S01]  /*2d00*/  IMAD.SHL.U32 R13, R211, 0x2, RZ ;  /* 0x00000002d30d7824 */ /* 0x000fe200078e00ff */
[----:B------:R-:W-:Y:S01]  /*2d10*/  USHF.R.S32.HI UR11, URZ, 0x1f, UR9 ;  /* 0x0000001fff0b7899 */ /* 0x000fe20008011409 */
[----:B------:R-:W-:Y:S01]  /*2d20*/  IMAD.U32 R231, R231, 0x40, R2 ;  /* 0x00000040e7e77824 */ /* 0x000fe200078e0002 */
[----:B------:R-:W-:Y:S01]  /*2d30*/  R2P PR, R220, 0x6 ;  /* 0x00000006dc007804 */ /* 0x000fe20000000000 */
[----:B------:R1:W5:Y:S01]  /*2d40*/  @!P0 LDG.E R236, desc[UR38][R14.64+0x20] ;  /* 0x000020260eec8981 */ /* 0x000362000c1e1900 */
        /* <DEDUP_REMOVED lines=9> */
[----:B------:R-:W-:Y:S01]  /*2de0*/  IMAD.SHL.U32 R3, R211, 0x20, RZ ;  /* 0x00000020d3037824 */ /* 0x000fe200078e00ff */
[----:B------:R-:W-:Y:S02]  /*2df0*/  LOP3.LUT R220, R7, R220, RZ, 0xfc, !PT ;  /* 0x000000dc07dc7212 */ /* 0x000fe400078efcff */
[----:B------:R-:W-:Y:S02]  /*2e00*/  CS2R R20, SRZ ;  /* 0x0000000000147805 */ /* 0x000fe4000001ff00 */
[----:B------:R-:W-:Y:S02]  /*2e10*/  LOP3.LUT R7, R210, 0x1c0, RZ, 0xc0, !PT ;  /* 0x000001c0d2077812 */ /* 0x000fe400078ec0ff */
[----:B------:R-:W-:-:S02]  /*2e20*/  LOP3.LUT R213, R213, 0x1c0, R210, 0xf8, !PT ;  /* 0x000001c0d5d57812 */ /* 0x000fc400078ef8d2 */
[----:B------:R-:W-:Y:S02]  /*2e30*/  LOP3.LUT R221, R0, R221, RZ, 0xfc, !PT ;  /* 0x000000dd00dd7212 */ /* 0x000fe400078efcff */
[----:B------:R-:W-:Y:S02]  /*2e40*/  LOP3.LUT R2, R3, 0x200, RZ, 0xc0, !PT ;  /* 0x0000020003027812 */ /* 0x000fe400078ec0ff */
[--C-:B------:R-:W-:Y:S02]  /*2e50*/  LOP3.LUT R0, R7, 0x38, R230.reuse, 0xf8, !PT ;  /* 0x0000003807007812 */ /* 0x100fe400078ef8e6 */
[----:B------:R-:W-:Y:S02]  /*2e60*/  LOP3.LUT R213, R213, 0x38, R230, 0x78, !PT ;  /* 0x00000038d5d57812 */ /* 0x000fe400078e78e6 */
[----:B------:R-:W-:Y:S02]  /*2e70*/  SHF.R.U32.HI R10, RZ, 0x2, R211 ;  /* 0x00000002ff0a7819 */ /* 0x000fe400000116d3 */
[----:B------:R-:W-:-:S02]  /*2e80*/  LOP3.LUT R11, R13, 0x38, RZ, 0xc0, !PT ;  /* 0x000000380d0b7812 */ /* 0x000fc400078ec0ff */
[----:B------:R-:W-:Y:S02]  /*2e90*/  LOP3.LUT R2, R2, 0x3800, R233, 0xf8, !PT ;  /* 0x0000380002027812 */ /* 0x000fe400078ef8e9 */
[----:B------:R-:W-:Y:S02]  /*2ea0*/  LOP3.LUT R229, R0, 0x8, R211, 0x78, !PT ;  /* 0x0000000800e57812 */ /* 0x000fe400078e78d3 */
[----:B------:R-:W-:Y:S02]  /*2eb0*/  SEL R217, R217, 0xffffffc0, !P2 ;  /* 0xffffffc0d9d97807 */ /* 0x000fe40005000000 */
[----:B------:R-:W-:Y:S02]  /*2ec0*/  LEA R220, R220, UR37, 0x1 ;  /* 0x00000025dcdc7c11 */ /* 0x000fe4000f8e08ff */
[----:B------:R-:W-:Y:S02]  /*2ed0*/  LOP3.LUT R213, R213, 0x200, R210, 0xf8, !PT ;  /* 0x00000200d5d57812 */ /* 0x000fe400078ef8d2 */
[----:B------:R-:W-:Y:S01]  /*2ee0*/  LEA R221, R221, UR37, 0x1 ;  /* 0x00000025dddd7c11 */ /* 0x000fe2000f8e08ff */
[----:B------:R-:W-:Y:S01]  /*2ef0*/  IMAD.IADD R215, R217, 0x1, R220 ;  /* 0x00000001d9d77824 */ /* 0x000fe200078e02dc */
[----:B------:R-:W-:-:S02]  /*2f00*/  LOP3.LUT R6, R3, 0xc00, RZ, 0xc0, !PT ;  /* 0x00000c0003067812 */ /* 0x000fc400078ec0ff */
[----:B------:R-:W-:Y:S01]  /*2f10*/  LOP3.LUT R10, R11, 0x20, R10, 0x78, !PT ;  /* 0x000000200b0a7812 */ /* 0x000fe200078e780a */
[----:B------:R-:W-:Y:S01]  /*2f20*/  IMAD.IADD R217, R217, 0x1, R221 ;  /* 0x00000001d9d97824 */ /* 0x000fe200078e02dd */
[----:B------:R-:W-:Y:S02]  /*2f30*/  LOP3.LUT R210, R210, 0x200, RZ, 0xc0, !PT ;  /* 0x00000200d2d27812 */ /* 0x000fe400078ec0ff */
[----:B------:R-:W-:Y:S01]  /*2f40*/  LOP3.LUT R229, R2, R229, RZ, 0xfc, !PT ;  /* 0x000000e502e57212 */ /* 0x000fe200078efcff */
[----:B------:R-:W-:Y:S01]  /*2f50*/  IMAD.MOV.U32 R2, RZ, RZ, 0x20 ;  /* 0x00000020ff027424 */ /* 0x000fe200078e00ff */
[----:B------:R-:W-:Y:S02]  /*2f60*/  SEL R216, R216, 0xffffffe0, !P1 ;  /* 0xffffffe0d8d87807 */ /* 0x000fe40004800000 */
[----:B------:R-:W-:Y:S02]  /*2f70*/  LOP3.LUT R6, R6, 0x6, R13, 0xf8, !PT ;  /* 0x0000000606067812 */ /* 0x000fe400078ef80d */
[----:B------:R-:W-:Y:S01]  /*2f80*/  LOP3.LUT R233, R10, 0x1c0, R233, 0xf8, !PT ;  /* 0x000001c00ae97812 */ /* 0x000fe200078ef8e9 */
[C---:B------:R-:W-:Y:S01]  /*2f90*/  IMAD.IADD R218, R216.reuse, 0x1, R220 ;  /* 0x00000001d8da7824 */ /* 0x040fe200078e02dc */
[C---:B------:R-:W-:Y:S01]  /*2fa0*/  LOP3.LUT P1, RZ, R211.reuse, 0x4, RZ, 0xc0, !PT ;  /* 0x00000004d3ff7812 */ /* 0x040fe2000782c0ff */
[----:B------:R-:W-:Y:S01]  /*2fb0*/  IMAD.IADD R219, R216, 0x1, R221 ;  /* 0x00000001d8db7824 */ /* 0x000fe200078e02dd */
[----:B------:R-:W-:Y:S01]  /*2fc0*/  LOP3.LUT R245, R210, 0xc00, R3, 0xf8, !PT ;  /* 0x00000c00d2f57812 */ /* 0x000fe200078ef803 */
[----:B------:R-:W-:Y:S01]  /*2fd0*/  IMAD.IADD R214, R216, 0x1, R215 ;  /* 0x00000001d8d67824 */ /* 0x000fe200078e02d7 */
[----:B------:R-:W-:Y:S01]  /*2fe0*/  LOP3.LUT R233, R6, R233, RZ, 0xfc, !PT ;  /* 0x000000e906e97212 */ /* 0x000fe200078efcff */
[----:B------:R-:W-:Y:S01]  /*2ff0*/  IMAD.IADD R216, R216, 0x1, R217 ;  /* 0x00000001d8d87824 */ /* 0x000fe200078e02d9 */
[----:B------:R-:W-:-:S02]  /*3000*/  LOP3.LUT P2, RZ, R211, 0x8, RZ, 0xc0, !PT ;  /* 0x00000008d3ff7812 */ /* 0x000fc4000784c0ff */
[----:B------:R-:W-:Y:S02]  /*3010*/  SEL R209, R209, 0xffffffc0, !P1 ;  /* 0xffffffc0d1d17807 */ /* 0x000fe40004800000 */
[----:B------:R-:W-:Y:S02]  /*3020*/  SEL R239, R239, 0xfffffff0, !P1 ;  /* 0xfffffff0efef7807 */ /* 0x000fe40004800000 */
[----:B--2---:R-:W-:Y:S01]  /*3030*/  IADD3 R246, P3, P0, R8, UR9, R246 ;  /* 0x0000000908f67c10 */ /* 0x004fe2000f87e0f6 */
[----:B------:R-:W2:Y:S03]  /*3040*/  LDCU.U8 UR9, c[0x0][0x4f8] ;  /* 0x00009f00ff0977ac */ /* 0x000ea60008000000 */
[----:B------:R-:W-:Y:S01]  /*3050*/  IADD3.X R232, PT, PT, R9, UR11, RZ, P3, P0 ;  /* 0x0000000b09e87c10 */ /* 0x000fe20009fe04ff */
[----:B------:R-:W4:Y:S01]  /*3060*/  LDCU UR11, c[0x0][0x590] ;  /* 0x0000b200ff0b77ac */ /* 0x000f220008000800 */
[----:B---3--:R-:W-:Y:S01]  /*3070*/  R2UR UR55, R5 ;  /* 0x00000000053772ca */ /* 0x008fe200000e0000 */
[----:B------:R-:W-:Y:S01]  /*3080*/  IMAD.U32 R5, RZ, RZ, UR48 ;  /* 0x00000030ff057e24 */ /* 0x000fe2000f8e00ff */
[----:B------:R-:W-:Y:S01]  /*3090*/  R2UR UR56, R4 ;  /* 0x00000000043872ca */ /* 0x000fe200000e0000 */
[----:B------:R-:W-:Y:S01]  /*30a0*/  IMAD.WIDE.U32 R246, R246, -0x2daee0ad, RZ ;  /* 0xd2511f53f6f67825 */ /* 0x000fe200078e00ff */
[----:B------:R-:W-:-:S02]  /*30b0*/  LOP3.LUT R4, R208, 0x10, RZ, 0xc0, !PT ;  /* 0x00000010d0047812 */ /* 0x000fc400078ec0ff */
[----:B------:R-:W-:Y:S02]  /*30c0*/  IADD3 R244, PT, PT, R5, UR40, R238 ;  /* 0x0000002805f47c10 */ /* 0x000fe4000fffe0ee */
[----:B------:R-:W-:Y:S02]  /*30d0*/  LOP3.LUT R5, R4, 0x8, R211, 0xf8, !PT ;  /* 0x0000000804057812 */ /* 0x000fe400078ef8d3 */
[----:B------:R-:W-:Y:S01]  /*30e0*/  LOP3.LUT P0, RZ, R211, 0x2, RZ, 0xc0, !PT ;  /* 0x00000002d3ff7812 */ /* 0x000fe2000780c0ff */
[----:B------:R-:W-:Y:S01]  /*30f0*/  VIADD R244, R244, -UR46 ;  /* 0x8000002ef4f47c36 */ /* 0x000fe20008000000 */
[----:B------:R-:W-:Y:S01]  /*3100*/  LOP3.LUT R212, R5, R0, RZ, 0x3c, !PT ;  /* 0x0000000005d47212 */ /* 0x000fe200078e3cff */
[----:B------:R-:W-:Y:S01]  /*3110*/  UIADD3 UR51, UPT, UPT, UR55, -0x4498517b, URZ ;  /* 0xbb67ae8537337890 */ /* 0x000fe2000fffe0ff */
[----:B------:R-:W-:Y:S01]  /*3120*/  LOP3.LUT R0, R0, 0x8, R208, 0x78, !PT ;  /* 0x0000000800007812 */ /* 0x000fe200078e78d0 */
[----:B------:R-:W-:Y:S01]  /*3130*/  UIADD3 UR52, UPT, UPT, UR56, -0x61c88647, URZ ;  /* 0x9e3779b938347890 */ /* 0x000fe2000fffe0ff */
[----:B------:R-:W-:Y:S01]  /*3140*/  SEL R2, R2, 0xffffffe0, !P0 ;  /* 0xffffffe002027807 */ /* 0x000fe20004000000 */
[----:B----4-:R-:W-:Y:S01]  /*3150*/  USHF.L.U32 UR11, UR11, 0x6, URZ ;  /* 0x000000060b0b7899 */ /* 0x010fe200080006ff */
[----:B------:R-:W-:Y:S01]  /*3160*/  LOP3.LUT R212, R212, 0x200, R3, 0xf8, !PT ;  /* 0x00000200d4d47812 */ /* 0x000fe200078ef803 */
[----:B------:R-:W-:Y:S01]  /*3170*/  UIADD3 UR50, UPT, UPT, UR56, 0x3c6ef372, URZ ;  /* 0x3c6ef37238327890 */ /* 0x000fe2000fffe0ff */
[----:B------:R-:W-:Y:S01]  /*3180*/  LOP3.LUT R245, R245, R0, RZ, 0xfc, !PT ;  /* 0x00000000f5f57212 */ /* 0x000fe200078efcff */
[----:B------:R-:W-:-:S02]  /*3190*/  UIADD3 UR49, UPT, UPT, UR55, 0x76cf5d0a, URZ ;  /* 0x76cf5d0a37317890 */ /* 0x000fc4000fffe0ff */
[----:B------:R-:W-:Y:S02]  /*31a0*/  UIADD3 UR31, UPT, UPT, UR56, -0x255992d5, URZ ;  /* 0xdaa66d2b381f7890 */ /* 0x000fe4000fffe0ff */
[----:B------:R-:W-:Y:S02]  /*31b0*/  UIADD3 UR28, UPT, UPT, UR55, 0x32370b8f, URZ ;  /* 0x32370b8f371c7890 */ /* 0x000fe4000fffe0ff */
[----:B------:R-:W-:Y:S02]  /*31c0*/  UIADD3 UR21, UPT, UPT, UR56, 0x78dde6e4, URZ ;  /* 0x78dde6e438157890 */ /* 0x000fe4000fffe0ff */
[----:B------:R-:W-:Y:S02]  /*31d0*/  UIADD3 UR19, UPT, UPT, UR55, -0x126145ec, URZ ;  /* 0xed9eba1437137890 */ /* 0x000fe4000fffe0ff */
[----:B------:R-:W-:Y:S02]  /*31e0*/  UIADD3 UR15, UPT, UPT, UR56, 0x1715609d, URZ ;  /* 0x1715609d380f7890 */ /* 0x000fe4000fffe0ff */
[----:B------:R-:W-:-:S02]  /*31f0*/  UIADD3 UR14, UPT, UPT, UR55, -0x56f99767, URZ ;  /* 0xa9066899370e7890 */ /* 0x000fc4000fffe0ff */
[----:B------:R-:W-:Y:S02]  /*3200*/  UIADD3 UR13, UPT, UPT, UR56, -0x4ab325aa, URZ ;  /* 0xb54cda56380d7890 */ /* 0x000fe4000fffe0ff */
[----:B-12---:R-:W-:-:S12]  /*3210*/  UIADD3 UR12, UPT, UPT, UR55, 0x646e171e, URZ ;  /* 0x646e171e370c7890 */ /* 0x006fd8000fffe0ff */
.L_x_726:
        /* <DEDUP_REMOVED lines=15> */
[----:B------:R-:W-:Y:S02]  /*3310*/  UIADD3 UR47, UPT, UPT, UR47, -0x1, URZ ;  /* 0xffffffff2f2f7890 */ /* 0x000fe4000fffe0ff */
[----:B------:R-:W-:Y:S02]  /*3320*/  UISETP.GE.AND UP0, UPT, UR48, UR54, UPT ;  /* 0x000000363000728c */ /* 0x000fe4000bf06270 */
[----:B------:R-:W-:Y:S01]  /*3330*/  LOP3.LUT R120, R119, UR55, R247, 0x96, !PT ;  /* 0x0000003777787c12 */ /* 0x000fe2000f8e96f7 */
[----:B------:R-:W-:Y:S01]  /*3340*/  IMAD.WIDE.U32 R118, R235, -0x326172a9, RZ ;  /* 0xcd9e8d57eb767825 */ /* 0x000fe200078e00ff */
[----:B------:R-:W-:Y:S01]  /*3350*/  UISETP.LT.AND UP0, UPT, UR34, UR40, UP0 ;  /* 0x000000282200728c */ /* 0x000fe20008701270 */
[----:B------:R-:W-:Y:S04]  /*3360*/  DEPBAR.LE SB0, 0x0 ;  /* 0x000080000000791a */ /* 0x000fe80000000000 */
[----:B------:R-:W-:Y:S01]  /*3370*/  BAR.SYNC.DEFER_BLOCKING 0x0 ;  /* 0x0000000000007b1d */ /* 0x000fe20000010000 */
[----:B------:R-:W-:Y:S01]  /*3380*/  IMAD.WIDE.U32 R120, R120, -0x326172a9, RZ ;  /* 0xcd9e8d5778787825 */ /* 0x000fe200078e00ff */
[----:B------:R-:W-:Y:S01]  /*3390*/  PLOP3.LUT P4, PT, PT, PT, UP0, 0x80, 0x8 ;  /* 0x000000000008781c */ /* 0x000fe20003f8f008 */
[----:B------:R-:W-:Y:S01]  /*33a0*/  UISETP.GT.AND UP0, UPT, UR47, UR53, UPT ;  /* 0x000000352f00728c */ /* 0x000fe2000bf04270 */
[----:B------:R-:W-:Y:S02]  /*33b0*/  LOP3.LUT R119, R232, UR56, R119, 0x96, !PT ;  /* 0x00000038e8777c12 */ /* 0x000fe4000f8e9677 */
[----:B------:R-:W-:Y:S03]  /*33c0*/  LOP3.LUT R118, R118, UR52, R121, 0x96, !PT ;  /* 0x0000003476767c12 */ /* 0x000fe6000f8e9679 */
[----:B------:R-:W-:Y:S04]  /*33d0*/  IMAD.WIDE.U32 R198, R119, -0x2daee0ad, RZ ;  /* 0xd2511f5377c67825 */ /* 0x000fe800078e00ff */
[----:B------:R-:W-:Y:S01]  /*33e0*/  IMAD.WIDE.U32 R126, R118, -0x2daee0ad, RZ ;  /* 0xd2511f53767e7825 */ /* 0x000fe200078e00ff */
[----:B------:R-:W-:Y:S01]  /*33f0*/  LOP3.LUT R202, R246, UR51, R199, 0x96, !PT ;  /* 0x00000033f6ca7c12 */ /* 0x000fe2000f8e96c7 */
[----:B------:R-:W-:Y:S01]  /*3400*/  @UP0 UIADD3 UR57, UP1, UPT, UR58, -0x100, URZ ;  /* 0xffffff003a390890 */ /* 0x000fe2000ff3e0ff */
[----:B------:R-:W-:Y:S01]  /*3410*/  @!P4 VIADDMNMX R124, R244, -R226, UR40, PT ;  /* 0x00000028f47cce46 */ /* 0x000fe2000b8009e2 */
[C---:B------:R-:W-:Y:S01]  /*3420*/  @!P4 VIADD R129, R231.reuse, 0x18 ;  /* 0x00000018e781c836 */ /* 0x040fe20000000000 */
[----:B------:R-:W-:Y:S01]  /*3430*/  LOP3.LUT R198, R198, UR49, R127, 0x96, !PT ;  /* 0x00000031c6c67c12 */ /* 0x000fe2000f8e967f */
[C---:B------:R-:W-:Y:S01]  /*3440*/  @!P4 VIADD R125, R231.reuse, 0x19 ;  /* 0x00000019e77dc836 */ /* 0x040fe20000000000 */
[C---:B------:R-:W-:Y:S01]  /*3450*/  @!P4 ISETP.GE.AND P6, PT, R231.reuse, R124, PT ;  /* 0x0000007ce700c20c */ /* 0x040fe20003fc6270 */
[----:B------:R-:W-:Y:S01]  /*3460*/  IMAD.WIDE.U32 R202, R202, -0x326172a9, RZ ;  /* 0xcd9e8d57caca7825 */ /* 0x000fe200078e00ff */
[----:B------:R-:W-:Y:S01]  /*3470*/  @!P4 VIADDMNMX R122, R244, -R227, UR40, PT ;  /* 0x00000028f47ace46 */ /* 0x000fe2000b8009e3 */
[----:B------:R-:W-:Y:S01]  /*3480*/  @UP0 UIADD3.X UR46, UPT, UPT, UR59, -0x1, URZ, UP1, !UPT ;  /* 0xffffffff3b2e0890 */ /* 0x000fe20008ffe4ff */
[----:B------:R-:W-:Y:S01]  /*3490*/  LDSM.16.M88.4 R84, [R221] ;  /* 0x00000000dd54783b */ /* 0x000fe20000000200 */
[----:B------:R-:W-:Y:S01]  /*34a0*/  IMAD.WIDE.U32 R198, R198, -0x326172a9, RZ ;  /* 0xcd9e8d57c6c67825 */ /* 0x000fe200078e00ff */
[----:B------:R-:W-:Y:S01]  /*34b0*/  LOP3.LUT R200, R120, UR50, R203, 0x96, !PT ;  /* 0x0000003278c87c12 */ /* 0x000fe2000f8e96cb */
[----:B------:R-:W-:Y:S01]  /*34c0*/  @UP0 UIADD3 UR18, UP1, UPT, UR18, -0x100, URZ ;  /* 0xffffff0012120890 */ /* 0x000fe2000ff3e0ff */
[C---:B------:R-:W-:Y:S01]  /*34d0*/  @!P4 ISETP.GE.AND P3, PT, R231.reuse, R122, PT ;  /* 0x0000007ae700c20c */ /* 0x040fe20003f66270 */
[----:B------:R-:W-:Y:S01]  /*34e0*/  @!P4 VIADD R123, R231, 0x1 ;  /* 0x00000001e77bc836 */ /* 0x000fe20000000000 */
[----:B-1----:R-:W1:Y:S01]  /*34f0*/  LDSM.16.M88.4 R88, [R220+0x10000] ;  /* 0x01000000dc58783b */ /* 0x002e620000000200 */
[----:B------:R-:W-:Y:S01]  /*3500*/  IMAD.WIDE.U32 R200, R200, -0x2daee0ad, RZ ;  /* 0xd2511f53c8c87825 */ /* 0x000fe200078e00ff */
[----:B------:R-:W-:Y:S01]  /*3510*/  LOP3.LUT R202, R202, UR31, R199, 0x96, !PT ;  /* 0x0000001fcaca7c12 */ /* 0x000fe2000f8e96c7 */
[----:B------:R-:W-:Y:S01]  /*3520*/  @UP0 UIADD3.X UR17, UPT, UPT, UR17, -0x1, URZ, UP1, !UPT ;  /* 0xffffffff11110890 */ /* 0x000fe20008ffe4ff */
[----:B------:R-:W-:Y:S01]  /*3530*/  @!P4 ISETP.GE.AND P5, PT, R123, R124, PT ;  /* 0x0000007c7b00c20c */ /* 0x000fe20003fa6270 */
[----:B------:R-:W-:Y:S01]  /*3540*/  @!P4 VIADD R119, R231, 0x9 ;  /* 0x00000009e777c836 */ /* 0x000fe20000000000 */
[----:B------:R-:W2:Y:S01]  /*3550*/  LDSM.16.M88.4 R92, [R220+0x10800] ;  /* 0x01080000dc5c783b */ /* 0x000ea20000000200 */
[-C--:B------:R-:W-:Y:S01]  /*3560*/  @!P4 ISETP.GE.AND P0, PT, R123, R122.reuse, PT ;  /* 0x0000007a7b00c20c */ /* 0x080fe20003f06270 */
[----:B------:R-:W-:Y:S01]  /*3570*/  IMAD.WIDE.U32 R202, R202, -0x2daee0ad, RZ ;  /* 0xd2511f53caca7825 */ /* 0x000fe200078e00ff */
[----:B------:R-:W-:Y:S03]  /*3580*/  LOP3.LUT R126, R126, UR28, R201, 0x96, !PT ;  /* 0x0000001c7e7e7c12 */ /* 0x000fe6000f8e96c9 */
[----:B------:R-:W-:Y:S01]  /*3590*/  LDSM.16.M88.4 R96, [R219] ;  /* 0x00000000db60783b */ /* 0x000fe20000000200 */
[----:B------:R-:W-:Y:S01]  /*35a0*/  @!P4 VIADD R121, R231, 0x8 ;  /* 0x00000008e779c836 */ /* 0x000fe20000000000 */
[----:B------:R-:W-:Y:S01]  /*35b0*/  LOP3.LUT R200, R200, UR19, R203, 0x96, !PT ;  /* 0x00000013c8c87c12 */ /* 0x000fe2000f8e96cb */
[----:B------:R-:W-:Y:S03]  /*35c0*/  IMAD.WIDE.U32 R126, R126, -0x326172a9, RZ ;  /* 0xcd9e8d577e7e7825 */ /* 0x000fe600078e00ff */
[----:B------:R-:W3:Y:S01]  /*35d0*/  LDSM.16.M88.4 R100, [R218+0x10000] ;  /* 0x01000000da64783b */ /* 0x000ee20000000200 */
[----:B------:R-:W-:Y:S01]  /*35e0*/  IMAD.WIDE.U32 R200, R200, -0x326172a9, RZ ;  /* 0xcd9e8d57c8c87825 */ /* 0x000fe200078e00ff */
[----:B------:R-:W-:Y:S04]  /*35f0*/  LOP3.LUT R198, R198, UR21, R127, 0x96, !PT ;  /* 0x00000015c6c67c12 */ /* 0x000fe8000f8e967f */
[----:B------:R-:W4:Y:S01]  /*3600*/  LDSM.16.M88.4 R104, [R218+0x10800] ;  /* 0x01080000da68783b */ /* 0x000f220000000200 */
[----:B------:R-:W-:Y:S01]  /*3610*/  LOP3.LUT R126, R126, UR15, R201, 0x96, !PT ;  /* 0x0000000f7e7e7c12 */ /* 0x000fe2000f8e96c9 */
[----:B------:R-:W-:Y:S04]  /*3620*/  IMAD.WIDE.U32 R198, R198, -0x2daee0ad, RZ ;  /* 0xd2511f53c6c67825 */ /* 0x000fe800078e00ff */
[----:B------:R-:W-:Y:S01]  /*3630*/  LDSM.16.M88.4 R108, [R217] ;  /* 0x00000000d96c783b */ /* 0x000fe20000000200 */
[----:B------:R-:W-:Y:S01]  /*3640*/  LOP3.LUT R123, R202, UR14, R199, 0x96, !PT ;  /* 0x0000000eca7b7c12 */ /* 0x000fe2000f8e96c7 */
[----:B------:R-:W-:Y:S04]  /*3650*/  IMAD.WIDE.U32 R202, R126, -0x2daee0ad, RZ ;  /* 0xd2511f537eca7825 */ /* 0x000fe800078e00ff */
[----:B------:R-:W4:Y:S01]  /*3660*/  LDSM.16.M88.4 R112, [R215+0x10000] ;  /* 0x01000000d770783b */ /* 0x000f220000000200 */
[----:B------:R-:W-:Y:S01]  /*3670*/  IMAD.WIDE.U32 R204, R123, -0x326172a9, RZ ;  /* 0xcd9e8d577bcc7825 */ /* 0x000fe200078e00ff */
[----:B------:R-:W-:Y:S01]  /*3680*/  LOP3.LUT R198, R198, UR12, R203, 0x96, !PT ;  /* 0x0000000cc6c67c12 */ /* 0x000fe2000f8e96cb */
[C---:B-1----:R-:W-:Y:S03]  /*3690*/  HMMA.16816.F32.BF16 R4, R84.reuse, R88, RZ ;  /* 0x000000585404723c */ /* 0x042fe600000418ff */
[----:B------:R-:W-:Y:S02]  /*36a0*/  LOP3.LUT R200, R200, UR13, R205, 0x96, !PT ;  /* 0x0000000dc8c87c12 */ /* 0x000fe4000f8e96cd */
        /* <DEDUP_REMOVED lines=78> */
[----:B---3--:R-:W-:Y:S05]  /*3b90*/  LEA R221, R245, UR4, 0x1 ;  /* 0x00000004f5dd7c11 */ /* 0x008fea000f8e08ff */
[----:B------:R-:W-:Y:S01]  /*3ba0*/  HMMA.16816.F32.BF16 R16, R100, R86, R16 ;  /* 0x000000566410723c */ /* 0x000fe20000041810 */
[----:B------:R1:W3:Y:S06]  /*3bb0*/  LDSM.16.M88.4 R84, [R220+0x16800] ;  /* 0x01680000dc54783b */ /* 0x0002ec0000000200 */
[----:B------:R4:W3:Y:S01]  /*3bc0*/  LDSM.16.M88.4 R100, [R219+0x6000] ;  /* 0x00600000db64783b */ /* 0x0008e20000000200 */
[C---:B------:R-:W-:Y:S08]  /*3bd0*/  HMMA.16816.F32.BF16 R4, R96.reuse, R108, R4 ;  /* 0x0000006c6004723c */ /* 0x040ff00000041804 */
[C---:B------:R-:W-:Y:S01]  /*3be0*/  HMMA.16816.F32.BF16 R8, R96.reuse, R110, R8 ;  /* 0x0000006e6008723c */ /* 0x040fe20000041808 */
[----:B------:R3:W3:Y:S07]  /*3bf0*/  LDSM.16.M88.4 R108, [R218+0x16800] ;  /* 0x01680000da6c783b */ /* 0x0006ee0000000200 */
        /* <DEDUP_REMOVED lines=10> */
[C---:B------:R-:W-:Y:S03]  /*3ca0*/  HMMA.16816.F32.BF16 R12, R92.reuse, R84, R12 ;  /* 0x000000545c0c723c */ /* 0x040fe6000004180c */
[C---:B-1----:R-:W-:Y:S05]  /*3cb0*/  IMAD.IADD R217, R209.reuse, 0x1, R221 ;  /* 0x00000001d1d97824 */ /* 0x042fea00078e02dd */
[----:B------:R-:W-:Y:S01]  /*3cc0*/  HMMA.16816.F32.BF16 R16, R92, R86, R16 ;  /* 0x000000565c10723c */ /* 0x000fe20000041810 */
[----:B------:R1:W-:Y:S06]  /*3cd0*/  LDSM.16.M88.4 R84, [R216+0x6000] ;  /* 0x00600000d854783b */ /* 0x0003ec0000000200 */
[----:B------:R-:W4:Y:S01]  /*3ce0*/  LDSM.16.M88.4 R92, [R214+0x16000] ;  /* 0x01600000d65c783b */ /* 0x000f220000000200 */
        /* <DEDUP_REMOVED lines=99> */
[----:B------:R4:W4:Y:S01]  /*4320*/  MUFU.EX2 R128, R200 ;  /* 0x000000c800807308 */ /* 0x0009220000000800 */
        /* <DEDUP_REMOVED lines=16> */
[----:B------:R-:W-:Y:S01]  /*4430*/  PRMT R200, R202, 0x7771, RZ ;  /* 0x00007771cac87816 */ /* 0x000fe200000000ff */
        /* <DEDUP_REMOVED lines=45> */
[----:B------:R-:W1:Y:S06]  /*4710*/  LDSM.16.M88.4 R104, [R218+0x18800] ;  /* 0x01880000da68783b */ /* 0x000e6c0000000200 */
        /* <DEDUP_REMOVED lines=13> */
[C---:B------:R-:W-:Y:S08]  /*47f0*/  HMMA.16816.F32.BF16 R12, R96.reuse, R104, R12 ;  /* 0x00000068600c723c */ /* 0x040ff0000004180c */
        /* <DEDUP_REMOVED lines=16> */
[----:B------:R-:W1:Y:S01]  /*4900*/  LDSM.16.M88.4 R96, [R217+0xa000] ;  /* 0x00a00000d960783b */ /* 0x000e620000000200 */
        /* <DEDUP_REMOVED lines=14> */
[C---:B------:R-:W-:Y:S08]  /*49f0*/  HMMA.16816.F32.BF16 R4, R96.reuse, R100, R4 ;  /* 0x000000646004723c */ /* 0x040ff00000041804 */
[C---:B------:R-:W-:Y:S01]  /*4a00*/  HMMA.16816.F32.BF16 R8, R96.reuse, R102, R8 ;  /* 0x000000666008723c */ /* 0x040fe20000041808 */
[----:B------:R-:W-:Y:S07]  /*4a10*/  LDSM.16.M88.4 R100, [R218+0x1c000] ;  /* 0x01c00000da64783b */ /* 0x000fee0000000200 */
[C---:B--2---:R-:W-:Y:S08]  /*4a20*/  HMMA.16816.F32.BF16 R12, R96.reuse, R84, R12 ;  /* 0x00000054600c723c */ /* 0x044ff0000004180c */
[----:B------:R-:W-:Y:S01]  /*4a30*/  HMMA.16816.F32.BF16 R16, R96, R86, R16 ;  /* 0x000000566010723c */ /* 0x000fe20000041810 */
[----:B------:R-:W2:Y:S06]  /*4a40*/  LDSM.16.M88.4 R84, [R220+0x1c800] ;  /* 0x01c80000dc54783b */ /* 0x000eac0000000200 */
[----:B------:R-:W2:Y:S01]  /*4a50*/  LDSM.16.M88.4 R96, [R219+0xc000] ;  /* 0x00c00000db60783b */ /* 0x000ea20000000200 */
        /* <DEDUP_REMOVED lines=14> */
[C---:B------:R-:W-:Y:S08]  /*4b40*/  HMMA.16816.F32.BF16 R4, R96.reuse, R100, R4 ;  /* 0x000000646004723c */ /* 0x040ff00000041804 */
[C---:B------:R-:W-:Y:S01]  /*4b50*/  HMMA.16816.F32.BF16 R8, R96.reuse, R102, R8 ;  /* 0x000000666008723c */ /* 0x040fe20000041808 */
[----:B------:R-:W-:Y:S07]  /*4b60*/  LDSM.16.M88.4 R100, [R220+0x1e000] ;  /* 0x01e00000dc64783b */ /* 0x000fee0000000200 */
[C---:B-1----:R-:W-:Y:S08]  /*4b70*/  HMMA.16816.F32.BF16 R12, R96.reuse, R88, R12 ;  /* 0x00000058600c723c */ /* 0x042ff0000004180c */
[----:B------:R-:W-:Y:S01]  /*4b80*/  HMMA.16816.F32.BF16 R16, R96, R90, R16 ;  /* 0x0000005a6010723c */ /* 0x000fe20000041810 */
[----:B------:R-:W1:Y:S06]  /*4b90*/  LDSM.16.M88.4 R88, [R214+0x1c800] ;  /* 0x01c80000d658783b */ /* 0x000e6c0000000200 */
[----:B------:R-:W1:Y:S01]  /*4ba0*/  LDSM.16.M88.4 R96, [R221+0xe000] ;  /* 0x00e00000dd60783b */ /* 0x000e620000000200 */
        /* <DEDUP_REMOVED lines=31> */
[C---:B------:R-:W-:Y:S08]  /*4da0*/  HMMA.16816.F32.BF16 R4, R96.reuse, R100, R4 ;  /* 0x000000646004723c */ /* 0x040ff00000041804 */
        /* <DEDUP_REMOVED lines=198> */
.L_x_724:
[----:B------:R-:W-:Y:S01]  /*5a10*/  LDSM.16.M88.4 R196, [R224+0x20000] ;  /* 0x02000000e0c4783b */ /* 0x000fe20000000200 */
[----:B------:R-:W-:Y:S01]  /*5a20*/  PLOP3.LUT P3, PT, PT, PT, UP0, 0x80, 0x8 ;  /* 0x000000000008781c */ /* 0x000fe20003f6f008 */
[----:B------:R-:W-:Y:S01]  /*5a30*/  IMAD R250, R228, UR8, RZ ;  /* 0x00000008e4fa7c24 */ /* 0x000fe2000f8e02ff */
[----:B------:R-:W-:Y:S01]  /*5a40*/  SHF.R.U32.HI R200, RZ, 0x2, R211 ;  /* 0x00000002ffc87819 */ /* 0x000fe200000116d3 */
[----:B------:R-:W2:Y:S01]  /*5a50*/  LDSM.16.MT88.4 R16, [R222+0x10000] ;  /* 0x01000000de10783b */ /* 0x000ea20000004200 */
[----:B------:R-:W-:Y:S01]  /*5a60*/  IMAD.IADD R225, R2, 0x1, R224 ;  /* 0x0000000102e17824 */ /* 0x000fe200078e02e0 */
[----:B------:R-:W-:Y:S02]  /*5a70*/  UISETP.GT.AND UP1, UPT, UR47, UR53, UPT ;  /* 0x000000352f00728c */ /* 0x000fe4000bf24270 */
[----:B------:R-:W1:Y:S04]  /*5a80*/  LDSM.16.M88.4 R124, [R224+0x21000] ;  /* 0x02100000e07c783b */ /* 0x000e680000000200 */
[----:B------:R-:W3:Y:S02]  /*5a90*/  LDSM.16.MT88.4 R96, [R222+0x12000] ;  /* 0x01200000de60783b */ /* 0x000ee40000004200 */
[----:B------:R-:W-:Y:S02]  /*5aa0*/  @P3 LOP3.LUT R201, R208, 0x30, RZ, 0xc0, !PT ;  /* 0x00000030d0c93812 */ /* 0x000fe400078ec0ff */
[----:B------:R-:W4:Y:S02]  /*5ab0*/  LDSM.16.MT88.4 R112, [R222+0x14000] ;  /* 0x01400000de70783b */ /* 0x000f240000004200 */
[----:B------:R-:W-:Y:S01]  /*5ac0*/  @P3 LOP3.LUT R238, R201, 0x7, R200, 0xf8, !PT ;  /* 0x00000007c9ee3812 */ /* 0x000fe200078ef8c8 */
[----:B------:R-:W-:Y:S01]  /*5ad0*/  IMAD.MOV.U32 R201, RZ, RZ, 0x4 ;  /* 0x00000004ffc97424 */ /* 0x000fe200078e00ff */
[----:B------:R-:W4:Y:S03]  /*5ae0*/  LDSM.16.MT88.4 R128, [R222+0x16000] ;  /* 0x01600000de80783b */ /* 0x000f260000004200 */
[----:B------:R-:W-:Y:S01]  /*5af0*/  @P3 IMAD.WIDE.U32 R204, R238, R201, UR58 ;  /* 0x0000003aeecc3e25 */ /* 0x000fe2000f8e00c9 */
[----:B------:R-:W-:Y:S01]  /*5b00*/  @UP0 UMOV UR58, UR57 ;  /* 0x00000039003a0c82 */ /* 0x000fe20008000000 */
[----:B------:R-:W-:Y:S01]  /*5b10*/  LDSM.16.MT88.4 R200, [R222+0x10800] ;  /* 0x01080000dec8783b */ /* 0x000fe20000004200 */
[----:B------:R-:W-:Y:S03]  /*5b20*/  @UP0 UMOV UR59, UR46 ;  /* 0x0000002e003b0c82 */ /* 0x000fe60008000000 */
[----:B------:R-:W5:Y:S04]  /*5b30*/  @P3 LDG.E R237, desc[UR38][R204.64+-0x100] ;  /* 0xffff0026cced3981 */ /* 0x000f68000c1e1900 */
[----:B------:R3:W5:Y:S01]  /*5b40*/  @P3 LDG.E R236, desc[UR38][R204.64+-0xe0] ;  /* 0xffff2026ccec3981 */ /* 0x000762000c1e1900 */
[-C--:B--2---:R-:W-:Y:S08]  /*5b50*/  HMMA.16816.F32.BF16 R4, R196, R16.reuse, RZ ;  /* 0x00000010c404723c */ /* 0x084ff000000418ff */
[C---:B-1----:R-:W-:Y:S01]  /*5b60*/  HMMA.16816.F32.BF16 R8, R124.reuse, R16, RZ ;  /* 0x000000107c08723c */ /* 0x042fe200000418ff */
[----:B---3--:R-:W-:Y:S07]  /*5b70*/  LDSM.16.M88.4 R204, [R225+0x21000] ;  /* 0x02100000e1cc783b */ /* 0x008fee0000000200 */
[-C--:B------:R-:W-:Y:S08]  /*5b80*/  HMMA.16816.F32.BF16 R12, R124, R18.reuse, RZ ;  /* 0x000000127c0c723c */ /* 0x080ff000000418ff */
[C---:B------:R-:W-:Y:S08]  /*5b90*/  HMMA.16816.F32.BF16 R16, R196.reuse, R18, RZ ;  /* 0x00000012c410723c */ /* 0x040ff000000418ff */
[-C--:B------:R-:W-:Y:S08]  /*5ba0*/  HMMA.16816.F32.BF16 R84, R196, R96.reuse, RZ ;  /* 0x00000060c454723c */ /* 0x080ff000000418ff */
        /* <DEDUP_REMOVED lines=12> */
[----:B------:R-:W-:Y:S05]  /*5c70*/  LEA.HI.X.SX32 R249, R129, R249, 0x2, P0 ;  /* 0x000000f981f97211 */ /* 0x000fea00000f16ff */
[----:B------:R-:W-:Y:S01]  /*5c80*/  HMMA.16816.F32.BF16 R128, R196, R130, RZ ;  /* 0x00000082c480723c */ /* 0x000fe200000418ff */
[----:B------:R1:W2:Y:S02]  /*5c90*/  LDSM.16.M88.4 R196, [R225+0x20000] ;  /* 0x02000000e1c4783b */ /* 0x0002a40000000200 */
[----:B-1----:R-:W-:Y:S05]  /*5ca0*/  IMAD.IADD R225, R209, 0x1, R224 ;  /* 0x00000001d1e17824 */ /* 0x002fea00078e02e0 */
        /* <DEDUP_REMOVED lines=45> */
[C---:B-1----:R-:W-:Y:S02]  /*5f80*/  IMAD.SHL.U32 R225, R250.reuse, 0x8, RZ ;  /* 0x00000008fae17824 */ /* 0x042fe400078e00ff */
[-C--:B--2---:R-:W-:Y:S08]  /*5f90*/  HMMA.16816.F32.BF16 R4, R196, R200.reuse, R4 ;  /* 0x000000c8c404723c */ /* 0x084ff00000041804 */
        /* <DEDUP_REMOVED lines=17> */
[C---:B------:R-:W-:Y:S04]  /*60b0*/  LEA R200, P0, R225.reuse, R248, 0x2 ;  /* 0x000000f8e1c87211 */ /* 0x040fe800078010ff */
[-C--:B------:R-:W-:Y:S03]  /*60c0*/  HMMA.16816.F32.BF16 R124, R204, R202.reuse, R124 ;  /* 0x000000cacc7c723c */ /* 0x080fe6000004187c */
[----:B------:R-:W-:Y:S02]  /*60d0*/  LEA.HI.X.SX32 R201, R225, R249, 0x2, P0 ;  /* 0x000000f9e1c97211 */ /* 0x000fe400000f16ff */
[C---:B------:R-:W-:Y:S03]  /*60e0*/  LEA R224, P0, R250.reuse, R200, 0x5 ;  /* 0x000000c8fae07211 */ /* 0x040fe600078028ff */
[----:B------:R-:W-:Y:S01]  /*60f0*/  HMMA.16816.F32.BF16 R128, R196, R202, R128 ;  /* 0x000000cac480723c */ /* 0x000fe20000041880 */
        /* <DEDUP_REMOVED lines=20> */
[----:B------:R1:W-:Y:S01]  /*6240*/  REDG.E.ADD.F32.FTZ.RN.STRONG.GPU desc[UR38][R248.64+0x80], R16 ;  /* 0x00008010f80079a6 */ /* 0x0003e2000c12f326 */
[C---:B------:R-:W-:Y:S03]  /*6250*/  LEA.HI.X.SX32 R201, R250.reuse, R5, 0x5, P0 ;  /* 0x00000005fac97211 */ /* 0x040fe600000f2eff */
        /* <DEDUP_REMOVED lines=38> */
[----:B------:R2:W-:Y:S01]  /*64c0*/  REDG.E.ADD.F32.FTZ.RN.STRONG.GPU desc[UR38][R200.64+0x100], R91 ;  /* 0x0001005bc80079a6 */ /* 0x0005e2000c12f326 */
[C---:B------:R-:W-:Y:S03]  /*64d0*/  LEA R224, P0, R250.reuse, R18, 0x5 ;  /* 0x00000012fae07211 */ /* 0x040fe600078028ff */
[----:B------:R2:W-:Y:S01]  /*64e0*/  REDG.E.ADD.F32.FTZ.RN.STRONG.GPU desc[UR38][R248.64+0x180], R96 ;  /* 0x00018060f80079a6 */ /* 0x0005e2000c12f326 */
[C---:B------:R-:W-:Y:S03]  /*64f0*/  LEA.HI.X.SX32 R225, R250.reuse, R19, 0x5, P0 ;  /* 0x00000013fae17211 */ /* 0x040fe600000f2eff */
[----:B------:R2:W-:Y:S01]  /*6500*/  REDG.E.ADD.F32.FTZ.RN.STRONG.GPU desc[UR38][R18.64+0x180], R97 ;  /* 0x00018061120079a6 */ /* 0x0005e2000c12f326 */
[C---:B---3--:R-:W-:Y:S03]  /*6510*/  LEA R6, P0, R250.reuse, R224, 0x5 ;  /* 0x000000e0fa067211 */ /* 0x048fe600078028ff */
[----:B------:R3:W-:Y:S01]  /*6520*/  REDG.E.ADD.F32.FTZ.RN.STRONG.GPU desc[UR38][R224.64+0x180], R98 ;  /* 0x00018062e00079a6 */ /* 0x0007e2000c12f326 */
[C---:B------:R-:W-:Y:S02]  /*6530*/  LEA.HI.X.SX32 R7, R250.reuse, R225, 0x5, P0 ;  /* 0x000000e1fa077211 */ /* 0x040fe400000f2eff */
[C---:B------:R-:W-:Y:S03]  /*6540*/  LEA R12, P0, R250.reuse, R6, 0x5 ;  /* 0x00000006fa0c7211 */ /* 0x040fe600078028ff */
[----:B------:R3:W-:Y:S01]  /*6550*/  REDG.E.ADD.F32.FTZ.RN.STRONG.GPU desc[UR38][R6.64+0x180], R99 ;  /* 0x00018063060079a6 */ /* 0x0007e2000c12f326 */
[C---:B----4-:R-:W-:Y:S02]  /*6560*/  LEA.HI.X.SX32 R13, R250.reuse, R7, 0x5, P0 ;  /* 0x00000007fa0d7211 */ /* 0x050fe400000f2eff */
        /* <DEDUP_REMOVED lines=23> */
[C---:B-1----:R-:W-:Y:S02]  /*66e0*/  LEA.HI.X.SX32 R87, R250.reuse, R199, 0x5, P0 ;  /* 0x000000c7fa577211 */ /* 0x042fe400000f2eff */
        /* <DEDUP_REMOVED lines=13> */
[C---:B--2---:R-:W-:Y:S03]  /*67c0*/  LEA R4, P0, R250.reuse, R16, 0x5 ;  /* 0x00000010fa047211 */ /* 0x044fe600078028ff */
        /* <DEDUP_REMOVED lines=15> */
[C---:B---3--:R-:W-:Y:S02]  /*68c0*/  IMAD.WIDE R224, R250.reuse, -0xc0, R18 ;  /* 0xffffff40fae07825 */ /* 0x048fe400078e0212 */
        /* <DEDUP_REMOVED lines=8> */
[C---:B----4-:R-:W-:Y:S01]  /*6950*/  LEA R12, P0, R250.reuse, R6, 0x5 ;  /* 0x00000006fa0c7211 */ /* 0x050fe200078028ff */
        /* <DEDUP_REMOVED lines=26> */
[----:B------:R-:W1:Y:S03]  /*6b00*/  LDSM.16.MT88.4 R8, [R222] ;  /* 0x00000000de08783b */ /* 0x000e660000004200 */
[C---:B------:R-:W-:Y:S01]  /*6b10*/  LEA.HI.X.SX32 R101, R250.reuse, R15, 0x5, P0 ;  /* 0x0000000ffa657211 */ /* 0x040fe200000f2eff */
[----:B------:R-:W-:Y:S01]  /*6b20*/  REDG.E.ADD.F32.FTZ.RN.STRONG.GPU desc[UR38][R14.64+0x380], R131 ;  /* 0x000380830e0079a6 */ /* 0x000fe2000c12f326 */
[C---:B------:R-:W-:Y:S03]  /*6b30*/  LEA R102, P0, R250.reuse, R100, 0x5 ;  /* 0x00000064fa667211 */ /* 0x040fe600078028ff */
[----:B------:R-:W2:Y:S01]  /*6b40*/  LDSM.16.MT88.4 R12, [R120+0x20000] ;  /* 0x02000000780c783b */ /* 0x000ea20000004200 */
[C---:B------:R-:W-:Y:S02]  /*6b50*/  LEA.HI.X.SX32 R103, R250.reuse, R101, 0x5, P0 ;  /* 0x00000065fa677211 */ /* 0x040fe400000f2eff */
[C---:B------:R-:W-:Y:S01]  /*6b60*/  LEA R104, P0, R250.reuse, R102, 0x5 ;  /* 0x00000066fa687211 */ /* 0x040fe200078028ff */
[----:B------:R-:W-:Y:S03]  /*6b70*/  LDSM.16.MT88.4 R92, [R223+0x20800] ;  /* 0x02080000df5c783b */ /* 0x000fe60000004200 */
[C---:B------:R-:W-:Y:S01]  /*6b80*/  LEA.HI.X.SX32 R105, R250.reuse, R103, 0x5, P0 ;  /* 0x00000067fa697211 */ /* 0x040fe200000f2eff */
[----:B------:R-:W-:Y:S01]  /*6b90*/  LDSM.16.MT88.4 R112, [R120+0x21800] ;  /* 0x021800007870783b */ /* 0x000fe20000004200 */
[C---:B------:R-:W-:Y:S03]  /*6ba0*/  LEA R96, P0, R250.reuse, R104, 0x5 ;  /* 0x00000068fa607211 */ /* 0x040fe600078028ff */
[----:B------:R-:W-:Y:S01]  /*6bb0*/  LDSM.16.MT88.4 R116, [R222+0x5800] ;  /* 0x00580000de74783b */ /* 0x000fe20000004200 */
[----:B------:R-:W-:Y:S03]  /*6bc0*/  LEA.HI.X.SX32 R97, R250, R105, 0x5, P0 ;  /* 0x00000069fa617211 */ /* 0x000fe600000f2eff */
[----:B------:R-:W-:Y:S04]  /*6bd0*/  REDG.E.ADD.F32.FTZ.RN.STRONG.GPU desc[UR38][R100.64+0x380], R124 ;  /* 0x0003807c640079a6 */ /* 0x000fe8000c12f326 */
[----:B------:R-:W-:Y:S04]  /*6be0*/  REDG.E.ADD.F32.FTZ.RN.STRONG.GPU desc[UR38][R102.64+0x380], R125 ;  /* 0x0003807d660079a6 */ /* 0x000fe8000c12f326 */
[----:B------:R-:W-:Y:S04]  /*6bf0*/  LDSM.16.MT88.4 R100, [R120+0x20800] ;  /* 0x020800007864783b */ /* 0x000fe80000004200 */
[----:B------:R-:W-:Y:S01]  /*6c00*/  REDG.E.ADD.F32.FTZ.RN.STRONG.GPU desc[UR38][R104.64+0x380], R126 ;  /* 0x0003807e680079a6 */ /* 0x000fe2000c12f326 */
[-C--:B-1----:R-:W-:Y:S03]  /*6c10*/  HMMA.16816.F32.BF16 R132, R4, R8.reuse, R132 ;  /* 0x000000080484723c */ /* 0x082fe60000041884 */
[----:B------:R-:W-:Y:S04]  /*6c20*/  LDSM.16.MT88.4 R104, [R222+0x2800] ;  /* 0x00280000de68783b */ /* 0x000fe80000004200 */
[----:B------:R-:W-:Y:S01]  /*6c30*/  REDG.E.ADD.F32.FTZ.RN.STRONG.GPU desc[UR38][R96.64+0x380], R127 ;  /* 0x0003807f600079a6 */ /* 0x000fe2000c12f326 */
[C---:B--2---:R-:W-:Y:S03]  /*6c40*/  HMMA.16816.F32.BF16 R136, R12.reuse, R8, R136 ;  /* 0x000000080c88723c */ /* 0x044fe60000041888 */
[----:B------:R-:W1:Y:S05]  /*6c50*/  LDSM.16.MT88.4 R96, [R222+0x800] ;  /* 0x00080000de60783b */ /* 0x000e6a0000004200 */
        /* <DEDUP_REMOVED lines=19> */
[----:B------:R-:W4:Y:S03]  /*6d90*/  LDSM.16.MT88.4 R88, [R222+0x5000] ;  /* 0x00500000de58783b */ /* 0x000f260000004200 */
[-C--:B-1----:R-:W-:Y:S08]  /*6da0*/  HMMA.16816.F32.BF16 R132, R92, R96.reuse, R132 ;  /* 0x000000605c84723c */ /* 0x082ff00000041884 */
[C---:B------:R-:W-:Y:S08]  /*6db0*/  HMMA.16816.F32.BF16 R136, R100.reuse, R96, R136 ;  /* 0x000000606488723c */ /* 0x040ff00000041888 */
        /* <DEDUP_REMOVED lines=18> */
[----:B------:R-:W2:Y:S07]  /*6ee0*/  LDSM.16.MT88.4 R8, [R222+0x7800] ;  /* 0x00780000de08783b */ /* 0x000eae0000004200 */
        /* <DEDUP_REMOVED lines=61> */
.L_x_725:
        /* <DEDUP_REMOVED lines=249> */
[----:B------:R-:W3:Y:S01]  /*8250*/  @UP0 LDCU.64 UR10, c[0x0][0x5c0] ;  /* 0x0000b800ff0a07ac */ /* 0x000ee20008000a00 */
        /* <DEDUP_REMOVED lines=16> */
[----:B---3--:R-:W-:-:S02]  /*8360*/  @UP0 UIMAD.WIDE.U32 UR18, UR16, UR10, URZ ;  /* 0x0000000a101202a5 */ /* 0x008fc4000f8e00ff */
        /* <DEDUP_REMOVED lines=29> */
.L_x_727:
        /* <DEDUP_REMOVED lines=10> */
[----:B--2---:R-:W-:Y:S01]  /*85e0*/  MOV R3, UR13 ;  /* 0x0000000d00037c02 */ /* 0x004fe20008000f00 */
[----:B------:R-:W-:Y:S06]  /*85f0*/  BRA `(.L_x_729) ;  /* 0x0000000000187947 */ /* 0x000fec0003800000 */
.L_x_728:
[----:B------:R-:W3:Y:S01]  /*8600*/  LDCU.64 UR8, c[0x0][0x5c8] ;  /* 0x0000b900ff0877ac */ /* 0x000ee20008000a00 */
[----:B------:R-:W-:-:S04]  /*8610*/  UIADD3 UR12, UPT, UPT, UR44, UR45, URZ ;  /* 0x0000002d2c0c7290 */ /* 0x000fc8000fffe0ff */
[----:B---3--:R-:W-:Y:S02]  /*8620*/  UIMAD.WIDE.U32 UR20, UR12, UR8, URZ ;  /* 0x000000080c1472a5 */ /* 0x008fe4000f8e00ff */
[----:B------:R-:W-:-:S04]  /*8630*/  UIMAD UR12, UR12, UR9, URZ ;  /* 0x000000090c0c72a4 */ /* 0x000fc8000f8e02ff */
[----:B------:R-:W-:-:S06]  /*8640*/  UIADD3 UR12, UPT, UPT, UR21, UR12, URZ ;  /* 0x0000000c150c7290 */ /* 0x000fcc000fffe0ff */
[----:B--2---:R-:W-:-:S07]  /*8650*/  MOV R3, UR12 ;  /* 0x0000000c00037c02 */ /* 0x004fce0008000f00 */
.L_x_729:
[----:B------:R-:W-:Y:S01]  /*8660*/  BAR.SYNC.DEFER_BLOCKING 0x0 ;  /* 0x0000000000007b1d */ /* 0x000fe20000010000 */
[----:B------:R-:W-:Y:S02]  /*8670*/  USHF.L.U32 UR14, UR41, 0x6, URZ ;  /* 0x00000006290e7899 */ /* 0x000fe400080006ff */
[----:B------:R-:W-:Y:S02]  /*8680*/  USHF.L.U32 UR13, UR41, 0x6, URZ ;  /* 0x00000006290d7899 */ /* 0x000fe400080006ff */
[----:B------:R-:W-:-:S03]  /*8690*/  UIMAD.WIDE.U32 UR44, UR14, UR10, URZ ;  /* 0x0000000a0e2c72a5 */ /* 0x000fc6000f8e00ff */
[----:B------:R-:W2:Y:S01]  /*86a0*/  LDC.64 R4, c[0x0][0x5d8] ;  /* 0x00017600ff047b82 */ /* 0x000ea20000000a00 */
[----:B------:R-:W-:Y:S01]  /*86b0*/  USHF.R.S32.HI UR15, URZ, 0x1f, UR14 ;  /* 0x0000001fff0f7899 */ /* 0x000fe2000801140e */
[----:B------:R-:W-:Y:S01]  /*86c0*/  BSSY.RECONVERGENT B0, `(.L_x_730) ;  /* 0x0000032000007945 */ /* 0x000fe20003800200 */
[----:B------:R-:W-:Y:S01]  /*86d0*/  UIADD3 UR40, UPT, UPT, -UR13, UR40, URZ ;  /* 0x000000280d287290 */ /* 0x000fe2000fffe1ff */
[----:B-1----:R-:W-:Y:S01]  /*86e0*/  IMAD.U32 R8, RZ, RZ, UR44 ;  /* 0x0000002cff087e24 */ /* 0x002fe2000f8e00ff */
[----:B------:R-:W-:Y:S01]  /*86f0*/  UIMAD UR12, UR15, UR10, URZ ;  /* 0x0000000a0f0c72a4 */ /* 0x000fe2000f8e02ff */
[----:B------:R-:W-:Y:S01]  /*8700*/  IMAD.U32 R9, RZ, RZ, UR45 ;  /* 0x0000002dff097e24 */ /* 0x000fe2000f8e00ff */
[----:B------:R-:W-:Y:S01]  /*8710*/  MOV R11, UR45 ;  /* 0x0000002d000b7c02 */ /* 0x000fe20008000f00 */
[----:B------:R-:W-:Y:S01]  /*8720*/  IMAD.U32 R10, RZ, RZ, UR44 ;  /* 0x0000002cff0a7e24 */ /* 0x000fe2000f8e00ff */
[----:B------:R-:W-:Y:S01]  /*8730*/  LOP3.LUT R230, R8, 0x38, R230, 0xf8, !PT ;  /* 0x0000003808e67812 */ /* 0x000fe200078ef8e6 */
[----:B------:R-:W-:Y:S01]  /*8740*/  UIMAD UR12, UR14, UR11, UR12 ;  /* 0x0000000b0e0c72a4 */ /* 0x000fe2000f8e020c */
[----:B------:R-:W-:Y:S01]  /*8750*/  ISETP.GE.AND P1, PT, R2, UR40, PT ;  /* 0x0000002802007c0c */ /* 0x000fe2000bf26270 */
[----:B------:R-:W1:Y:S01]  /*8760*/  LDC.64 R8, c[0x0][0x5e0] ;  /* 0x00017800ff087b82 */ /* 0x000e620000000a00 */
[----:B------:R-:W-:Y:S01]  /*8770*/  IADD3 R72, P0, PT, R230, UR18, RZ ;  /* 0x00000012e6487c10 */ /* 0x000fe2000ff1e0ff */
[----:B------:R-:W-:-:S02]  /*8780*/  VIADD R10, R2, 0x20 ;  /* 0x00000020020a7836 */ /* 0x000fc40000000000 */
[----:B------:R-:W-:Y:S01]  /*8790*/  IMAD.U32 R6, RZ, RZ, UR12 ;  /* 0x0000000cff067e24 */ /* 0x000fe2000f8e00ff */
[----:B------:R3:W4:Y:S02]  /*87a0*/  LDS.128 R52, [R7+0x11000] ;  /* 0x0110000007347984 */ /* 0x0007240000000c00 */
[----:B------:R-:W-:Y:S02]  /*87b0*/  ISETP.GE.AND P2, PT, R10, UR40, PT ;  /* 0x000000280a007c0c */ /* 0x000fe4000bf46270 */
[----:B------:R3:W1:Y:S01]  /*87c0*/  LDS.128 R48, [R7+0x13000] ;  /* 0x0130000007307984 */ /* 0x0006620000000c00 */
[----:B------:R-:W-:Y:S02]  /*87d0*/  IADD3.X R73, PT, PT, R11, UR16, R6, P0, !PT ;  /* 0x000000100b497c10 */ /* 0x000fe400087fe406 */
[----:B------:R-:W-:Y:S01]  /*87e0*/  SHF.L.U32 R6, R0, 0x3, RZ ;  /* 0x0000000300067819 */ /* 0x000fe200000006ff */
[----:B------:R3:W1:Y:S01]  /*87f0*/  LDS.128 R44, [R7+0x15000] ;  /* 0x01500000072c7984 */ /* 0x0006620000000c00 */
[----:B------:R-:W-:Y:S01]  /*8800*/  IADD3 R0, P0, PT, R2, 0x20, RZ ;  /* 0x0000002002007810 */ /* 0x000fe20007f1e0ff */
[----:B--2---:R-:W-:Y:S01]  /*8810*/  IMAD.WIDE.U32 R72, R4, UR24, R72 ;  /* 0x0000001804487c25 */ /* 0x004fe2000f8e0048 */
[----:B------:R-:W-:Y:S01]  /*8820*/  LOP3.LUT R6, R6, 0x38, RZ, 0xc0, !PT ;  /* 0x0000003806067812 */ /* 0x000fe200078ec0ff */
[----:B------:R3:W2:Y:S01]  /*8830*/  LDS.128 R40, [R7+0x18000] ;  /* 0x0180000007287984 */ /* 0x0006a20000000c00 */
        /* <DEDUP_REMOVED lines=10> */
[----:B----4-:R-:W-:Y:S05]  /*88e0*/  @P1 BRA `(.L_x_731) ;  /* 0x00000000003c1947 */ /* 0x010fea0003800000 */
[----:B------:R-:W4:Y:S01]  /*88f0*/  LDS.128 R64, [R7+0x14000] ;  /* 0x0140000007407984 */ /* 0x000f220000000c00 */
[----:B------:R-:W2:Y:S01]  /*8900*/  LDCU.64 UR12, c[0x0][0x560] ;  /* 0x0000ac00ff0c77ac */ /* 0x000ea20008000a00 */
[----:B------:R-:W-:Y:S02]  /*8910*/  MOV R74, R72 ;  /* 0x00000048004a7202 */ /* 0x000fe40000000f00 */
[----:B------:R-:W3:Y:S01]  /*8920*/  LDS.128 R60, [R7+0x12000] ;  /* 0x01200000073c7984 */ /* 0x000ee20000000c00 */
[----:B------:R-:W-:-:S03]  /*8930*/  MOV R75, R5 ;  /* 0x00000005004b7202 */ /* 0x000fc60000000f00 */
[----:B------:R-:W1:Y:S01]  /*8940*/  LDS.128 R56, [R7+0x10000] ;  /* 0x0100000007387984 */ /* 0x000e620000000c00 */
[----:B------:R-:W-:-:S03]  /*8950*/  IMAD.WIDE.U32 R74, R2, UR10, R74 ;  /* 0x0000000a024a7c25 */ /* 0x000fc6000f8e004a */
[----:B------:R-:W1:Y:S01]  /*8960*/  LDS.128 R68, [R7+0x16000] ;  /* 0x0160000007447984 */ /* 0x000e620000000c00 */
[----:B------:R-:W-:Y:S01]  /*8970*/  IMAD R11, R2, UR11, R75 ;  /* 0x0000000b020b7c24 */ /* 0x000fe2000f8e024b */
[----:B--2---:R-:W-:-:S04]  /*8980*/  LEA R76, P0, R74, UR12, 0x1 ;  /* 0x0000000c4a4c7c11 */ /* 0x004fc8000f8008ff */
[----:B------:R-:W-:-:S05]  /*8990*/  LEA.HI.X R77, R74, UR13, R11, 0x1, P0 ;  /* 0x0000000d4a4d7c11 */ /* 0x000fca00080f0c0b */
[----:B----4-:R4:W-:Y:S04]  /*89a0*/  STG.E.128 desc[UR38][R76.64+0x100], R64 ;  /* 0x000100404c007986 */ /* 0x0109e8000c101d26 */
[----:B---3--:R4:W-:Y:S04]  /*89b0*/  STG.E.128 desc[UR38][R76.64+0x80], R60 ;  /* 0x0000803c4c007986 */ /* 0x0089e8000c101d26 */
[----:B-1----:R4:W-:Y:S04]  /*89c0*/  STG.E.128 desc[UR38][R76.64], R56 ;  /* 0x000000384c007986 */ /* 0x0029e8000c101d26 */
[----:B------:R4:W-:Y:S02]  /*89d0*/  STG.E.128 desc[UR38][R76.64+0x180], R68 ;  /* 0x000180444c007986 */ /* 0x0009e4000c101d26 */
.L_x_731:
[----:B------:R-:W-:Y:S05]  /*89e0*/  BSYNC.RECONVERGENT B0 ;  /* 0x0000000000007941 */ /* 0x000fea0003800200 */
.L_x_730:
[----:B----4-:R4:W1:Y:S01]  /*89f0*/  LDS.128 R56, [R7+0x17000] ;  /* 0x0170000007387984 */ /* 0x0108620000000c00 */
[----:B------:R-:W-:Y:S04]  /*8a00*/  BSSY.RECONVERGENT B0, `(.L_x_732) ;  /* 0x000000f000007945 */ /* 0x000fe80003800200 */
[----:B------:R-:W-:Y:S05]  /*8a10*/  @P2 BRA `(.L_x_733) ;  /* 0x0000000000342947 */ /* 0x000fea0003800000 */
[----:B------:R-:W2:Y:S01]  /*8a20*/  LDCU.64 UR12, c[0x0][0x560] ;  /* 0x0000ac00ff0c77ac */ /* 0x000ea20008000a00 */
[----:B------:R-:W-:Y:S01]  /*8a30*/  MOV R60, R72 ;  /* 0x00000048003c7202 */ /* 0x000fe20000000f00 */
[----:B---34-:R-:W-:Y:S01]  /*8a40*/  IMAD R7, R10, UR10, RZ ;  /* 0x0000000a0a077c24 */ /* 0x018fe2000f8e02ff */
[----:B------:R-:W-:-:S03]  /*8a50*/  MOV R61, R5 ;  /* 0x00000005003d7202 */ /* 0x000fc60000000f00 */
[C---:B------:R-:W-:Y:S02]  /*8a60*/  IMAD R7, R0.reuse, UR11, R7 ;  /* 0x0000000b00077c24 */ /* 0x040fe4000f8e0207 */
[----:B------:R-:W-:-:S05]  /*8a70*/  IMAD.WIDE.U32 R60, R0, UR10, R60 ;  /* 0x0000000a003c7c25 */ /* 0x000fca000f8e003c */
[----:B------:R-:W-:Y:S02]  /*8a80*/  IADD3 R7, PT, PT, R7, R61, RZ ;  /* 0x0000003d07077210 */ /* 0x000fe40007ffe0ff */
[----:B--2---:R-:W-:-:S04]  /*8a90*/  LEA R62, P0, R60, UR12, 0x1 ;  /* 0x0000000c3c3e7c11 */ /* 0x004fc8000f8008ff */
[----:B------:R-:W-:-:S05]  /*8aa0*/  LEA.HI.X R63, R60, UR13, R7, 0x1, P0 ;  /* 0x0000000d3c3f7c11 */ /* 0x000fca00080f0c07 */
[----:B------:R2:W-:Y:S04]  /*8ab0*/  STG.E.128 desc[UR38][R62.64], R52 ;  /* 0x000000343e007986 */ /* 0x0005e8000c101d26 */
[----:B-1----:R2:W-:Y:S04]  /*8ac0*/  STG.E.128 desc[UR38][R62.64+0x80], R48 ;  /* 0x000080303e007986 */ /* 0x0025e8000c101d26 */
[----:B------:R2:W-:Y:S04]  /*8ad0*/  STG.E.128 desc[UR38][R62.64+0x100], R44 ;  /* 0x0001002c3e007986 */ /* 0x0005e8000c101d26 */
[----:B------:R2:W-:Y:S02]  /*8ae0*/  STG.E.128 desc[UR38][R62.64+0x180], R56 ;  /* 0x000180383e007986 */ /* 0x0005e4000c101d26 */
.L_x_733:
[----:B------:R-:W-:Y:S05]  /*8af0*/  BSYNC.RECONVERGENT B0 ;  /* 0x0000000000007941 */ /* 0x000fea0003800200 */
.L_x_732:
[----:B---34-:R-:W-:Y:S01]  /*8b00*/  MOV R7, RZ ;  /* 0x000000ff00077202 */ /* 0x018fe20000000f00 */
[----:B------:R-:W-:Y:S01]  /*8b10*/  UIMAD UR15, UR15, UR8, URZ ;  /* 0x000000080f0f72a4 */ /* 0x000fe2000f8e02ff */
[----:B------:R-:W-:Y:S01]  /*8b20*/  BSSY.RECONVERGENT B0, `(.L_x_734) ;  /* 0x0000012000007945 */ /* 0x000fe20003800200 */
[----:B------:R-:W-:Y:S02]  /*8b30*/  IMAD.WIDE.U32 R4, R4, UR14, R6 ;  /* 0x0000000e04047c25 */ /* 0x000fe4000f8e0006 */
[----:B------:R-:W-:Y:S01]  /*8b40*/  UIMAD UR15, UR14, UR9, UR15 ;  /* 0x000000090e0f72a4 */ /* 0x000fe2000f8e020f */
[----:B------:R-:W-:-:S05]  /*8b50*/  IADD3 R4, P0, PT, R4, UR20, RZ ;  /* 0x0000001404047c10 */ /* 0x000fca000ff1e0ff */
[----:B------:R-:W-:-:S03]  /*8b60*/  IADD3.X R5, PT, PT, R3, UR15, R5, P0, !PT ;  /* 0x0000000f03057c10 */ /* 0x000fc600087fe405 */
[----:B-1----:R-:W-:-:S04]  /*8b70*/  IMAD.WIDE.U32 R4, R8, UR24, R4 ;  /* 0x0000001808047c25 */ /* 0x002fc8000f8e0004 */
        /* <DEDUP_REMOVED lines=8> */
[----:B------:R1:W-:Y:S04]  /*8c00*/  STG.E.128 desc[UR38][R44.64], R40 ;  /* 0x000000282c007986 */ /* 0x0003e8000c101d26 */
[----:B------:R1:W-:Y:S04]  /*8c10*/  STG.E.128 desc[UR38][R44.64+0x80], R32 ;  /* 0x000080202c007986 */ /* 0x0003e8000c101d26 */
[----:B------:R1:W-:Y:S04]  /*8c20*/  STG.E.128 desc[UR38][R44.64+0x100], R24 ;  /* 0x000100182c007986 */ /* 0x0003e8000c101d26 */
[----:B------:R1:W-:Y:S02]  /*8c30*/  STG.E.128 desc[UR38][R44.64+0x180], R16 ;  /* 0x000180102c007986 */ /* 0x0003e4000c101d26 */
.L_x_735:
[----:B------:R-:W-:Y:S05]  /*8c40*/  BSYNC.RECONVERGENT B0 ;  /* 0x0000000000007941 */ /* 0x000fea0003800200 */
.L_x_734:
        /* <DEDUP_REMOVED lines=9> */
[----:B------:R3:W-:Y:S04]  /*8ce0*/  STG.E.128 desc[UR38][R2.64], R36 ;  /* 0x0000002402007986 */ /* 0x0007e8000c101d26 */
[----:B------:R3:W-:Y:S04]  /*8cf0*/  STG.E.128 desc[UR38][R2.64+0x80], R28 ;  /* 0x0000801c02007986 */ /* 0x0007e8000c101d26 */
[----:B------:R3:W-:Y:S04]  /*8d00*/  STG.E.128 desc[UR38][R2.64+0x100], R20 ;  /* 0x0001001402007986 */ /* 0x0007e8000c101d26 */
[----:B------:R3:W-:Y:S02]  /*8d10*/  STG.E.128 desc[UR38][R2.64+0x180], R12 ;  /* 0x0001800c02007986 */ /* 0x0007e4000c101d26 */
.L_x_723:
[----:B------:R-:W-:Y:S05]  /*8d20*/  BSYNC.RECONVERGENT B1 ;  /* 0x0000000000017941 */ /* 0x000fea0003800200 */
.L_x_701:
[----:B------:R-:W2:Y:S01]  /*8d30*/  LDCU UR9, c[0x0][0x438] ;  /* 0x00008700ff0977ac */ /* 0x000ea20008000800 */
[----:B------:R-:W4:Y:S01]  /*8d40*/  LDCU UR10, c[0x0][0x370] ;  /* 0x00006e00ff0a77ac */ /* 0x000f220008000800 */
[----:B--2---:R-:W-:-:S04]  /*8d50*/  UIADD3 UR9, UPT, UPT, UR9, 0x3f, URZ ;  /* 0x0000003f09097890 */ /* 0x004fc8000fffe0ff */
        /* <DEDUP_REMOVED lines=8> */
.L_x_737:
        /* <DEDUP_REMOVED lines=10> */
.L_x_1273:


//--------------------- .text._ZN5flash44flash_bwd_dq_dk_dv_loop_seqk_parallel_kernelI23Flash_bwd_kernel_traitsILi256ELi64ELi64ELi8ELi4ELi2ELi2ELb0ELb1EN7cutlass10bfloat16_tE19Flash_kernel_traitsILi256ELi64ELi64ELi8ES3_EELb0ELb1ELb0ELb0ELb0ELb1ELb1EEEvNS_16Flash_bwd_paramsE --------------------------
	.section	.text._ZN5flash44flash_bwd_dq_dk_dv_loop_seqk_parallel_kernelI23Flash_bwd_kernel_traitsILi256ELi64ELi64ELi8ELi4ELi2ELi2ELb0ELb1EN7cutlass10bfloat16_tE19Flash_kernel_traitsILi256ELi64ELi64ELi8ES3_EELb0ELb1ELb0ELb0ELb0ELb1ELb1EEEvNS_16Flash_bwd_paramsE,"ax",@progbits
	.align	128
        .global         _ZN5flash44flash_bwd_dq_dk_dv_loop_seqk_parallel_kernelI23Flash_bwd_kernel_traitsILi256ELi64ELi64ELi8ELi4ELi2ELi2ELb0ELb1EN7cutlass10bfloat16_tE19Flash_kernel_traitsILi256ELi64ELi64ELi8ES3_EELb0ELb1ELb0ELb0ELb0ELb1ELb1EEEvNS_16Flash_bwd_paramsE
        .type           _ZN5flash44flash_bwd_dq_dk_dv_loop_seqk_parallel_kernelI23Flash_bwd_kernel_traitsILi256ELi64ELi64ELi8ELi4ELi2ELi2ELb0ELb1EN7cutlass10bfloat16_tE19Flash_kernel_traitsILi256ELi64ELi64ELi8ES3_EELb0ELb1ELb0ELb0ELb0ELb1ELb1EEEvNS_16Flash_bwd_paramsE,@function
        .size           _ZN5flash44flash_bwd_dq_dk_dv_loop_seqk_parallel_kernelI23Flash_bwd_kernel_traitsILi256ELi64ELi64ELi8ELi4ELi2ELi2ELb0ELb1EN7cutlass10bfloat16_tE19Flash_kernel_traitsILi256ELi64ELi64ELi8ES3_EELb0ELb1ELb0ELb0ELb0ELb1ELb1EEEvNS_16Flash_bwd_paramsE,(.L_x_1274 - _ZN5flash44flash_bwd_dq_dk_dv_loop_seqk_parallel_kernelI23Flash_bwd_kernel_traitsILi256ELi64ELi64ELi8ELi4ELi2ELi2ELb0ELb1EN7cutlass10bfloat16_tE19Flash_kernel_traitsILi256ELi64ELi64ELi8ES3_EELb0ELb1ELb0ELb0ELb0ELb1ELb1EEEvNS_16Flash_bwd_paramsE)
        .other          _ZN5flash44flash_bwd_dq_dk_dv_loop_seqk_parallel_kernelI23Flash_bwd_kernel_traitsILi256ELi64ELi64ELi8ELi4ELi2ELi2ELb0ELb1EN7cutlass10bfloat16_tE19Flash_kernel_traitsILi256ELi64ELi64ELi8ES3_EELb0ELb1ELb0ELb0ELb0ELb1ELb1EEEvNS_16Flash_bwd_paramsE,@"STO_CUDA_ENTRY STV_DEFAULT"
_ZN5flash44flash_bwd_dq_dk_dv_loop_seqk_parallel_kernelI23Flash_bwd_kernel_traitsILi256ELi64ELi64ELi8ELi4ELi2ELi2ELb0ELb1EN7cutlass10bfloat16_tE19Flash_kernel_traitsILi256ELi64ELi64ELi8ES3_EELb0ELb1ELb0ELb0ELb0ELb1ELb1EEEvNS_16Flash_bwd_paramsE:
.text._ZN5flash44flash_bwd_dq_dk_dv_loop_seqk_parallel_kernelI23Flash_bwd_kernel_traitsILi256ELi64ELi64ELi8ELi4ELi2ELi2ELb0ELb1EN7cutlass10bfloat16_tE19Flash_kernel_traitsILi256ELi64ELi64ELi8ES3_EELb0ELb1ELb0ELb0ELb0ELb1ELb1EEEvNS_16Flash_bwd_paramsE:
        /* <DEDUP_REMOVED lines=48> */
.L_x_774:
        /* <DEDUP_REMOVED lines=54> */
.L_x_738:
        /* <DEDUP_REMOVED lines=34> */
.L_x_740:
[----:B------:R-:W1:Y:S01]  /*0880*/  LDCU.64 UR14, c[0x0][0x3b8] ;  /* 0x00007700ff0e77ac */ /* 0x000e620008000a00 */
[----:B------:R-:W-:-:S04]  /*0890*/  UIADD3 UR8, UPT, UPT, UR44, UR45, URZ ;  /* 0x0000002d2c087290 */ /* 0x000fc8000fffe0ff */
[----:B-1----:R-:W-:Y:S02]  /*08a0*/  UIMAD.WIDE.U32 UR50, UR8, UR14, URZ ;  /* 0x0000000e083272a5 */ /* 0x002fe4000f8e00ff */
[----:B------:R-:W-:-:S04]  /*08b0*/  UIMAD UR8, UR8, UR15, URZ ;  /* 0x0000000f080872a4 */ /* 0x000fc8000f8e02ff */
[----:B------:R-:W-:-:S06]  /*08c0*/  UIADD3 UR8, UPT, UPT, UR51, UR8, URZ ;  /* 0x0000000833087290 */ /* 0x000fcc000fffe0ff */
[----:B------:R-:W-:Y:S02]  /*08d0*/  MOV R7, UR8 ;  /* 0x0000000800077c02 */ /* 0x000fe40008000f00 */
.L_x_741:
        /* <DEDUP_REMOVED lines=41> */
.L_x_742:
[----:B------:R-:W1:Y:S01]  /*0b70*/  LDCU.64 UR12, c[0x0][0x3c0] ;  /* 0x00007800ff0c77ac */ /* 0x000e620008000a00 */
[----:B------:R-:W-:-:S04]  /*0b80*/  UIADD3 UR8, UPT, UPT, UR44, UR45, URZ ;  /* 0x0000002d2c087290 */ /* 0x000fc8000fffe0ff */
[----:B-1----:R-:W-:Y:S02]  /*0b90*/  UIMAD.WIDE.U32 UR52, UR8, UR12, URZ ;  /* 0x0000000c083472a5 */ /* 0x002fe4000f8e00ff */
[----:B------:R-:W-:-:S04]  /*0ba0*/  UIMAD UR8, UR8, UR13, URZ ;  /* 0x0000000d080872a4 */ /* 0x000fc8000f8e02ff */
[----:B------:R-:W-:-:S06]  /*0bb0*/  UIADD3 UR8, UPT, UPT, UR53, UR8, URZ ;  /* 0x0000000835087290 */ /* 0x000fcc000fffe0ff */
[----:B------:R-:W-:-:S07]  /*0bc0*/  MOV R6, UR8 ;  /* 0x0000000800067c02 */ /* 0x000fce0008000f00 */
.L_x_743:
        /* <DEDUP_REMOVED lines=27> */
.L_x_744:
[----:B------:R-:W-:Y:S02]  /*0d80*/  IMAD R18, R27, UR19, RZ ;  /* 0x000000131b127c24 */ /* 0x000fe4000f8e02ff */
[----:B------:R-:W-:-:S05]  /*0d90*/  IMAD.WIDE.U32 R16, R26, UR19, RZ ;  /* 0x000000131a107c25 */ /* 0x000fca000f8e00ff */
[----:B------:R-:W-:-:S07]  /*0da0*/  IADD3 R18, PT, PT, R17, R18, RZ ;  /* 0x0000001211127210 */ /* 0x000fce0007ffe0ff */
.L_x_745:
        /* <DEDUP_REMOVED lines=20> */
.L_x_746:
[----:B------:R-:W1:Y:S01]  /*0ef0*/  LDCU UR55, c[0x0][0x434] ;  /* 0x00008680ff3777ac */ /* 0x000e620008000800 */
[----:B------:R-:W-:-:S04]  /*0f00*/  UIMAD UR8, UR43, UR20, UR27 ;  /* 0x000000142b0872a4 */ /* 0x000fc8000f8e021b */
[----:B-1----:R-:W-:-:S12]  /*0f10*/  UIMAD UR55, UR8, UR55, URZ ;  /* 0x00000037083772a4 */ /* 0x002fd8000f8e02ff */
.L_x_747:
        /* <DEDUP_REMOVED lines=10> */
.L_x_748:
[----:B------:R-:W1:Y:S01]  /*0fc0*/  LDCU UR54, c[0x0][0x444] ;  /* 0x00008880ff3677ac */ /* 0x000e620008000800 */
[----:B------:R-:W-:-:S04]  /*0fd0*/  UIMAD UR8, UR43, UR20, UR27 ;  /* 0x000000142b0872a4 */ /* 0x000fc8000f8e021b */
[----:B-1----:R-:W-:-:S12]  /*0fe0*/  UIMAD UR54, UR8, UR54, URZ ;  /* 0x00000036083672a4 */ /* 0x002fd8000f8e02ff */
.L_x_749:
        /* <DEDUP_REMOVED lines=101> */
.L_x_751:
[----:B------:R-:W1:Y:S01]  /*1640*/  LDCU.64 UR12, c[0x0][0x5c0] ;  /* 0x0000b800ff0c77ac */ /* 0x000e620008000a00 */
[----:B------:R-:W-:-:S04]  /*1650*/  UIADD3 UR8, UPT, UPT, UR44, UR45, URZ ;  /* 0x0000002d2c087290 */ /* 0x000fc8000fffe0ff */
[----:B-1----:R-:W-:Y:S02]  /*1660*/  UIMAD.WIDE.U32 UR16, UR8, UR12, URZ ;  /* 0x0000000c081072a5 */ /* 0x002fe4000f8e00ff */
[----:B------:R-:W-:-:S04]  /*1670*/  UIMAD UR8, UR8, UR13, URZ ;  /* 0x0000000d080872a4 */ /* 0x000fc8000f8e02ff */
[----:B------:R-:W-:-:S06]  /*1680*/  UIADD3 UR8, UPT, UPT, UR17, UR8, URZ ;  /* 0x0000000811087290 */ /* 0x000fcc000fffe0ff */
[----:B------:R-:W-:Y:S02]  /*1690*/  MOV R0, UR8 ;  /* 0x0000000800007c02 */ /* 0x000fe40008000f00 */
.L_x_752:
        /* <DEDUP_REMOVED lines=13> */
.L_x_753:
[----:B------:R-:W1:Y:S01]  /*1770*/  LDCU.64 UR10, c[0x0][0x5c8] ;  /* 0x0000b900ff0a77ac */ /* 0x000e620008000a00 */
[----:B------:R-:W-:-:S04]  /*1780*/  UIADD3 UR44, UPT, UPT, UR44, UR45, URZ ;  /* 0x0000002d2c2c7290 */ /* 0x000fc8000fffe0ff */
[----:B-1----:R-:W-:Y:S02]  /*1790*/  UIMAD.WIDE.U32 UR14, UR44, UR10, URZ ;  /* 0x0000000a2c0e72a5 */ /* 0x002fe4000f8e00ff */
[----:B------:R-:W-:-:S04]  /*17a0*/  UIMAD UR44, UR44, UR11, URZ ;  /* 0x0000000b2c2c72a4 */ /* 0x000fc8000f8e02ff */
[----:B------:R-:W-:-:S06]  /*17b0*/  UIADD3 UR44, UPT, UPT, UR15, UR44, URZ ;  /* 0x0000002c0f2c7290 */ /* 0x000fcc000fffe0ff */
[----:B------:R-:W-:-:S07]  /*17c0*/  MOV R3, UR44 ;  /* 0x0000002c00037c02 */ /* 0x000fce0008000f00 */
.L_x_754:
        /* <DEDUP_REMOVED lines=26> */
.L_x_756:
[----:B------:R-:W-:Y:S05]  /*1970*/  BSYNC.RECONVERGENT B0 ;  /* 0x0000000000007941 */ /* 0x000fea0003800200 */
.L_x_755:
        /* <DEDUP_REMOVED lines=14> */
.L_x_758:
[----:B------:R-:W-:Y:S05]  /*1a60*/  BSYNC.RECONVERGENT B0 ;  /* 0x0000000000007941 */ /* 0x000fea0003800200 */
.L_x_757:
        /* <DEDUP_REMOVED lines=24> */
.L_x_760:
[----:B------:R-:W-:Y:S05]  /*1bf0*/  BSYNC.RECONVERGENT B0 ;  /* 0x0000000000007941 */ /* 0x000fea0003800200 */
.L_x_759:
        /* <DEDUP_REMOVED lines=14> */
.L_x_750:
[----:B------:R-:W-:Y:S01]  /*1ce0*/  UIMAD UR8, UR42, UR14, URZ ;  /* 0x0000000e2a0872a4 */ /* 0x000fe2000f8e02ff */
[----:B------:R-:W-:Y:S01]  /*1cf0*/  IMAD.U32 R9, RZ, RZ, UR14 ;  /* 0x0000000eff097e24 */ /* 0x000fe2000f8e00ff */
[----:B------:R-:W-:Y:S01]  /*1d00*/  UIADD3 UR49, UPT, UPT, -UR49, UR46, URZ ;  /* 0x0000002e31317290 */ /* 0x000fe2000fffe1ff */
[----:B------:R-:W-:Y:S01]  /*1d10*/  @P5 BAR.SYNC.DEFER_BLOCKING 0x0 ;  /* 0x0000000000005b1d */ /* 0x000fe20000010000 */
[----:B------:R-:W-:Y:S01]  /*1d20*/  UIMAD UR8, UR32, UR15, UR8 ;  /* 0x0000000f200872a4 */ /* 0x000fe2000f8e0208 */
[----:B------:R-:W-:Y:S01]  /*1d30*/  IMAD.WIDE.U32 R16, R9, UR32, R14 ;  /* 0x0000002009107c25 */ /* 0x000fe2000f8e000e */
[----:B------:R-:W-:Y:S02]  /*1d40*/  UIADD3 UR19, UPT, UPT, -UR32, UR38, URZ ;  /* 0x0000002620137290 */ /* 0x000fe4000fffe1ff */
[----:B------:R-:W-:Y:S01]  /*1d50*/  ISETP.GE.AND P4, PT, R8, UR49, PT ;  /* 0x0000003108007c0c */ /* 0x000fe2000bf86270 */
[----:B------:R-:W1:Y:S01]  /*1d60*/  LDCU.64 UR10, c[0x0][0x3d0] ;  /* 0x00007a00ff0a77ac */ /* 0x000e620008000a00 */
[----:B------:R-:W-:Y:S01]  /*1d70*/  IADD3 R20, P0, PT, R16, UR50, RZ ;  /* 0x0000003210147c10 */ /* 0x000fe2000ff1e0ff */
[----:B------:R-:W-:Y:S01]  /*1d80*/  IMAD.U32 R9, RZ, RZ, UR12 ;  /* 0x0000000cff097e24 */ /* 0x000fe2000f8e00ff */
[----:B------:R-:W-:Y:S01]  /*1d90*/  ISETP.GE.AND P2, PT, R8, UR19, PT ;  /* 0x0000001308007c0c */ /* 0x000fe2000bf46270 */
[----:B------:R-:W-:Y:S01]  /*1da0*/  UIMAD UR21, UR42, UR12, URZ ;  /* 0x0000000c2a1572a4 */ /* 0x000fe2000f8e02ff */
[----:B------:R-:W-:Y:S01]  /*1db0*/  IADD3.X R21, PT, PT, R7, UR8, R17, P0, !PT ;  /* 0x0000000807157c10 */ /* 0x000fe200087fe411 */
[----:B------:R-:W2:Y:S01]  /*1dc0*/  LDCU.64 UR8, c[0x0][0x3d8] ;  /* 0x00007b00ff0877ac */ /* 0x000ea20008000a00 */
[----:B------:R-:W-:Y:S01]  /*1dd0*/  IMAD.WIDE.U32 R14, R9, UR32, R14 ;  /* 0x00000020090e7c25 */ /* 0x000fe2000f8e000e */
[----:B------:R-:W-:-:S03]  /*1de0*/  SHF.R.U32.HI R8, RZ, 0x1, R0 ;  /* 0x00000001ff087819 */ /* 0x000fc60000011600 */
[----:B------:R-:W-:Y:S01]  /*1df0*/  IMAD.U32 R27, RZ, RZ, UR16 ;  /* 0x00000010ff1b7e24 */ /* 0x000fe2000f8e00ff */
[----:B------:R-:W-:Y:S01]  /*1e00*/  UIMAD UR21, UR32, UR13, UR21 ;  /* 0x0000000d201572a4 */ /* 0x000fe2000f8e0215 */
[----:B------:R-:W-:Y:S01]  /*1e10*/  IADD3 R14, P0, PT, R14, UR52, RZ ;  /* 0x000000340e0e7c10 */ /* 0x000fe2000ff1e0ff */
[----:B------:R-:W3:Y:S01]  /*1e20*/  S2R R217, SR_TID.X ;  /* 0x0000000000d97919 */ /* 0x000ee20000002100 */
[----:B------:R-:W-:Y:S01]  /*1e30*/  SHF.R.U32.HI R9, RZ, 0x2, R0 ;  /* 0x00000002ff097819 */ /* 0x000fe20000011600 */
[----:B------:R-:W-:Y:S01]  /*1e40*/  IMAD.SHL.U32 R229, R0, 0x40, RZ ;  /* 0x0000004000e57824 */ /* 0x000fe200078e00ff */
[----:B------:R-:W-:Y:S01]  /*1e50*/  LOP3.LUT R236, R8, 0x30, RZ, 0xc0, !PT ;  /* 0x0000003008ec7812 */ /* 0x000fe200078ec0ff */
[----:B-1----:R-:W-:Y:S01]  /*1e60*/  IMAD R7, R5, UR10, RZ ;  /* 0x0000000a05077c24 */ /* 0x002fe2000f8e02ff */
[----:B------:R-:W-:Y:S01]  /*1e70*/  IADD3.X R15, PT, PT, R6, UR21, R15, P0, !PT ;  /* 0x00000015060f7c10 */ /* 0x000fe200087fe40f */
[----:B------:R-:W-:Y:S01]  /*1e80*/  IMAD.WIDE.U32 R20, R4, UR10, R20 ;  /* 0x0000000a04147c25 */ /* 0x000fe2000f8e0014 */
[----:B------:R-:W-:Y:S01]  /*1e90*/  @!P4 LEA R24, P0, R11, R246, 0x1 ;  /* 0x000000f60b18c211 */ /* 0x000fe200078008ff */
[----:B------:R-:W1:Y:S01]  /*1ea0*/  LDC R241, c[0x0][0x44c] ;  /* 0x00011300fff17b82 */ /* 0x000e620000000800 */
[----:B------:R-:W-:Y:S01]  /*1eb0*/  LOP3.LUT R236, R236, 0x7, R9, 0xf8, !PT ;  /* 0x00000007ecec7812 */ /* 0x000fe200078ef809 */
[----:B--2---:R-:W-:Y:S01]  /*1ec0*/  IMAD R5, R5, UR8, RZ ;  /* 0x0000000805057c24 */ /* 0x004fe2000f8e02ff */
[----:B------:R-:W-:Y:S01]  /*1ed0*/  @!P4 LEA.HI.X R25, R11, R247, R3, 0x1, P0 ;  /* 0x000000f70b19c211 */ /* 0x000fe200000f0c03 */
[----:B------:R-:W-:Y:S01]  /*1ee0*/  IMAD R16, R4, UR11, R7 ;  /* 0x0000000b04107c24 */ /* 0x000fe2000f8e0207 */
[----:B------:R-:W-:Y:S01]  /*1ef0*/  ISETP.GE.AND P3, PT, R13, UR19, PT ;  /* 0x000000130d007c0c */ /* 0x000fe2000bf66270 */
[----:B------:R-:W-:Y:S01]  /*1f00*/  VIADD R3, R236, 0x8 ;  /* 0x00000008ec037836 */ /* 0x000fe20000000000 */
[----:B------:R-:W-:Y:S01]  /*1f10*/  @!P4 LEA R26, P1, R27, R244, 0x1 ;  /* 0x000000f41b1ac211 */ /* 0x000fe200078208ff */
[C---:B------:R-:W-:Y:S01]  /*1f20*/  IMAD R5, R4.reuse, UR9, R5 ;  /* 0x0000000904057c24 */ /* 0x040fe2000f8e0205 */
[----:B------:R-:W2:Y:S01]  /*1f30*/  LDCU UR11, c[0x0][0x590] ;  /* 0x0000b200ff0b77ac */ /* 0x000ea20008000800 */
[----:B------:R-:W-:Y:S01]  /*1f40*/  IMAD.WIDE.U32 R22, R4, UR8, R14 ;  /* 0x0000000804167c25 */ /* 0x000fe2000f8e000e */
[----:B------:R-:W-:-:S02]  /*1f50*/  ISETP.GE.AND P0, PT, R3, UR49, PT ;  /* 0x0000003103007c0c */ /* 0x000fc4000bf06270 */
[----:B------:R-:W-:Y:S01]  /*1f60*/  LOP3.LUT R3, R10, 0x1f8, RZ, 0xc0, !PT ;  /* 0x000001f80a037812 */ /* 0x000fe200078ec0ff */
[----:B------:R-:W-:Y:S02]  /*1f70*/  IMAD.U32 R6, RZ, RZ, UR16 ;  /* 0x00000010ff067e24 */ /* 0x000fe4000f8e00ff */
[----:B------:R-:W-:Y:S01]  /*1f80*/  IMAD.SHL.U32 R227, R0, 0x10, RZ ;  /* 0x0000001000e37824 */ /* 0x000fe200078e00ff */
[----:B------:R-:W-:Y:S01]  /*1f90*/  LOP3.LUT R11, R3, 0x38, R0, 0x78, !PT ;  /* 0x00000038030b7812 */ /* 0x000fe200078e7800 */
[----:B------:R-:W-:Y:S02]  /*1fa0*/  IMAD.U32 R7, RZ, RZ, UR20 ;  /* 0x00000014ff077e24 */ /* 0x000fe4000f8e00ff */
[----:B------:R-:W-:Y:S01]  /*1fb0*/  IMAD.MOV.U32 R235, RZ, RZ, 0x7f800000 ;  /* 0x7f800000ffeb7424 */ /* 0x000fe200078e00ff */
[----:B------:R-:W-:Y:S01]  /*1fc0*/  LOP3.LUT R11, R11, 0x1e00, R10, 0xf8, !PT ;  /* 0x00001e000b0b7812 */ /* 0x000fe200078ef80a */
[----:B------:R-:W-:Y:S01]  /*1fd0*/  IMAD.IADD R17, R21, 0x1, R16 ;  /* 0x0000000115117824 */ /* 0x000fe200078e0210 */
[----:B------:R-:W-:Y:S01]  /*1fe0*/  @!P4 LEA.HI.X R27, R6, R245, R7, 0x1, P1 ;  /* 0x000000f5061bc211 */ /* 0x000fe200008f0c07 */
[----:B------:R-:W-:Y:S01]  /*1ff0*/  IMAD.IADD R23, R23, 0x1, R5 ;  /* 0x0000000117177824 */ /* 0x000fe200078e0205 */
[----:B------:R-:W-:Y:S01]  /*2000*/  ISETP.GE.AND P1, PT, R13, UR49, PT ;  /* 0x000000310d007c0c */ /* 0x000fe2000bf26270 */
[----:B------:R-:W-:Y:S01]  /*2010*/  @!P2 IMAD.MOV.U32 R21, RZ, RZ, R17 ;  /* 0x000000ffff15a224 */ /* 0x000fe200078e0011 */
[----:B------:R-:W-:Y:S01]  /*2020*/  LEA R11, R11, UR35, 0x1 ;  /* 0x000000230b0b7c11 */ /* 0x000fe2000f8e08ff */
[----:B------:R-:W-:-:S02]  /*2030*/  @!P2 IMAD R5, R2, UR14, RZ ;  /* 0x0000000e0205ac24 */ /* 0x000fc4000f8e02ff */
[----:B------:R-:W-:Y:S02]  /*2040*/  IMAD.U32 R233, RZ, RZ, UR39 ;  /* 0x00000027ffe97e24 */ /* 0x000fe4000f8e00ff */
[----:B------:R-:W-:Y:S02]  /*2050*/  IMAD.MOV.U32 R234, RZ, RZ, 0x7f800000 ;  /* 0x7f800000ffea7424 */ /* 0x000fe400078e00ff */
[----:B------:R-:W-:Y:S02]  /*2060*/  IMAD.MOV.U32 R222, RZ, RZ, 0x20 ;  /* 0x00000020ffde7424 */ /* 0x000fe400078e00ff */
[----:B------:R-:W-:Y:S02]  /*2070*/  IMAD.MOV.U32 R216, RZ, RZ, 0x40 ;  /* 0x00000040ffd87424 */ /* 0x000fe400078e00ff */
[----:B------:R-:W-:Y:S01]  /*2080*/  IMAD.MOV.U32 R248, RZ, RZ, 0x10 ;  /* 0x00000010fff87424 */ /* 0x000fe200078e00ff */
[----:B------:R-:W-:Y:S01]  /*2090*/  @!PT LDS RZ, [RZ] ;  /* 0x00000000fffff984 */ /* 0x000fe20000000800 */
[----:B------:R-:W-:Y:S01]  /*20a0*/  @!PT LDS RZ, [RZ] ;  /* 0x00000000fffff984 */ /* 0x000fe20000000800 */
[----:B------:R-:W-:Y:S01]  /*20b0*/  @!PT LDS RZ, [RZ] ;  /* 0x00000000fffff984 */ /* 0x000fe20000000800 */
[----:B------:R-:W-:Y:S01]  /*20c0*/  @!P1 LDGSTS.E.BYPASS.LTC128B.128 [R11+0x8000], desc[UR36][R244.64] ;  /* 0x08000000f40b9fae */ /* 0x000fe2000b981a24 */
[----:B------:R-:W-:Y:S01]  /*20d0*/  @!P2 IMAD R3, R2, UR12, RZ ;  /* 0x0000000c0203ac24 */ /* 0x000fe2000f8e02ff */
[----:B------:R-:W-:Y:S01]  /*20e0*/  CS2R R190, SRZ ;  /* 0x0000000000be7805 */ /* 0x000fe2000001ff00 */
[----:B------:R-:W-:Y:S01]  /*20f0*/  @!P2 IMAD.MOV.U32 R6, RZ, RZ, R22 ;  /* 0x000000ffff06a224 */ /* 0x000fe200078e0016 */
[----:B------:R-:W-:Y:S01]  /*2100*/  @!P1 LDGSTS.E.BYPASS.LTC128B.128 [R11+0xa000], desc[UR36][R244.64+0x80] ;  /* 0x0a000080f40b9fae */ /* 0x000fe2000b981a24 */
[----:B------:R-:W-:Y:S01]  /*2110*/  @!P2 IMAD.MOV.U32 R7, RZ, RZ, R23 ;  /* 0x000000ffff07a224 */ /* 0x000fe200078e0017 */
[----:B------:R-:W-:Y:S01]  /*2120*/  CS2R R188, SRZ ;  /* 0x0000000000bc7805 */ /* 0x000fe2000001ff00 */
[--C-:B------:R-:W-:Y:S01]  /*2130*/  @!P3 IMAD.MOV.U32 R16, RZ, RZ, R20.reuse ;  /* 0x000000ffff10b224 */ /* 0x100fe200078e0014 */
[----:B------:R-:W-:Y:S01]  /*2140*/  @!P1 LDGSTS.E.BYPASS.LTC128B.128 [R11+0xc000], desc[UR36][R244.64+0x100] ;  /* 0x0c000100f40b9fae */ /* 0x000fe2000b981a24 */
[C---:B------:R-:W-:Y:S01]  /*2150*/  @!P2 IMAD R14, R18.reuse, UR15, R5 ;  /* 0x0000000f120eac24 */ /* 0x040fe2000f8e0205 */
[----:B------:R-:W-:Y:S01]  /*2160*/  CS2R R194, SRZ ;  /* 0x0000000000c27805 */ /* 0x000fe2000001ff00 */
[C---:B------:R-:W-:Y:S01]  /*2170*/  @!P2 IMAD R12, R18.reuse, UR13, R3 ;  /* 0x0000000d120cac24 */ /* 0x040fe2000f8e0203 */
[----:B------:R-:W-:Y:S01]  /*2180*/  @!P1 LDGSTS.E.BYPASS.LTC128B.128 [R11+0xe000], desc[UR36][R244.64+0x180] ;  /* 0x0e000180f40b9fae */ /* 0x000fe2000b981a24 */
[C---:B------:R-:W-:Y:S01]  /*2190*/  @!P2 IMAD.WIDE.U32 R20, R18.reuse, UR14, R20 ;  /* 0x0000000e1214ac25 */ /* 0x040fe2000f8e0014 */
[----:B------:R-:W4:Y:S01]  /*21a0*/  @!P2 LDC.64 R2, c[0x0][0x388] ;  /* 0x0000e200ff02ab82 */ /* 0x000f220000000a00 */
[----:B------:R-:W-:Y:S01]  /*21b0*/  CS2R R192, SRZ ;  /* 0x0000000000c07805 */ /* 0x000fe2000001ff00 */
[----:B------:R-:W-:Y:S01]  /*21c0*/  @P1 STS.128 [R11+0x8000], RZ ;  /* 0x008000ff0b001388 */ /* 0x000fe20000000c00 */
[----:B------:R-:W-:Y:S01]  /*21d0*/  @!P2 IMAD.WIDE.U32 R18, R18, UR12, R6 ;  /* 0x0000000c1212ac25 */ /* 0x000fe2000f8e0006 */
[----:B------:R-:W-:-:S02]  /*21e0*/  CS2R R186, SRZ ;  /* 0x0000000000ba7805 */ /* 0x000fc4000001ff00 */
[----:B------:R-:W-:Y:S01]  /*21f0*/  CS2R R184, SRZ ;  /* 0x0000000000b87805 */ /* 0x000fe2000001ff00 */
[----:B------:R-:W-:Y:S01]  /*2200*/  @P1 STS.128 [R11+0xa000], RZ ;  /* 0x00a000ff0b001388 */ /* 0x000fe20000000c00 */
[C---:B------:R-:W-:Y:S01]  /*2210*/  @!P3 IMAD.WIDE.U32 R28, R13.reuse, UR14, R16 ;  /* 0x0000000e0d1cbc25 */ /* 0x040fe2000f8e0010 */
[----:B------:R-:W2:Y:S01]  /*2220*/  @!P3 LDC.64 R6, c[0x0][0x388] ;  /* 0x0000e200ff06bb82 */ /* 0x000ea20000000a00 */
[----:B------:R-:W-:Y:S01]  /*2230*/  CS2R R182, SRZ ;  /* 0x0000000000b67805 */ /* 0x000fe2000001ff00 */
[----:B------:R-:W-:Y:S01]  /*2240*/  @P1 STS.128 [R11+0xc000], RZ ;  /* 0x00c000ff0b001388 */ /* 0x000fe20000000c00 */
[----:B------:R-:W-:Y:S01]  /*2250*/  @!P3 IMAD R16, R13, UR15, R29 ;  /* 0x0000000f0d10bc24 */ /* 0x000fe2000f8e021d */
[----:B------:R-:W-:Y:S01]  /*2260*/  CS2R R180, SRZ ;  /* 0x0000000000b47805 */ /* 0x000fe2000001ff00 */
[----:B------:R-:W-:Y:S01]  /*2270*/  @!P2 IMAD.IADD R14, R21, 0x1, R14 ;  /* 0x00000001150ea824 */ /* 0x000fe200078e020e */
[----:B------:R-:W-:Y:S01]  /*2280*/  @P1 STS.128 [R11+0xe000], RZ ;  /* 0x00e000ff0b001388 */ /* 0x000fe20000000c00 */
[C---:B------:R-:W-:Y:S01]  /*2290*/  @!P3 IMAD.WIDE.U32 R22, R13.reuse, UR12, R22 ;  /* 0x0000000c0d16bc25 */ /* 0x040fe2000f8e0016 */
[----:B------:R-:W1:Y:S01]  /*22a0*/  @!P3 LDC.64 R4, c[0x0][0x390] ;  /* 0x0000e400ff04bb82 */ /* 0x000e620000000a00 */
[----:B------:R-:W-:Y:S01]  /*22b0*/  CS2R R174, SRZ ;  /* 0x0000000000ae7805 */ /* 0x000fe2000001ff00 */
[----:B------:R-:W-:Y:S01]  /*22c0*/  @P4 STS.128 [R11+0x9000], RZ ;  /* 0x009000ff0b004388 */ /* 0x000fe20000000c00 */
[----:B------:R-:W-:Y:S01]  /*22d0*/  @!P3 IMAD R13, R13, UR13, R23 ;  /* 0x0000000d0d0dbc24 */ /* 0x000fe2000f8e0217 */
[----:B------:R-:W-:Y:S01]  /*22e0*/  CS2R R172, SRZ ;  /* 0x0000000000ac7805 */ /* 0x000fe2000001ff00 */
[----:B------:R-:W-:Y:S01]  /*22f0*/  @!P2 IMAD.IADD R12, R19, 0x1, R12 ;  /* 0x00000001130ca824 */ /* 0x000fe200078e020c */
[----:B------:R-:W-:Y:S01]  /*2300*/  @P4 STS.128 [R11+0xb000], RZ ;  /* 0x00b000ff0b004388 */ /* 0x000fe20000000c00 */
[C---:B---3--:R-:W-:Y:S01]  /*2310*/  IMAD.SHL.U32 R218, R217.reuse, 0x40, RZ ;  /* 0x00000040d9da7824 */ /* 0x048fe200078e00ff */
        /* <DEDUP_REMOVED lines=25> */
[----:B------:R2:W-:Y:S01]  /*24b0*/  @!P4 LDGSTS.E.BYPASS.LTC128B.128 [R11+0xf000], desc[UR36][R26.64+0x180] ;  /* 0x0f0001801a0bcfae */ /* 0x0005e2000b981a24 */
[----:B------:R-:W-:Y:S02]  /*24c0*/  CS2R R148, SRZ ;  /* 0x0000000000947805 */ /* 0x000fe4000001ff00 */
[----:B------:R-:W-:-:S02]  /*24d0*/  CS2R R142, SRZ ;  /* 0x00000000008e7805 */ /* 0x000fc4000001ff00 */
[----:B------:R-:W-:Y:S01]  /*24e0*/  CS2R R140, SRZ ;  /* 0x00000000008c7805 */ /* 0x000fe2000001ff00 */
[----:B------:R-:W-:Y:S01]  /*24f0*/  @!P1 LDGSTS.E.BYPASS.LTC128B.128 [R11], desc[UR36][R246.64] ;  /* 0x00000000f60b9fae */ /* 0x000fe2000b981a24 */
        /* <DEDUP_REMOVED lines=15> */
[----:B------:R-:W-:Y:S01]  /*25f0*/  @P1 STS.128 [R11], RZ ;  /* 0x000000ff0b001388 */ /* 0x000fe20000000c00 */
        /* <DEDUP_REMOVED lines=12> */
[----:B----4-:R-:W-:Y:S02]  /*26c0*/  @!P2 LEA R2, P1, R20, R2, 0x1 ;  /* 0x000000021402a211 */ /* 0x010fe400078208ff */
[----:B------:R-:W-:-:S02]  /*26d0*/  CS2R R52, SRZ ;  /* 0x0000000000347805 */ /* 0x000fc4000001ff00 */
[----:B------:R-:W-:Y:S01]  /*26e0*/  CS2R R46, SRZ ;  /* 0x00000000002e7805 */ /* 0x000fe2000001ff00 */
[----:B------:R-:W-:Y:S01]  /*26f0*/  @P4 STS.128 [R11+0x1000], RZ ;  /* 0x001000ff0b004388 */ /* 0x000fe20000000c00 */
[----:B------:R-:W-:Y:S02]  /*2700*/  @!P2 LEA.HI.X R3, R20, R3, R14, 0x1, P1 ;  /* 0x000000031403a211 */ /* 0x000fe400008f0c0e */
[----:B------:R-:W-:Y:S02]  /*2710*/  CS2R R44, SRZ ;  /* 0x00000000002c7805 */ /* 0x000fe4000001ff00 */
[----:B-1----:R-:W-:Y:S01]  /*2720*/  @!P3 LEA R4, P1, R22, R4, 0x1 ;  /* 0x000000041604b211 */ /* 0x002fe200078208ff */
[----:B------:R-:W-:Y:S01]  /*2730*/  @P4 STS.128 [R11+0x3000], RZ ;  /* 0x003000ff0b004388 */ /* 0x000fe20000000c00 */
[----:B------:R-:W-:Y:S02]  /*2740*/  CS2R R50, SRZ ;  /* 0x0000000000327805 */ /* 0x000fe4000001ff00 */
[----:B------:R-:W-:-:S02]  /*2750*/  CS2R R48, SRZ ;  /* 0x0000000000307805 */ /* 0x000fc4000001ff00 */
[----:B------:R-:W-:Y:S01]  /*2760*/  @!P3 LEA.HI.X R5, R22, R5, R13, 0x1, P1 ;  /* 0x000000051605b211 */ /* 0x000fe200008f0c0d */
[----:B------:R-:W-:Y:S01]  /*2770*/  @P4 STS.128 [R11+0x5000], RZ ;  /* 0x005000ff0b004388 */ /* 0x000fe20000000c00 */
[----:B------:R-:W-:Y:S01]  /*2780*/  IMAD.MOV.U32 R13, RZ, RZ, 0x4 ;  /* 0x00000004ff0d7424 */ /* 0x000fe200078e00ff */
[----:B------:R-:W-:Y:S02]  /*2790*/  CS2R R42, SRZ ;  /* 0x00000000002a7805 */ /* 0x000fe4000001ff00 */
        /* <DEDUP_REMOVED lines=9> */
[----:B------:R-:W-:-:S02]  /*2830*/  CS2R R34, SRZ ;  /* 0x0000000000227805 */ /* 0x000fc4000001ff00 */
[----:B------:R-:W-:Y:S01]  /*2840*/  CS2R R32, SRZ ;  /* 0x0000000000207805 */ /* 0x000fe2000001ff00 */
[----:B------:R-:W-:Y:S01]  /*2850*/  UIADD3 UR53, UPT, UPT, UR53, 0x40, -UR38 ;  /* 0x0000004035357890 */ /* 0x000fe2000fffe826 */
[----:B------:R-:W-:Y:S01]  /*2860*/  @!P4 LDGSTS.E.BYPASS.LTC128B.128 [R11+0x3000], desc[UR36][R24.64+0x80] ;  /* 0x03000080180bcfae */ /* 0x000fe2000b981a24 */
[----:B------:R-:W-:Y:S01]  /*2870*/  UIADD3 UR32, UPT, UPT, UR32, 0x40, URZ ;  /* 0x0000004020207890 */ /* 0x000fe2000fffe0ff */
[----:B------:R-:W1:Y:S02]  /*2880*/  LDCU UR8, c[0x0][0x3e0] ;  /* 0x00007c00ff0877ac */ /* 0x000e640008000800 */
[----:B------:R-:W-:Y:S01]  /*2890*/  @!P4 LDGSTS.E.BYPASS.LTC128B.128 [R11+0x5000], desc[UR36][R24.64+0x100] ;  /* 0x05000100180bcfae */ /* 0x000fe2000b981a24 */
[----:B------:R-:W3:Y:S03]  /*28a0*/  LDCU UR10, c[0x0][0x50c] ;  /* 0x0000a180ff0a77ac */ /* 0x000ee60008000800 */
[----:B------:R-:W-:Y:S01]  /*28b0*/  @!P4 LDGSTS.E.BYPASS.LTC128B.128 [R11+0x7000], desc[UR36][R24.64+0x180] ;  /* 0x07000180180bcfae */ /* 0x000fe2000b981a24 */
[C---:B--2---:R-:W-:Y:S01]  /*28c0*/  @!P3 LEA R26, P4, R28.reuse, R6, 0x1 ;  /* 0x000000061c1ab211 */ /* 0x044fe200078808ff */
[----:B------:R-:W2:Y:S03]  /*28d0*/  LDCU UR9, c[0x0][0x45c] ;  /* 0x00008b80ff0977ac */ /* 0x000ea60008000800 */
[----:B------:R-:W-:-:S02]  /*28e0*/  @!P3 LEA.HI.X R27, R28, R7, R16, 0x1, P4 ;  /* 0x000000071c1bb211 */ /* 0x000fc400020f0c10 */
[----:B------:R-:W4:Y:S03]  /*28f0*/  @!P2 LDC.64 R6, c[0x0][0x390] ;  /* 0x0000e400ff06ab82 */ /* 0x000f260000000a00 */
[----:B------:R-:W-:Y:S04]  /*2900*/  @!P3 LDGSTS.E.BYPASS.LTC128B.128 [R11+0x10000], desc[UR36][R26.64] ;  /* 0x100000001a0bbfae */ /* 0x000fe8000b981a24 */
[----:B------:R-:W-:Y:S04]  /*2910*/  @!P3 LDGSTS.E.BYPASS.LTC128B.128 [R11+0x12000], desc[UR36][R26.64+0x80] ;  /* 0x120000801a0bbfae */ /* 0x000fe8000b981a24 */
[----:B------:R-:W-:Y:S04]  /*2920*/  @!P3 LDGSTS.E.BYPASS.LTC128B.128 [R11+0x14000], desc[UR36][R26.64+0x100] ;  /* 0x140001001a0bbfae */ /* 0x000fe8000b981a24 */
[----:B------:R-:W-:Y:S04]  /*2930*/  @!P3 LDGSTS.E.BYPASS.LTC128B.128 [R11+0x16000], desc[UR36][R26.64+0x180] ;  /* 0x160001801a0bbfae */ /* 0x000fe8000b981a24 */
[----:B------:R-:W-:Y:S04]  /*2940*/  @P3 STS.128 [R11+0x10000], RZ ;  /* 0x010000ff0b003388 */ /* 0x000fe80000000c00 */
[----:B------:R-:W-:Y:S01]  /*2950*/  @P3 STS.128 [R11+0x12000], RZ ;  /* 0x012000ff0b003388 */ /* 0x000fe20000000c00 */
[----:B----4-:R-:W-:-:S03]  /*2960*/  @!P2 LEA R14, P1, R18, R6, 0x1 ;  /* 0x00000006120ea211 */ /* 0x010fc600078208ff */
[----:B------:R-:W-:Y:S01]  /*2970*/  @P3 STS.128 [R11+0x14000], RZ ;  /* 0x014000ff0b003388 */ /* 0x000fe20000000c00 */
[----:B------:R-:W-:-:S03]  /*2980*/  @!P2 LEA.HI.X R15, R18, R7, R12, 0x1, P1 ;  /* 0x00000007120fa211 */ /* 0x000fc600008f0c0c */
[----:B------:R-:W-:Y:S01]  /*2990*/  @P3 STS.128 [R11+0x16000], RZ ;  /* 0x016000ff0b003388 */ /* 0x000fe20000000c00 */
[----:B------:R-:W-:-:S03]  /*29a0*/  ISETP.GE.AND P1, PT, R236, UR49, PT ;  /* 0x00000031ec007c0c */ /* 0x000fc6000bf26270 */
[----:B------:R-:W-:Y:S04]  /*29b0*/  @P2 STS.128 [R11+0x11000], RZ ;  /* 0x011000ff0b002388 */ /* 0x000fe80000000c00 */
[----:B------:R-:W-:Y:S04]  /*29c0*/  @P2 STS.128 [R11+0x13000], RZ ;  /* 0x013000ff0b002388 */ /* 0x000fe80000000c00 */
[----:B------:R-:W-:Y:S04]  /*29d0*/  @P2 STS.128 [R11+0x15000], RZ ;  /* 0x015000ff0b002388 */ /* 0x000fe80000000c00 */
[----:B------:R-:W-:Y:S01]  /*29e0*/  @P2 STS.128 [R11+0x17000], RZ ;  /* 0x017000ff0b002388 */ /* 0x000fe20000000c00 */
[----:B------:R-:W-:-:S02]  /*29f0*/  IMAD.SHL.U32 R6, R0, 0x2, RZ ;  /* 0x0000000200067824 */ /* 0x000fc400078e00ff */
[----:B------:R-:W-:Y:S01]  /*2a00*/  IMAD.WIDE.U32 R12, R236, R13, UR58 ;  /* 0x0000003aec0c7e25 */ /* 0x000fe2000f8e000d */
        /* <DEDUP_REMOVED lines=13> */
[----:B----4-:R-:W-:-:S03]  /*2ae0*/  IMAD.SHL.U32 R2, R0, 0x20, RZ ;  /* 0x0000002000027824 */ /* 0x010fc600078e00ff */
[----:B------:R-:W-:Y:S04]  /*2af0*/  @P3 STS.128 [R11+0x1c000], RZ ;  /* 0x01c000ff0b003388 */ /* 0x000fe80000000c00 */
[----:B------:R-:W-:Y:S04]  /*2b00*/  @P3 STS.128 [R11+0x1e000], RZ ;  /* 0x01e000ff0b003388 */ /* 0x000fe80000000c00 */
[----:B------:R-:W-:Y:S04]  /*2b10*/  @P2 STS.128 [R11+0x19000], RZ ;  /* 0x019000ff0b002388 */ /* 0x000fe80000000c00 */
[----:B------:R-:W-:Y:S01]  /*2b20*/  @P2 STS.128 [R11+0x1b000], RZ ;  /* 0x01b000ff0b002388 */ /* 0x000fe20000000c00 */
[----:B-1----:R-:W-:-:S03]  /*2b30*/  LOP3.LUT R5, R229, 0x1c0, RZ, 0xc0, !PT ;  /* 0x000001c0e5057812 */ /* 0x002fc600078ec0ff */
[----:B------:R-:W-:Y:S01]  /*2b40*/  @P2 STS.128 [R11+0x1d000], RZ ;  /* 0x01d000ff0b002388 */ /* 0x000fe20000000c00 */
[----:B------:R-:W-:Y:S02]  /*2b50*/  LOP3.LUT R229, R229, 0x200, RZ, 0xc0, !PT ;  /* 0x00000200e5e57812 */ /* 0x000fe400078ec0ff */
[----:B------:R-:W-:Y:S01]  /*2b60*/  LOP3.LUT R4, R2, 0x200, RZ, 0xc0, !PT ;  /* 0x0000020002047812 */ /* 0x000fe200078ec0ff */
[----:B------:R1:W-:Y:S01]  /*2b70*/  @P2 STS.128 [R11+0x1f000], RZ ;  /* 0x01f000ff0b002388 */ /* 0x0003e20000000c00 */
[----:B------:R-:W-:Y:S01]  /*2b80*/  LOP3.LUT R229, R229, 0xc00, R2, 0xf8, !PT ;  /* 0x00000c00e5e57812 */ /* 0x000fe200078ef802 */
[----:B------:R-:W-:Y:S01]  /*2b90*/  IMAD.SHL.U32 R2, R217, 0x2, RZ ;  /* 0x00000002d9027824 */ /* 0x000fe200078e00ff */
[----:B------:R-:W-:Y:S01]  /*2ba0*/  LOP3.LUT R227, R4, 0x3800, R227, 0xf8, !PT ;  /* 0x0000380004e37812 */ /* 0x000fe200078ef8e3 */
[----:B------:R-:W-:Y:S01]  /*2bb0*/  @!PT LDS RZ, [RZ] ;  /* 0x00000000fffff984 */ /* 0x000fe20000000800 */
[----:B------:R-:W-:Y:S01]  /*2bc0*/  @!PT LDS RZ, [RZ] ;  /* 0x00000000fffff984 */ /* 0x000fe20000000800 */
[----:B------:R-:W-:Y:S01]  /*2bd0*/  @!PT LDS RZ, [RZ] ;  /* 0x00000000fffff984 */ /* 0x000fe20000000800 */
[----:B------:R-:W-:Y:S01]  /*2be0*/  @!P2 LDGSTS.E.BYPASS.LTC128B.128 [R11+0x19000], desc[UR36][R14.64] ;  /* 0x190000000e0bafae */ /* 0x000fe2000b981a24 */
[----:B------:R-:W-:Y:S02]  /*2bf0*/  LOP3.LUT R5, R5, 0x38, R10, 0xf8, !PT ;  /* 0x0000003805057812 */ /* 0x000fe400078ef80a */
[----:B------:R-:W-:Y:S01]  /*2c00*/  LOP3.LUT R4, R2, 0x20, RZ, 0xc0, !PT ;  /* 0x0000002002047812 */ /* 0x000fe200078ec0ff */
[----:B------:R-:W-:Y:S01]  /*2c10*/  @!P2 LDGSTS.E.BYPASS.LTC128B.128 [R11+0x1b000], desc[UR36][R14.64+0x80] ;  /* 0x1b0000800e0bafae */ /* 0x000fe2000b981a24 */
[----:B------:R-:W-:-:S03]  /*2c20*/  LOP3.LUT R8, R5, 0x8, R8, 0x78, !PT ;  /* 0x0000000805087812 */ /* 0x000fc600078e7808 */
[----:B------:R-:W-:Y:S04]  /*2c30*/  @!P2 LDGSTS.E.BYPASS.LTC128B.128 [R11+0x1d000], desc[UR36][R14.64+0x100] ;  /* 0x1d0001000e0bafae */ /* 0x000fe8000b981a24 */
[----:B------:R1:W-:Y:S01]  /*2c40*/  @!P2 LDGSTS.E.BYPASS.LTC128B.128 [R11+0x1f000], desc[UR36][R14.64+0x180] ;  /* 0x1f0001800e0bafae */ /* 0x0003e2000b981a24 */
[----:B------:R-:W-:-:S03]  /*2c50*/  IMAD.SHL.U32 R3, R217, 0x20, RZ ;  /* 0x00000020d9037824 */ /* 0x000fc600078e00ff */
[----:B------:R-:W0:Y:S01]  /*2c60*/  LDGDEPBAR ;  /* 0x00000000000079af */ /* 0x000e220000000000 */
[----:B------:R-:W-:-:S03]  /*2c70*/  LOP3.LUT R6, R6, 0x6, RZ, 0xc0, !PT ;  /* 0x0000000606067812 */ /* 0x000fc600078ec0ff */
[----:B------:R4:W5:Y:S01]  /*2c80*/  @!P1 LDG.E R235, desc[UR36][R12.64] ;  /* 0x000000240ceb9981 */ /* 0x000962000c1e1900 */
[----:B------:R-:W-:Y:S02]  /*2c90*/  LOP3.LUT R6, R6, 0xe0, R9, 0xf8, !PT ;  /* 0x000000e006067812 */ /* 0x000fe400078ef809 */
[----:B------:R-:W-:Y:S01]  /*2ca0*/  SHF.R.U32.HI R9, RZ, 0x3, R217 ;  /* 0x00000003ff097819 */ /* 0x000fe200000116d9 */
[----:B------:R4:W5:Y:S01]  /*2cb0*/  @!P0 LDG.E R234, desc[UR36][R12.64+0x20] ;  /* 0x000020240cea8981 */ /* 0x000962000c1e1900 */
[----:B------:R-:W-:Y:S01]  /*2cc0*/  R2P PR, R0, 0x6 ;  /* 0x0000000600007804 */ /* 0x000fe20000000000 */
[----:B------:R-:W-:Y:S01]  /*2cd0*/  IMAD.U32 R233, R233, 0x40, R6 ;  /* 0x00000040e9e97824 */ /* 0x000fe200078e0006 */
[----:B------:R-:W-:Y:S02]  /*2ce0*/  LOP3.LUT R0, R5, 0x8, R0, 0x78, !PT ;  /* 0x0000000805007812 */ /* 0x000fe400078e7800 */
[----:B------:R-:W-:Y:S02]  /*2cf0*/  CS2R R28, SRZ ;  /* 0x00000000001c7805 */ /* 0x000fe4000001ff00 */
[----:B------:R-:W-:-:S02]  /*2d00*/  LOP3.LUT R9, R4, 0x18, R9, 0xf8, !PT ;  /* 0x0000001804097812 */ /* 0x000fc400078ef809 */
[----:B------:R-:W-:Y:S02]  /*2d10*/  CS2R R26, SRZ ;  /* 0x00000000001a7805 */ /* 0x000fe4000001ff00 */
[----:B------:R-:W-:Y:S02]  /*2d20*/  SHF.R.U32.HI R4, RZ, 0x2, R217 ;  /* 0x00000002ff047819 */ /* 0x000fe400000116d9 */
[----:B------:R-:W-:Y:S02]  /*2d30*/  CS2R R24, SRZ ;  /* 0x0000000000187805 */ /* 0x000fe4000001ff00 */
[----:B------:R-:W-:Y:S02]  /*2d40*/  LOP3.LUT R5, R2, 0x38, RZ, 0xc0, !PT ;  /* 0x0000003802057812 */ /* 0x000fe400078ec0ff */
[----:B------:R-:W-:Y:S02]  /*2d50*/  CS2R R22, SRZ ;  /* 0x0000000000167805 */ /* 0x000fe4000001ff00 */
[----:B------:R-:W-:-:S02]  /*2d60*/  LOP3.LUT R7, R3, 0xc00, RZ, 0xc0, !PT ;  /* 0x00000c0003077812 */ /* 0x000fc400078ec0ff */
[----:B------:R-:W-:Y:S02]  /*2d70*/  CS2R R20, SRZ ;  /* 0x0000000000147805 */ /* 0x000fe4000001ff00 */
[----:B------:R-:W-:Y:S01]  /*2d80*/  LOP3.LUT R4, R5, 0x20, R4, 0x78, !PT ;  /* 0x0000002005047812 */ /* 0x000fe200078e7804 */
[----:B------:R-:W-:Y:S01]  /*2d90*/  USHF.L.U32 UR11, UR11, 0x6, URZ ;  /* 0x000000060b0b7899 */ /* 0x000fe200080006ff */
[----:B------:R-:W-:Y:S02]  /*2da0*/  SHF.R.U32.HI R5, RZ, 0x1, R217 ;  /* 0x00000001ff057819 */ /* 0x000fe400000116d9 */
[----:B------:R-:W-:Y:S02]  /*2db0*/  LOP3.LUT R227, R227, R0, RZ, 0xfc, !PT ;  /* 0x00000000e3e37212 */ /* 0x000fe400078efcff */
[----:B------:R-:W-:Y:S02]  /*2dc0*/  LOP3.LUT R0, R3, 0x200, RZ, 0xc0, !PT ;  /* 0x0000020003007812 */ /* 0x000fe400078ec0ff */
[----:B-1----:R-:W-:-:S02]  /*2dd0*/  LOP3.LUT R11, R218, 0x1c0, RZ, 0xc0, !PT ;  /* 0x000001c0da0b7812 */ /* 0x002fc400078ec0ff */
[----:B------:R-:W-:Y:S02]  /*2de0*/  LOP3.LUT R6, R5, 0x10, RZ, 0xc0, !PT ;  /* 0x0000001005067812 */ /* 0x000fe400078ec0ff */
[----:B------:R-:W-:Y:S02]  /*2df0*/  LOP3.LUT R2, R7, 0x6, R2, 0xf8, !PT ;  /* 0x0000000607027812 */ /* 0x000fe400078ef802 */
[----:B------:R-:W-:Y:S02]  /*2e00*/  LOP3.LUT R7, R0, 0x3800, R243, 0xf8, !PT ;  /* 0x0000380000077812 */ /* 0x000fe400078ef8f3 */
[----:B------:R-:W-:Y:S02]  /*2e10*/  LOP3.LUT R0, R11, 0x38, R232, 0xf8, !PT ;  /* 0x000000380b007812 */ /* 0x000fe400078ef8e8 */
[----:B------:R-:W-:Y:S01]  /*2e20*/  LOP3.LUT R11, R6, 0x8, R217, 0xf8, !PT ;  /* 0x00000008060b7812 */ /* 0x000fe200078ef8d9 */
[----:B------:R-:W-:Y:S01]  /*2e30*/  IMAD.MOV.U32 R6, RZ, RZ, 0x40 ;  /* 0x00000040ff067424 */ /* 0x000fe200078e00ff */
[----:B------:R-:W-:-:S02]  /*2e40*/  LOP3.LUT R243, R4, 0x1c0, R243, 0xf8, !PT ;  /* 0x000001c004f37812 */ /* 0x000fc400078ef8f3 */
[C---:B------:R-:W-:Y:S02]  /*2e50*/  LOP3.LUT R242, R0.reuse, 0x8, R217, 0x78, !PT ;  /* 0x0000000800f27812 */ /* 0x040fe400078e78d9 */
[----:B------:R-:W-:Y:S02]  /*2e60*/  LOP3.LUT R4, R11, R0, RZ, 0x3c, !PT ;  /* 0x000000000b047212 */ /* 0x000fe400078e3cff */
[----:B------:R-:W-:Y:S02]  /*2e70*/  LOP3.LUT R0, R0, 0x8, R5, 0x78, !PT ;  /* 0x0000000800007812 */ /* 0x000fe400078e7805 */
[----:B------:R-:W-:Y:S02]  /*2e80*/  LOP3.LUT R5, R9, 0x1c0, R218, 0xf8, !PT ;  /* 0x000001c009057812 */ /* 0x000fe400078ef8da */
[----:B------:R-:W-:Y:S02]  /*2e90*/  LOP3.LUT R229, R229, R8, RZ, 0xfc, !PT ;  /* 0x00000008e5e57212 */ /* 0x000fe400078efcff */
[----:B------:R-:W-:-:S02]  /*2ea0*/  LOP3.LUT R5, R5, 0x38, R232, 0x78, !PT ;  /* 0x0000003805057812 */ /* 0x000fc400078e78e8 */
[----:B------:R-:W-:Y:S01]  /*2eb0*/  LOP3.LUT R242, R7, R242, RZ, 0xfc, !PT ;  /* 0x000000f207f27212 */ /* 0x000fe200078efcff */
[----:B------:R-:W-:Y:S01]  /*2ec0*/  IMAD.U32 R7, RZ, RZ, UR48 ;  /* 0x00000030ff077e24 */ /* 0x000fe2000f8e00ff */
[----:B------:R-:W-:Y:S02]  /*2ed0*/  SEL R6, R6, 0xffffffc0, !P2 ;  /* 0xffffffc006067807 */ /* 0x000fe40005000000 */
[----:B------:R-:W-:Y:S02]  /*2ee0*/  LEA R227, R227, UR35, 0x1 ;  /* 0x00000023e3e37c11 */ /* 0x000fe4000f8e08ff */
[----:B------:R-:W-:Y:S02]  /*2ef0*/  LOP3.LUT R220, R5, 0x200, R218, 0xf8, !PT ;  /* 0x0000020005dc7812 */ /* 0x000fe400078ef8da */
[----:B------:R-:W-:Y:S01]  /*2f00*/  LEA R229, R229, UR35, 0x1 ;  /* 0x00000023e5e57c11 */ /* 0x000fe2000f8e08ff */
[----:B------:R-:W-:Y:S01]  /*2f10*/  IMAD.IADD R223, R6, 0x1, R227 ;  /* 0x0000000106df7824 */ /* 0x000fe200078e02e3 */
[----:B------:R-:W-:-:S02]  /*2f20*/  LOP3.LUT R218, R218, 0x200, RZ, 0xc0, !PT ;  /* 0x00000200dada7812 */ /* 0x000fc400078ec0ff */
[----:B------:R-:W-:Y:S01]  /*2f30*/  LOP3.LUT R243, R2, R243, RZ, 0xfc, !PT ;  /* 0x000000f302f37212 */ /* 0x000fe200078efcff */
[----:B------:R-:W-:Y:S01]  /*2f40*/  IMAD.MOV.U32 R2, RZ, RZ, 0x20 ;  /* 0x00000020ff027424 */ /* 0x000fe200078e00ff */
[----:B------:R-:W-:Y:S01]  /*2f50*/  SEL R222, R222, 0xffffffe0, !P1 ;  /* 0xffffffe0dede7807 */ /* 0x000fe20004800000 */
[----:B------:R-:W-:Y:S01]  /*2f60*/  IMAD.IADD R225, R6, 0x1, R229 ;  /* 0x0000000106e17824 */ /* 0x000fe200078e02e5 */
[----:B------:R-:W-:Y:S02]  /*2f70*/  IADD3 R7, PT, PT, R7, UR38, R236 ;  /* 0x0000002607077c10 */ /* 0x000fe4000fffe0ec */
[C---:B------:R-:W-:Y:S01]  /*2f80*/  LOP3.LUT P1, RZ, R217.reuse, 0x4, RZ, 0xc0, !PT ;  /* 0x00000004d9ff7812 */ /* 0x040fe2000782c0ff */
[C---:B------:R-:W-:Y:S01]  /*2f90*/  IMAD.IADD R224, R222.reuse, 0x1, R227 ;  /* 0x00000001dee07824 */ /* 0x040fe200078e02e3 */
[C---:B------:R-:W-:Y:S01]  /*2fa0*/  LOP3.LUT P0, RZ, R217.reuse, 0x2, RZ, 0xc0, !PT ;  /* 0x00000002d9ff7812 */ /* 0x040fe2000780c0ff */
[----:B------:R-:W-:Y:S01]  /*2fb0*/  IMAD.IADD R226, R222, 0x1, R229 ;  /* 0x00000001dee27824 */ /* 0x000fe200078e02e5 */
[----:B------:R-:W-:Y:S01]  /*2fc0*/  LOP3.LUT R5, R218, 0xc00, R3, 0xf8, !PT ;  /* 0x00000c00da057812 */ /* 0x000fe200078ef803 */
[----:B------:R-:W-:Y:S01]  /*2fd0*/  IMAD.IADD R221, R222, 0x1, R223 ;  /* 0x00000001dedd7824 */ /* 0x000fe200078e02df */
[----:B------:R-:W-:Y:S01]  /*2fe0*/  LOP3.LUT P2, RZ, R217, 0x8, RZ, 0xc0, !PT ;  /* 0x00000008d9ff7812 */ /* 0x000fe2000784c0ff */
[----:B------:R-:W-:Y:S01]  /*2ff0*/  VIADD R249, R7, -UR46 ;  /* 0x8000002e07f97c36 */ /* 0x000fe20008000000 */
[----:B------:R-:W-:Y:S01]  /*3000*/  SEL R216, R216, 0xffffffc0, !P1 ;  /* 0xffffffc0d8d87807 */ /* 0x000fe20004800000 */
[----:B------:R-:W-:Y:S01]  /*3010*/  IMAD.IADD R222, R222, 0x1, R225 ;  /* 0x00000001dede7824 */ /* 0x000fe200078e02e1 */
[----:B------:R-:W-:-:S02]  /*3020*/  SEL R2, R2, 0xffffffe0, !P0 ;  /* 0xffffffe002027807 */ /* 0x000fc40004000000 */
[----:B------:R-:W-:Y:S02]  /*3030*/  SEL R248, R248, 0xfffffff0, !P1 ;  /* 0xfffffff0f8f87807 */ /* 0x000fe40004800000 */
[----:B------:R-:W-:Y:S02]  /*3040*/  LOP3.LUT R219, R4, 0x200, R3, 0xf8, !PT ;  /* 0x0000020004db7812 */ /* 0x000fe400078ef803 */
[----:B--234-:R-:W-:-:S07]  /*3050*/  LOP3.LUT R250, R5, R0, RZ, 0xfc, !PT ;  /* 0x0000000005fa7212 */ /* 0x01cfce00078efcff */
.L_x_764:
[----:B------:R-:W0:Y:S01]  /*3060*/  LDGDEPBAR ;  /* 0x00000000000079af */ /* 0x000e220000000000 */
[----:B------:R-:W-:Y:S01]  /*3070*/  MOV R116, UR18 ;  /* 0x0000001200747c02 */ /* 0x000fe20008000f00 */
[C---:B-----5:R-:W-:Y:S01]  /*3080*/  FMUL.FTZ R199, R235.reuse, 1.4426950216293334961 ;  /* 0x3fb8aa3bebc77820 */ /* 0x060fe20000410000 */
[----:B------:R-:W-:Y:S01]  /*3090*/  MOV R117, UR17 ;  /* 0x0000001100757c02 */ /* 0x000fe20008000f00 */
[----:B------:R-:W-:Y:S01]  /*30a0*/  UIADD3 UR48, UPT, UPT, UR48, -0x40, URZ ;  /* 0xffffffc030307890 */ /* 0x000fe2000fffe0ff */
[----:B------:R-:W-:Y:S01]  /*30b0*/  FSETP.NEU.FTZ.AND P3, PT, R235, -INF , PT ;  /* 0xff800000eb00780b */ /* 0x000fe20003f7d000 */
[----:B------:R-:W-:Y:S02]  /*30c0*/  UIADD3 UR47, UPT, UPT, UR47, -0x1, URZ ;  /* 0xffffffff2f2f7890 */ /* 0x000fe4000fffe0ff */
[----:B------:R-:W-:Y:S01]  /*30d0*/  UISETP.GE.AND UP0, UPT, UR48, UR53, UPT ;  /* 0x000000353000728c */ /* 0x000fe2000bf06270 */
[----:B------:R-:W-:Y:S02]  /*30e0*/  FSEL R199, R199, RZ, P3 ;  /* 0x000000ffc7c77208 */ /* 0x000fe40001800000 */
[----:B------:R-:W-:Y:S01]  /*30f0*/  FSETP.NEU.FTZ.AND P3, PT, R234, -INF , PT ;  /* 0xff800000ea00780b */ /* 0x000fe20003f7d000 */
[----:B------:R-:W-:Y:S06]  /*3100*/  UISETP.LT.AND UP0, UPT, UR32, UR38, UP0 ;  /* 0x000000262000728c */ /* 0x000fec0008701270 */
[----:B------:R-:W-:Y:S01]  /*3110*/  PLOP3.LUT P0, PT, PT, PT, UP0, 0x80, 0x8 ;  /* 0x000000000008781c */ /* 0x000fe20003f0f008 */
[----:B------:R-:W-:Y:S01]  /*3120*/  UISETP.GT.AND UP0, UPT, UR47, UR51, UPT ;  /* 0x000000332f00728c */ /* 0x000fe2000bf04270 */
[----:B------:R-:W-:Y:S04]  /*3130*/  DEPBAR.LE SB0, 0x0 ;  /* 0x000080000000791a */ /* 0x000fe80000000000 */
[----:B------:R-:W-:Y:S06]  /*3140*/  BAR.SYNC.DEFER_BLOCKING 0x0 ;  /* 0x0000000000007b1d */ /* 0x000fec0000010000 */
[----:B------:R-:W-:Y:S01]  /*3150*/  @UP0 UIADD3 UR13, UP1, UPT, UR58, -0x100, URZ ;  /* 0xffffff003a0d0890 */ /* 0x000fe2000ff3e0ff */
[----:B------:R-:W-:Y:S02]  /*3160*/  @!P0 VIADDMNMX R202, R249, -R240, UR38, PT ;  /* 0x00000026f9ca8e46 */ /* 0x000fe4000b8009f0 */
[C---:B------:R-:W-:Y:S01]  /*3170*/  @!P0 IADD3 R131, PT, PT, R233.reuse, 0x1, RZ ;  /* 0x00000001e9838810 */ /* 0x040fe20007ffe0ff */
[----:B------:R-:W-:Y:S01]  /*3180*/  @UP0 UIADD3.X UR12, UPT, UPT, UR59, -0x1, URZ, UP1, !UPT ;  /* 0xffffffff3b0c0890 */ /* 0x000fe20008ffe4ff */
[----:B------:R-:W-:Y:S01]  /*3190*/  @!P0 ISETP.GE.AND P4, PT, R233, R202, PT ;  /* 0x000000cae900820c */ /* 0x000fe20003f86270 */
[----:B------:R-:W-:Y:S01]  /*31a0*/  @UP0 UIADD3 UR18, UP1, UPT, UR18, -0x100, URZ ;  /* 0xffffff0012120890 */ /* 0x000fe2000ff3e0ff */
[----:B------:R-:W-:Y:S03]  /*31b0*/  @!P0 VIADDMNMX R200, R249, -R237, UR38, PT ;  /* 0x00000026f9c88e46 */ /* 0x000fe6000b8009ed */
[----:B------:R-:W-:Y:S01]  /*31c0*/  @UP0 UIADD3.X UR17, UPT, UPT, UR17, -0x1, URZ, UP1, !UPT ;  /* 0xffffffff11110890 */ /* 0x000fe20008ffe4ff */
[----:B------:R-:W-:Y:S06]  /*31d0*/  LDSM.16.M88.4 R84, [R229] ;  /* 0x00000000e554783b */ /* 0x000fec0000000200 */
[----:B-1----:R-:W1:Y:S06]  /*31e0*/  LDSM.16.M88.4 R88, [R227+0x10000] ;  /* 0x01000000e358783b */ /* 0x002e6c0000000200 */
[----:B------:R-:W2:Y:S06]  /*31f0*/  LDSM.16.M88.4 R92, [R227+0x10800] ;  /* 0x01080000e35c783b */ /* 0x000eac0000000200 */
[----:B------:R-:W-:Y:S06]  /*3200*/  LDSM.16.M88.4 R96, [R226] ;  /* 0x00000000e260783b */ /* 0x000fec0000000200 */
[----:B------:R-:W3:Y:S06]  /*3210*/  LDSM.16.M88.4 R100, [R224+0x10000] ;  /* 0x01000000e064783b */ /* 0x000eec0000000200 */
[----:B------:R-:W4:Y:S06]  /*3220*/  LDSM.16.M88.4 R104, [R224+0x10800] ;  /* 0x01080000e068783b */ /* 0x000f2c0000000200 */
[----:B------:R-:W-:Y:S06]  /*3230*/  LDSM.16.M88.4 R108, [R225] ;  /* 0x00000000e16c783b */ /* 0x000fec0000000200 */
[----:B------:R-:W4:Y:S01]  /*3240*/  LDSM.16.M88.4 R112, [R223+0x10000] ;  /* 0x01000000df70783b */ /* 0x000f220000000200 */
[C---:B-1----:R-:W-:Y:S08]  /*3250*/  HMMA.16816.F32.BF16 R4, R84.reuse, R88, RZ ;  /* 0x000000585404723c */ /* 0x042ff000000418ff */
[C---:B------:R-:W-:Y:S01]  /*3260*/  HMMA.16816.F32.BF16 R8, R84.reuse, R90, RZ ;  /* 0x0000005a5408723c */ /* 0x040fe200000418ff */
[----:B------:R-:W-:Y:S07]  /*3270*/  LDSM.16.M88.4 R88, [R222] ;  /* 0x00000000de58783b */ /* 0x000fee0000000200 */
[C---:B--2---:R-:W-:Y:S08]  /*3280*/  HMMA.16816.F32.BF16 R12, R84.reuse, R92, RZ ;  /* 0x0000005c540c723c */ /* 0x044ff000000418ff */
        /* <DEDUP_REMOVED lines=65> */
[----:B------:R3:W2:Y:S01]  /*36a0*/  LDSM.16.M88.4 R92, [R229+0x6000] ;  /* 0x00600000e55c783b */ /* 0x0006a20000000200 */
[C---:B----4-:R-:W-:Y:S08]  /*36b0*/  HMMA.16816.F32.BF16 R4, R100.reuse, R104, R4 ;  /* 0x000000686404723c */ /* 0x050ff00000041804 */
[C---:B------:R-:W-:Y:S01]  /*36c0*/  HMMA.16816.F32.BF16 R8, R100.reuse, R106, R8 ;  /* 0x0000006a6408723c */ /* 0x040fe20000041808 */
[----:B------:R-:W-:Y:S07]  /*36d0*/  LDSM.16.M88.4 R104, [R224+0x16000] ;  /* 0x01600000e068783b */ /* 0x000fee0000000200 */
[C---:B-1----:R-:W-:Y:S03]  /*36e0*/  HMMA.16816.F32.BF16 R12, R100.reuse, R84, R12 ;  /* 0x00000054640c723c */ /* 0x042fe6000004180c */
[----:B---3--:R-:W-:Y:S05]  /*36f0*/  LEA R229, R250, UR4, 0x1 ;  /* 0x00000004fae57c11 */ /* 0x008fea000f8e08ff */
[----:B------:R-:W-:Y:S01]  /*3700*/  HMMA.16816.F32.BF16 R16, R100, R86, R16 ;  /* 0x000000566410723c */ /* 0x000fe20000041810 */
[----:B------:R1:W3:Y:S06]  /*3710*/  LDSM.16.M88.4 R84, [R227+0x16800] ;  /* 0x01680000e354783b */ /* 0x0002ec0000000200 */
[----:B------:R4:W3:Y:S01]  /*3720*/  LDSM.16.M88.4 R100, [R226+0x6000] ;  /* 0x00600000e264783b */ /* 0x0008e20000000200 */
[C---:B------:R-:W-:Y:S08]  /*3730*/  HMMA.16816.F32.BF16 R4, R108.reuse, R112, R4 ;  /* 0x000000706c04723c */ /* 0x040ff00000041804 */
[C---:B------:R-:W-:Y:S01]  /*3740*/  HMMA.16816.F32.BF16 R8, R108.reuse, R114, R8 ;  /* 0x000000726c08723c */ /* 0x040fe20000041808 */
[----:B------:R-:W-:Y:S07]  /*3750*/  LDSM.16.M88.4 R112, [R223+0x16000] ;  /* 0x01600000df70783b */ /* 0x000fee0000000200 */
[C---:B--2---:R-:W-:Y:S03]  /*3760*/  HMMA.16816.F32.BF16 R12, R108.reuse, R88, R12 ;  /* 0x000000586c0c723c */ /* 0x044fe6000004180c */
[----:B-1----:R-:W-:Y:S02]  /*3770*/  LEA R227, R242, UR4, 0x1 ;  /* 0x00000004f2e37c11 */ /* 0x002fe4000f8e08ff */
        /* <DEDUP_REMOVED lines=43> */
[----:B-1----:R-:W-:Y:S01]  /*3a30*/  MOV R204, R119 ;  /* 0x0000007700cc7202 */ /* 0x002fe20000000f00 */
[--C-:B------:R-:W-:Y:S01]  /*3a40*/  FFMA.FTZ R228, R198, UR9, -R199.reuse ;  /* 0x00000009c6e47c23 */ /* 0x100fe200080108c7 */
[----:B------:R-:W-:Y:S01]  /*3a50*/  @!P0 FSEL R204, R119, -INF , !P4 ;  /* 0xff80000077cc8808 */ /* 0x000fe20006000000 */
[----:B------:R-:W-:Y:S01]  /*3a60*/  FMUL.FTZ R198, R234, 1.4426950216293334961 ;  /* 0x3fb8aa3beac67820 */ /* 0x000fe20000410000 */
[----:B------:R-:W-:Y:S01]  /*3a70*/  @!P0 ISETP.GE.AND P4, PT, R233, R200, PT ;  /* 0x000000c8e900820c */ /* 0x000fe20003f86270 */
[----:B------:R-:W-:Y:S01]  /*3a80*/  FMUL.FTZ R126, R12, UR10 ;  /* 0x0000000a0c7e7c20 */ /* 0x000fe20008410000 */
[----:B------:R-:W-:Y:S03]  /*3a90*/  FMUL.FTZ R127, R13, UR10 ;  /* 0x0000000a0d7f7c20 */ /* 0x000fe60008410000 */
[----:B------:R-:W1:Y:S01]  /*3aa0*/  MUFU.TANH R122, R122 ;  /* 0x0000007a007a7308 */ /* 0x000e620000002400 */
[----:B---3--:R-:W-:Y:S01]  /*3ab0*/  MOV R201, R120 ;  /* 0x0000007800c97202 */ /* 0x008fe20000000f00 */
[--C-:B------:R-:W-:Y:S01]  /*3ac0*/  FFMA.FTZ R215, R204, UR9, -R199.reuse ;  /* 0x00000009ccd77c23 */ /* 0x100fe200080108c7 */
[----:B------:R-:W-:Y:S01]  /*3ad0*/  @!P0 FSEL R201, R120, -INF , !P4 ;  /* 0xff80000078c98808 */ /* 0x000fe20006000000 */
[----:B------:R-:W-:Y:S01]  /*3ae0*/  FMUL.FTZ R128, R14, UR10 ;  /* 0x0000000a0e807c20 */ /* 0x000fe20008410000 */
[----:B------:R-:W-:Y:S01]  /*3af0*/  FSEL R198, R198, RZ, P3 ;  /* 0x000000ffc6c67208 */ /* 0x000fe20001800000 */
[----:B------:R-:W-:Y:S01]  /*3b00*/  FMUL.FTZ R129, R15, UR10 ;  /* 0x0000000a0f817c20 */ /* 0x000fe20008410000 */
[----:B------:R-:W-:Y:S03]  /*3b10*/  @!P0 ISETP.GE.AND P3, PT, R131, R200, PT ;  /* 0x000000c88300820c */ /* 0x000fe60003f66270 */
[----:B------:R-:W3:Y:S01]  /*3b20*/  MUFU.TANH R123, R123 ;  /* 0x0000007b007b7308 */ /* 0x000ee20000002400 */
[----:B--2---:R-:W-:Y:S01]  /*3b30*/  MOV R131, R121 ;  /* 0x0000007900837202 */ /* 0x004fe20000000f00 */
[--C-:B------:R-:W-:Y:S01]  /*3b40*/  FFMA.FTZ R208, R201, UR9, -R198.reuse ;  /* 0x00000009c9d07c23 */ /* 0x100fe200080108c6 */
[----:B------:R-:W-:Y:S01]  /*3b50*/  @!P0 FSEL R131, R121, -INF , !P3 ;  /* 0xff80000079838808 */ /* 0x000fe20005800000 */
[----:B------:R-:W-:Y:S01]  /*3b60*/  FMUL.FTZ R130, R16, UR10 ;  /* 0x0000000a10827c20 */ /* 0x000fe20008410000 */
[----:B------:R-:W-:Y:S01]  /*3b70*/  @!P0 IADD3 R201, PT, PT, R233, 0x8, RZ ;  /* 0x00000008e9c98810 */ /* 0x000fe20007ffe0ff */
[----:B------:R-:W-:Y:S01]  /*3b80*/  FMUL.FTZ R196, R17, UR10 ;  /* 0x0000000a11c47c20 */ /* 0x000fe20008410000 */
[----:B------:R-:W-:Y:S03]  /*3b90*/  FMUL.FTZ R197, R18, UR10 ;  /* 0x0000000a12c57c20 */ /* 0x000fe60008410000 */
[----:B------:R-:W2:Y:S01]  /*3ba0*/  MUFU.TANH R124, R124 ;  /* 0x0000007c007c7308 */ /* 0x000ea20000002400 */
[----:B------:R-:W-:Y:S01]  /*3bb0*/  @!P0 ISETP.GE.AND P3, PT, R201, R202, PT ;  /* 0x000000cac900820c */ /* 0x000fe20003f66270 */
[--C-:B------:R-:W-:Y:S01]  /*3bc0*/  FFMA.FTZ R207, R131, UR9, -R198.reuse ;  /* 0x0000000983cf7c23 */ /* 0x100fe200080108c6 */
[----:B------:R-:W-:Y:S01]  /*3bd0*/  @!P0 IADD3 R131, PT, PT, R233, 0x9, RZ ;  /* 0x00000009e9838810 */ /* 0x000fe20007ffe0ff */
[----:B------:R-:W-:Y:S01]  /*3be0*/  FMUL.FTZ R230, R19, UR10 ;  /* 0x0000000a13e67c20 */ /* 0x000fe20008410000 */
[----:B-1----:R-:W-:Y:S01]  /*3bf0*/  MOV R206, R122 ;  /* 0x0000007a00ce7202 */ /* 0x002fe20000000f00 */
[----:B------:R-:W-:Y:S01]  /*3c00*/  FMUL.FTZ R118, R118, UR10 ;  /* 0x0000000a76767c20 */ /* 0x000fe20008410000 */
[----:B------:R-:W-:Y:S03]  /*3c10*/  @!P0 FSEL R206, R122, -INF , !P3 ;  /* 0xff8000007ace8808 */ /* 0x000fe60005800000 */
[----:B------:R-:W1:Y:S01]  /*3c20*/  MUFU.TANH R125, R125 ;  /* 0x0000007d007d7308 */ /* 0x000e620000002400 */
[----:B------:R-:W-:Y:S01]  /*3c30*/  @!P0 ISETP.GE.AND P3, PT, R131, R202, PT ;  /* 0x000000ca8300820c */ /* 0x000fe20003f66270 */
[----:B------:R-:W-:Y:S01]  /*3c40*/  FFMA.FTZ R119, -R119, R119, 1 ;  /* 0x3f80000077777423 */ /* 0x000fe20000010177 */
[-C--:B---3--:R-:W-:Y:S01]  /*3c50*/  MOV R204, R123.reuse ;  /* 0x0000007b00cc7202 */ /* 0x088fe20000000f00 */
[--C-:B------:R-:W-:Y:S01]  /*3c60*/  FFMA.FTZ R214, R206, UR9, -R199.reuse ;  /* 0x00000009ced67c23 */ /* 0x100fe200080108c7 */
[----:B------:R-:W-:Y:S01]  /*3c70*/  @!P0 FSEL R204, R123, -INF , !P3 ;  /* 0xff8000007bcc8808 */ /* 0x000fe20005800000 */
[----:B------:R-:W-:Y:S01]  /*3c80*/  FMUL.FTZ R119, R119, UR10 ;  /* 0x0000000a77777c20 */ /* 0x000fe20008410000 */
[----:B------:R-:W-:Y:S03]  /*3c90*/  @!P0 ISETP.GE.AND P3, PT, R201, R200, PT ;  /* 0x000000c8c900820c */ /* 0x000fe60003f66270 */
[----:B------:R-:W3:Y:S01]  /*3ca0*/  MUFU.TANH R126, R126 ;  /* 0x0000007e007e7308 */ /* 0x000ee20000002400 */
[-C--:B--2---:R-:W-:Y:S01]  /*3cb0*/  MOV R201, R124.reuse ;  /* 0x0000007c00c97202 */ /* 0x084fe20000000f00 */
[--C-:B------:R-:W-:Y:S01]  /*3cc0*/  FFMA.FTZ R213, R204, UR9, -R199.reuse ;  /* 0x00000009ccd57c23 */ /* 0x100fe200080108c7 */
[C---:B------:R-:W-:Y:S01]  /*3cd0*/  @!P0 FSEL R201, R124.reuse, -INF , !P3 ;  /* 0xff8000007cc98808 */ /* 0x040fe20005800000 */
[----:B------:R-:W-:Y:S01]  /*3ce0*/  FFMA.FTZ R124, -R124, R124, 1 ;  /* 0x3f8000007c7c7423 */ /* 0x000fe2000001017c */
[----:B------:R-:W-:Y:S01]  /*3cf0*/  @!P0 ISETP.GE.AND P3, PT, R131, R200, PT ;  /* 0x000000c88300820c */ /* 0x000fe20003f66270 */
[----:B------:R-:W-:Y:S01]  /*3d00*/  FFMA.FTZ R122, -R122, R122, 1 ;  /* 0x3f8000007a7a7423 */ /* 0x000fe2000001017a */
[----:B------:R-:W-:Y:S03]  /*3d10*/  FFMA.FTZ R123, -R123, R123, 1 ;  /* 0x3f8000007b7b7423 */ /* 0x000fe6000001017b */
[----:B------:R-:W2:Y:S01]  /*3d20*/  MUFU.TANH R127, R127 ;  /* 0x0000007f007f7308 */ /* 0x000ea20000002400 */
[----:B-1----:R-:W-:Y:S01]  /*3d30*/  MOV R131, R125 ;  /* 0x0000007d00837202 */ /* 0x002fe20000000f00 */
[--C-:B------:R-:W-:Y:S01]  /*3d40*/  FFMA.FTZ R206, R201, UR9, -R198.reuse ;  /* 0x00000009c9ce7c23 */ /* 0x100fe200080108c6 */
[----:B------:R-:W-:Y:S01]  /*3d50*/  @!P0 FSEL R131, R125, -INF , !P3 ;  /* 0xff8000007d838808 */ /* 0x000fe20005800000 */
[----:B------:R-:W-:Y:S01]  /*3d60*/  FMUL.FTZ R124, R124, UR10 ;  /* 0x0000000a7c7c7c20 */ /* 0x000fe20008410000 */
[----:B------:R-:W-:Y:S01]  /*3d70*/  @!P0 IADD3 R201, PT, PT, R233, 0x10, RZ ;  /* 0x00000010e9c98810 */ /* 0x000fe20007ffe0ff */
[----:B------:R-:W-:Y:S01]  /*3d80*/  FMUL.FTZ R122, R122, UR10 ;  /* 0x0000000a7a7a7c20 */ /* 0x000fe20008410000 */
[----:B------:R-:W-:Y:S03]  /*3d90*/  FMUL.FTZ R123, R123, UR10 ;  /* 0x0000000a7b7b7c20 */ /* 0x000fe60008410000 */
[----:B------:R-:W1:Y:S01]  /*3da0*/  MUFU.TANH R128, R128 ;  /* 0x0000008000807308 */ /* 0x000e620000002400 */
[----:B------:R-:W-:Y:S01]  /*3db0*/  @!P0 ISETP.GE.AND P3, PT, R201, R202, PT ;  /* 0x000000cac900820c */ /* 0x000fe20003f66270 */
[--C-:B------:R-:W-:Y:S01]  /*3dc0*/  FFMA.FTZ R205, R131, UR9, -R198.reuse ;  /* 0x0000000983cd7c23 */ /* 0x100fe200080108c6 */
[----:B------:R-:W-:Y:S01]  /*3dd0*/  @!P0 IADD3 R131, PT, PT, R233, 0x11, RZ ;  /* 0x00000011e9838810 */ /* 0x000fe20007ffe0ff */
[----:B------:R-:W-:Y:S01]  /*3de0*/  FFMA.FTZ R121, -R121, R121, 1 ;  /* 0x3f80000079797423 */ /* 0x000fe20000010179 */
[----:B---3--:R-:W-:Y:S01]  /*3df0*/  MOV R210, R126 ;  /* 0x0000007e00d27202 */ /* 0x008fe20000000f00 */
[----:B------:R-:W-:Y:S01]  /*3e00*/  FFMA.FTZ R120, -R120, R120, 1 ;  /* 0x3f80000078787423 */ /* 0x000fe20000010178 */
[----:B------:R-:W-:Y:S03]  /*3e10*/  @!P0 FSEL R210, R126, -INF , !P3 ;  /* 0xff8000007ed28808 */ /* 0x000fe60005800000 */
[----:B------:R-:W3:Y:S01]  /*3e20*/  MUFU.TANH R129, R129 ;  /* 0x0000008100817308 */ /* 0x000ee20000002400 */
[----:B------:R-:W-:Y:S01]  /*3e30*/  @!P0 ISETP.GE.AND P3, PT, R131, R202, PT ;  /* 0x000000ca8300820c */ /* 0x000fe20003f66270 */
[----:B------:R-:W-:Y:S01]  /*3e40*/  FMUL.FTZ R121, R121, UR10 ;  /* 0x0000000a79797c20 */ /* 0x000fe20008410000 */
[-C--:B--2---:R-:W-:Y:S01]  /*3e50*/  MOV R204, R127.reuse ;  /* 0x0000007f00cc7202 */ /* 0x084fe20000000f00 */
[--C-:B------:R-:W-:Y:S01]  /*3e60*/  FFMA.FTZ R212, R210, UR9, -R199.reuse ;  /* 0x00000009d2d47c23 */ /* 0x100fe200080108c7 */
[----:B------:R-:W-:Y:S01]  /*3e70*/  @!P0 FSEL R204, R127, -INF , !P3 ;  /* 0xff8000007fcc8808 */ /* 0x000fe20005800000 */
[----:B------:R-:W-:Y:S01]  /*3e80*/  FMUL.FTZ R120, R120, UR10 ;  /* 0x0000000a78787c20 */ /* 0x000fe20008410000 */
[----:B------:R-:W-:Y:S03]  /*3e90*/  @!P0 ISETP.GE.AND P3, PT, R201, R200, PT ;  /* 0x000000c8c900820c */ /* 0x000fe60003f66270 */
[----:B------:R-:W2:Y:S01]  /*3ea0*/  MUFU.TANH R130, R130 ;  /* 0x0000008200827308 */ /* 0x000ea20000002400 */
[-C--:B-1----:R-:W-:Y:S01]  /*3eb0*/  MOV R201, R128.reuse ;  /* 0x0000008000c97202 */ /* 0x082fe20000000f00 */
[--C-:B------:R-:W-:Y:S01]  /*3ec0*/  FFMA.FTZ R211, R204, UR9, -R199.reuse ;  /* 0x00000009ccd37c23 */ /* 0x100fe200080108c7 */
[C---:B------:R-:W-:Y:S01]  /*3ed0*/  @!P0 FSEL R201, R128.reuse, -INF , !P3 ;  /* 0xff80000080c98808 */ /* 0x040fe20005800000 */
[----:B------:R-:W-:Y:S01]  /*3ee0*/  FFMA.FTZ R128, -R128, R128, 1 ;  /* 0x3f80000080807423 */ /* 0x000fe20000010180 */
[----:B------:R-:W-:Y:S01]  /*3ef0*/  @!P0 ISETP.GE.AND P3, PT, R131, R200, PT ;  /* 0x000000c88300820c */ /* 0x000fe20003f66270 */
[----:B------:R-:W-:Y:S01]  /*3f00*/  FFMA.FTZ R126, -R126, R126, 1 ;  /* 0x3f8000007e7e7423 */ /* 0x000fe2000001017e */
[----:B------:R-:W-:Y:S03]  /*3f10*/  FFMA.FTZ R127, -R127, R127, 1 ;  /* 0x3f8000007f7f7423 */ /* 0x000fe6000001017f */
[----:B------:R-:W1:Y:S01]  /*3f20*/  MUFU.TANH R196, R196 ;  /* 0x000000c400c47308 */ /* 0x000e620000002400 */
[-C--:B---3--:R-:W-:Y:S01]  /*3f30*/  MOV R131, R129.reuse ;  /* 0x0000008100837202 */ /* 0x088fe20000000f00 */
[--C-:B------:R-:W-:Y:S01]  /*3f40*/  FFMA.FTZ R204, R201, UR9, -R198.reuse ;  /* 0x00000009c9cc7c23 */ /* 0x100fe200080108c6 */
[----:B------:R-:W-:Y:S01]  /*3f50*/  @!P0 FSEL R131, R129, -INF , !P3 ;  /* 0xff80000081838808 */ /* 0x000fe20005800000 */
[----:B------:R-:W-:Y:S01]  /*3f60*/  FMUL.FTZ R128, R128, UR10 ;  /* 0x0000000a80807c20 */ /* 0x000fe20008410000 */
[----:B------:R-:W-:Y:S01]  /*3f70*/  @!P0 IADD3 R201, PT, PT, R233, 0x18, RZ ;  /* 0x00000018e9c98810 */ /* 0x000fe20007ffe0ff */
[----:B------:R-:W-:Y:S01]  /*3f80*/  FFMA.FTZ R129, -R129, R129, 1 ;  /* 0x3f80000081817423 */ /* 0x000fe20000010181 */
[----:B------:R-:W-:Y:S03]  /*3f90*/  FMUL.FTZ R126, R126, UR10 ;  /* 0x0000000a7e7e7c20 */ /* 0x000fe60008410000 */
[----:B------:R-:W3:Y:S01]  /*3fa0*/  MUFU.TANH R197, R197 ;  /* 0x000000c500c57308 */ /* 0x000ee20000002400 */
[----:B------:R-:W-:Y:S01]  /*3fb0*/  @!P0 ISETP.GE.AND P3, PT, R201, R202, PT ;  /* 0x000000cac900820c */ /* 0x000fe20003f66270 */
[--C-:B------:R-:W-:Y:S01]  /*3fc0*/  FFMA.FTZ R203, R131, UR9, -R198.reuse ;  /* 0x0000000983cb7c23 */ /* 0x100fe200080108c6 */
[----:B------:R-:W-:Y:S01]  /*3fd0*/  @!P0 IADD3 R131, PT, PT, R233, 0x19, RZ ;  /* 0x00000019e9838810 */ /* 0x000fe20007ffe0ff */
[----:B------:R-:W-:Y:S01]  /*3fe0*/  FMUL.FTZ R129, R129, UR10 ;  /* 0x0000000a81817c20 */ /* 0x000fe20008410000 */
[----:B--2---:R-:W-:Y:S01]  /*3ff0*/  MOV R210, R130 ;  /* 0x0000008200d27202 */ /* 0x004fe20000000f00 */
[----:B------:R-:W-:Y:S01]  /*4000*/  FMUL.FTZ R127, R127, UR10 ;  /* 0x0000000a7f7f7c20 */ /* 0x000fe20008410000 */
[----:B------:R-:W-:Y:S03]  /*4010*/  @!P0 FSEL R210, R130, -INF , !P3 ;  /* 0xff80000082d28808 */ /* 0x000fe60005800000 */
[----:B------:R-:W2:Y:S01]  /*4020*/  MUFU.TANH R230, R230 ;  /* 0x000000e600e67308 */ /* 0x000ea20000002400 */
[----:B------:R-:W-:Y:S01]  /*4030*/  @!P0 ISETP.GE.AND P3, PT, R131, R202, PT ;  /* 0x000000ca8300820c */ /* 0x000fe20003f66270 */
[----:B------:R-:W-:Y:S01]  /*4040*/  FFMA.FTZ R125, -R125, R125, 1 ;  /* 0x3f8000007d7d7423 */ /* 0x000fe2000001017d */
[-C--:B-1----:R-:W-:Y:S01]  /*4050*/  MOV R202, R196.reuse ;  /* 0x000000c400ca7202 */ /* 0x082fe20000000f00 */
[--C-:B------:R-:W-:Y:S01]  /*4060*/  FFMA.FTZ R221, R210, UR9, -R199.reuse ;  /* 0x00000009d2dd7c23 */ /* 0x100fe200080108c7 */
[C---:B------:R-:W-:Y:S01]  /*4070*/  @!P0 FSEL R202, R196.reuse, -INF , !P3 ;  /* 0xff800000c4ca8808 */ /* 0x040fe20005800000 */
[----:B------:R-:W-:Y:S01]  /*4080*/  FFMA.FTZ R196, -R196, R196, 1 ;  /* 0x3f800000c4c47423 */ /* 0x000fe200000101c4 */
[-C--:B------:R-:W-:Y:S03]  /*4090*/  @!P0 ISETP.GE.AND P3, PT, R201, R200.reuse, PT ;  /* 0x000000c8c900820c */ /* 0x080fe60003f66270 */
[----:B------:R-:W-:Y:S01]  /*40a0*/  MUFU.EX2 R228, R228 ;  /* 0x000000e400e47308 */ /* 0x000fe20000000800 */
[-C--:B---3--:R-:W-:Y:S01]  /*40b0*/  MOV R201, R197.reuse ;  /* 0x000000c500c97202 */ /* 0x088fe20000000f00 */
[----:B------:R-:W-:Y:S01]  /*40c0*/  FFMA.FTZ R199, R202, UR9, -R199 ;  /* 0x00000009cac77c23 */ /* 0x000fe200080108c7 */
[C---:B------:R-:W-:Y:S01]  /*40d0*/  @!P0 FSEL R201, R197.reuse, -INF , !P3 ;  /* 0xff800000c5c98808 */ /* 0x040fe20005800000 */
[----:B------:R-:W-:Y:S01]  /*40e0*/  FFMA.FTZ R197, -R197, R197, 1 ;  /* 0x3f800000c5c57423 */ /* 0x000fe200000101c5 */
[----:B------:R-:W-:Y:S01]  /*40f0*/  @!P0 ISETP.GE.AND P3, PT, R131, R200, PT ;  /* 0x000000c88300820c */ /* 0x000fe20003f66270 */
[----:B------:R-:W-:Y:S01]  /*4100*/  FMUL.FTZ R125, R125, UR10 ;  /* 0x0000000a7d7d7c20 */ /* 0x000fe20008410000 */
[----:B------:R-:W-:Y:S01]  /*4110*/  LEA R131, R243, UR5, 0x1 ;  /* 0x00000005f3837c11 */ /* 0x000fe2000f8e08ff */
[--C-:B------:R-:W-:Y:S01]  /*4120*/  FFMA.FTZ R202, R201, UR9, -R198.reuse ;  /* 0x00000009c9ca7c23 */ /* 0x100fe200080108c6 */
[-C--:B--2---:R-:W-:Y:S01]  /*4130*/  MOV R231, R230.reuse ;  /* 0x000000e600e77202 */ /* 0x084fe20000000f00 */
[----:B------:R-:W1:Y:S01]  /*4140*/  MUFU.EX2 R215, R215 ;  /* 0x000000d700d77308 */ /* 0x000e620000000800 */
[C---:B------:R-:W-:Y:S01]  /*4150*/  @!P0 FSEL R231, R230.reuse, -INF , !P3 ;  /* 0xff800000e6e78808 */ /* 0x040fe20005800000 */
[----:B------:R-:W-:Y:S01]  /*4160*/  FFMA.FTZ R230, -R230, R230, 1 ;  /* 0x3f800000e6e67423 */ /* 0x000fe200000101e6 */
[----:B------:R-:W-:Y:S01]  /*4170*/  IADD3 R200, PT, PT, R131, R248, RZ ;  /* 0x000000f883c87210 */ /* 0x000fe20007ffe0ff */
[----:B------:R-:W-:Y:S01]  /*4180*/  FFMA.FTZ R130, -R130, R130, 1 ;  /* 0x3f80000082827423 */ /* 0x000fe20000010182 */
[C---:B------:R-:W-:Y:S01]  /*4190*/  LEA R112, P0, R236.reuse, R116, 0x2 ;  /* 0x00000074ec707211 */ /* 0x040fe200078010ff */
[----:B------:R-:W-:Y:S04]  /*41a0*/  FFMA.FTZ R198, R231, UR9, -R198 ;  /* 0x00000009e7c67c23 */ /* 0x000fe800080108c6 */
[----:B------:R-:W-:Y:S01]  /*41b0*/  MUFU.EX2 R208, R208 ;  /* 0x000000d000d07308 */ /* 0x000fe20000000800 */
[----:B------:R-:W-:Y:S01]  /*41c0*/  LEA.HI.X R113, R236, R117, RZ, 0x2, P0 ;  /* 0x00000075ec717211 */ /* 0x000fe200000f14ff */
[----:B------:R-:W-:Y:S04]  /*41d0*/  FMUL.FTZ R130, R130, UR10 ;  /* 0x0000000a82827c20 */ /* 0x000fe80008410000 */
[----:B------:R2:W3:Y:S04]  /*41e0*/  LDG.E R116, desc[UR36][R112.64] ;  /* 0x0000002470747981 */ /* 0x0004e8000c1e1900 */
[----:B------:R-:W4:Y:S01]  /*41f0*/  MUFU.EX2 R207, R207 ;  /* 0x000000cf00cf7308 */ /* 0x000f220000000800 */
[----:B-1----:R-:W-:Y:S09]  /*4200*/  F2FP.BF16.F32.PACK_AB R13, R215, R228 ;  /* 0x000000e4d70d723e */ /* 0x002ff200000010ff */
[----:B------:R1:W-:Y:S10]  /*4210*/  MUFU.EX2 R201, R198 ;  /* 0x000000c600c97308 */ /* 0x0003f40000000800 */
[----:B------:R-:W-:Y:S01]  /*4220*/  MUFU.EX2 R214, R214 ;  /* 0x000000d600d67308 */ /* 0x000fe20000000800 */
[----:B----4-:R-:W-:Y:S09]  /*4230*/  F2FP.BF16.F32.PACK_AB R11, R207, R208 ;  /* 0x000000d0cf0b723e */ /* 0x010ff200000010ff */
[----:B------:R-:W4:Y:S01]  /*4240*/  MUFU.EX2 R213, R213 ;  /* 0x000000d500d57308 */ /* 0x000f220000000800 */
[----:B-1----:R-:W-:Y:S05]  /*4250*/  LEA R198, R243, UR4, 0x1 ;  /* 0x00000004f3c67c11 */ /* 0x002fea000f8e08ff */
[----:B------:R-:W-:Y:S04]  /*4260*/  STS [R198+0x22000], R13 ;  /* 0x0220000dc6007388 */ /* 0x000fe80000000800 */
[----:B------:R-:W-:Y:S02]  /*4270*/  MUFU.EX2 R206, R206 ;  /* 0x000000ce00ce7308 */ /* 0x000fe40000000800 */
[----:B------:R-:W-:Y:S08]  /*4280*/  STS [R198+0x22400], R11 ;  /* 0x0224000bc6007388 */ /* 0x000ff00000000800 */
[----:B------:R-:W1:Y:S01]  /*4290*/  MUFU.EX2 R205, R205 ;  /* 0x000000cd00cd7308 */ /* 0x000e620000000800 */
[----:B----4-:R-:W-:Y:S05]  /*42a0*/  F2FP.BF16.F32.PACK_AB R9, R213, R214 ;  /* 0x000000d6d509723e */ /* 0x010fea00000010ff */
[----:B------:R-:W-:Y:S04]  /*42b0*/  STS [R200], R9 ;  /* 0x00000009c8007388 */ /* 0x000fe80000000800 */
[----:B------:R4:W-:Y:S10]  /*42c0*/  MUFU.EX2 R209, R199 ;  /* 0x000000c700d17308 */ /* 0x0009f40000000800 */
[----:B------:R-:W-:Y:S01]  /*42d0*/  MUFU.EX2 R212, R212 ;  /* 0x000000d400d47308 */ /* 0x000fe20000000800 */
[----:B-1----:R-:W-:Y:S05]  /*42e0*/  F2FP.BF16.F32.PACK_AB R251, R205, R206 ;  /* 0x000000cecdfb723e */ /* 0x002fea00000010ff */
[----:B------:R-:W-:Y:S04]  /*42f0*/  STS [R200+0x400], R251 ;  /* 0x000400fbc8007388 */ /* 0x000fe80000000800 */
[----:B------:R-:W1:Y:S01]  /*4300*/  MUFU.EX2 R211, R211 ;  /* 0x000000d300d37308 */ /* 0x000e620000000800 */
[C---:B----4-:R-:W-:Y:S02]  /*4310*/  IADD3 R199, PT, PT, R131.reuse, 0x20, RZ ;  /* 0x0000002083c77810 */ /* 0x050fe40007ffe0ff */
[----:B------:R-:W-:Y:S04]  /*4320*/  @P2 IADD3 R199, PT, PT, R131, -0x20, RZ ;  /* 0xffffffe083c72810 */ /* 0x000fe80007ffe0ff */
[----:B------:R-:W-:Y:S03]  /*4330*/  IADD3 R131, PT, PT, R248, R199, RZ ;  /* 0x000000c7f8837210 */ /* 0x000fe60007ffe0ff */
[----:B------:R-:W-:Y:S10]  /*4340*/  MUFU.EX2 R204, R204 ;  /* 0x000000cc00cc7308 */ /* 0x000ff40000000800 */
[----:B------:R-:W4:Y:S01]  /*4350*/  MUFU.EX2 R203, R203 ;  /* 0x000000cb00cb7308 */ /* 0x000f220000000800 */
[----:B-1----:R-:W-:Y:S05]  /*4360*/  F2FP.BF16.F32.PACK_AB R231, R211, R212 ;  /* 0x000000d4d3e7723e */ /* 0x002fea00000010ff */
[----:B------:R-:W-:Y:S04]  /*4370*/  STS [R199], R231 ;  /* 0x000000e7c7007388 */ /* 0x000fe80000000800 */
[----:B------:R4:W1:Y:S10]  /*4380*/  MUFU.EX2 R210, R221 ;  /* 0x000000dd00d27308 */ /* 0x0008740000000800 */
[----:B------:R-:W2:Y:S01]  /*4390*/  MUFU.EX2 R202, R202 ;  /* 0x000000ca00ca7308 */ /* 0x000ea20000000800 */
[----:B----4-:R-:W-:Y:S02]  /*43a0*/  F2FP.BF16.F32.PACK_AB R221, R203, R204 ;  /* 0x000000cccbdd723e */ /* 0x010fe400000010ff */
[----:B-1----:R-:W-:Y:S03]  /*43b0*/  F2FP.BF16.F32.PACK_AB R252, R209, R210 ;  /* 0x000000d2d1fc723e */ /* 0x002fe600000010ff */
[----:B------:R1:W-:Y:S01]  /*43c0*/  STS [R199+0x400], R221 ;  /* 0x000400ddc7007388 */ /* 0x0003e20000000800 */
[----:B--2---:R-:W-:Y:S05]  /*43d0*/  F2FP.BF16.F32.PACK_AB R222, R201, R202 ;  /* 0x000000cac9de723e */ /* 0x004fea00000010ff */
[----:B------:R-:W-:Y:S06]  /*43e0*/  STS [R131], R252 ;  /* 0x000000fc83007388 */ /* 0x000fec0000000800 */
[----:B------:R2:W-:Y:S06]  /*43f0*/  STS [R131+0x400], R222 ;  /* 0x000400de83007388 */ /* 0x0005ec0000000800 */
[----:B------:R-:W-:Y:S06]  /*4400*/  LDSM.16.M88.4 R84, [R229+0x8000] ;  /* 0x00800000e554783b */ /* 0x000fec0000000200 */
[----:B------:R-:W4:Y:S06]  /*4410*/  LDSM.16.M88.4 R88, [R227+0x18000] ;  /* 0x01800000e358783b */ /* 0x000f2c0000000200 */
[----:B------:R-:W4:Y:S01]  /*4420*/  LDSM.16.M88.4 R92, [R227+0x18800] ;  /* 0x01880000e35c783b */ /* 0x000f220000000200 */
[C---:B-1----:R-:W-:Y:S05]  /*4430*/  IADD3 R221, PT, PT, R2.reuse, R223, RZ ;  /* 0x000000df02dd7210 */ /* 0x042fea0007ffe0ff */
[----:B------:R-:W-:Y:S01]  /*4440*/  LDSM.16.M88.4 R96, [R226+0x8000] ;  /* 0x00800000e260783b */ /* 0x000fe20000000200 */
[----:B--2---:R-:W-:Y:S05]  /*4450*/  IADD3 R222, PT, PT, R2, R225, RZ ;  /* 0x000000e102de7210 */ /* 0x004fea0007ffe0ff */
[----:B------:R-:W1:Y:S06]  /*4460*/  LDSM.16.M88.4 R100, [R224+0x18000] ;  /* 0x01800000e064783b */ /* 0x000e6c0000000200 */
[----:B------:R-:W2:Y:S06]  /*4470*/  LDSM.16.M88.4 R104, [R224+0x18800] ;  /* 0x01880000e068783b */ /* 0x000eac0000000200 */
[----:B------:R-:W-:Y:S01]  /*4480*/  LDSM.16.M88.4 R108, [R223+0x18000] ;  /* 0x01800000df6c783b */ /* 0x000fe20000000200 */
[C---:B----4-:R-:W-:Y:S08]  /*4490*/  HMMA.16816.F32.BF16 R4, R84.reuse, R88, RZ ;  /* 0x000000585404723c */ /* 0x050ff000000418ff */
[C---:B------:R-:W-:Y:S01]  /*44a0*/  HMMA.16816.F32.BF16 R8, R84.reuse, R90, RZ ;  /* 0x0000005a5408723c */ /* 0x040fe200000418ff */
[----:B------:R-:W4:Y:S07]  /*44b0*/  LDSM.16.M88.4 R88, [R225+0x8000] ;  /* 0x00800000e158783b */ /* 0x000f2e0000000200 */
[C---:B------:R-:W-:Y:S08]  /*44c0*/  HMMA.16816.F32.BF16 R12, R84.reuse, R92, RZ ;  /* 0x0000005c540c723c */ /* 0x040ff000000418ff */
[----:B------:R-:W-:Y:S01]  /*44d0*/  HMMA.16816.F32.BF16 R16, R84, R94, RZ ;  /* 0x0000005e5410723c */ /* 0x000fe200000418ff */
[----:B------:R-:W4:Y:S06]  /*44e0*/  LDSM.16.M88.4 R84, [R223+0x18800] ;  /* 0x01880000df54783b */ /* 0x000f2c0000000200 */
[----:B------:R-:W-:Y:S01]  /*44f0*/  LDSM.16.M88.4 R92, [R222+0x8000] ;  /* 0x00800000de5c783b */ /* 0x000fe20000000200 */
[C---:B-1----:R-:W-:Y:S08]  /*4500*/  HMMA.16816.F32.BF16 R4, R96.reuse, R100, R4 ;  /* 0x000000646004723c */ /* 0x042ff00000041804 */
[C---:B------:R-:W-:Y:S01]  /*4510*/  HMMA.16816.F32.BF16 R8, R96.reuse, R102, R8 ;  /* 0x000000666008723c */ /* 0x040fe20000041808 */
[----:B------:R-:W1:Y:S07]  /*4520*/  LDSM.16.M88.4 R100, [R221+0x18000] ;  /* 0x01800000dd64783b */ /* 0x000e6e0000000200 */
[C---:B--2---:R-:W-:Y:S08]  /*4530*/  HMMA.16816.F32.BF16 R12, R96.reuse, R104, R12 ;  /* 0x00000068600c723c */ /* 0x044ff0000004180c */
[----:B------:R-:W-:Y:S01]  /*4540*/  HMMA.16816.F32.BF16 R16, R96, R106, R16 ;  /* 0x0000006a6010723c */ /* 0x000fe20000041810 */
[----:B------:R-:W2:Y:S06]  /*4550*/  LDSM.16.M88.4 R96, [R221+0x18800] ;  /* 0x01880000dd60783b */ /* 0x000eac0000000200 */
[----:B------:R-:W-:Y:S01]  /*4560*/  LDSM.16.M88.4 R104, [R229+0xa000] ;  /* 0x00a00000e568783b */ /* 0x000fe20000000200 */
[C---:B----4-:R-:W-:Y:S05]  /*4570*/  HMMA.16816.F32.BF16 R4, R88.reuse, R108, R4 ;  /* 0x0000006c5804723c */ /* 0x050fea0000041804 */
[----:B------:R-:W-:Y:S02]  /*4580*/  MOV R108, R112 ;  /* 0x00000070006c7202 */ /* 0x000fe40000000f00 */
[----:B------:R-:W-:Y:S01]  /*4590*/  MOV R109, R113 ;  /* 0x00000071006d7202 */ /* 0x000fe20000000f00 */
[C---:B------:R-:W-:Y:S01]  /*45a0*/  HMMA.16816.F32.BF16 R8, R88.reuse, R110, R8 ;  /* 0x0000006e5808723c */ /* 0x040fe20000041808 */
[----:B------:R-:W4:Y:S07]  /*45b0*/  LDSM.16.M88.4 R112, [R227+0x1a000] ;  /* 0x01a00000e370783b */ /* 0x000f2e0000000200 */
[C---:B------:R-:W-:Y:S08]  /*45c0*/  HMMA.16816.F32.BF16 R12, R88.reuse, R84, R12 ;  /* 0x00000054580c723c */ /* 0x040ff0000004180c */
[----:B------:R-:W-:Y:S01]  /*45d0*/  HMMA.16816.F32.BF16 R16, R88, R86, R16 ;  /* 0x000000565810723c */ /* 0x000fe20000041810 */
[----:B------:R-:W3:Y:S06]  /*45e0*/  LDSM.16.M88.4 R84, [R227+0x1a800] ;  /* 0x01a80000e354783b */ /* 0x000eec0000000200 */
[----:B------:R-:W-:Y:S01]  /*45f0*/  LDSM.16.M88.4 R88, [R226+0xa000] ;  /* 0x00a00000e258783b */ /* 0x000fe20000000200 */
[C---:B-1----:R-:W-:Y:S05]  /*4600*/  HMMA.16816.F32.BF16 R4, R92.reuse, R100, R4 ;  /* 0x000000645c04723c */ /* 0x042fea0000041804 */
[----:B------:R-:W-:Y:S02]  /*4610*/  MOV R100, R108 ;  /* 0x0000006c00647202 */ /* 0x000fe40000000f00 */
[----:B------:R-:W-:Y:S01]  /*4620*/  MOV R101, R109 ;  /* 0x0000006d00657202 */ /* 0x000fe20000000f00 */
[C---:B------:R-:W-:Y:S01]  /*4630*/  HMMA.16816.F32.BF16 R8, R92.reuse, R102, R8 ;  /* 0x000000665c08723c */ /* 0x040fe20000041808 */
[----:B------:R-:W1:Y:S06]  /*4640*/  LDSM.16.M88.4 R108, [R224+0x1a000] ;  /* 0x01a00000e06c783b */ /* 0x000e6c0000000200 */
[----:B------:R3:W3:Y:S01]  /*4650*/  LDG.E R117, desc[UR36][R100.64+0x20] ;  /* 0x0000202464757981 */ /* 0x0006e2000c1e1900 */
[C---:B--2---:R-:W-:Y:S08]  /*4660*/  HMMA.16816.F32.BF16 R12, R92.reuse, R96, R12 ;  /* 0x000000605c0c723c */ /* 0x044ff0000004180c */
[----:B------:R-:W-:Y:S01]  /*4670*/  HMMA.16816.F32.BF16 R16, R92, R98, R16 ;  /* 0x000000625c10723c */ /* 0x000fe20000041810 */
[----:B------:R-:W2:Y:S06]  /*4680*/  LDSM.16.M88.4 R92, [R224+0x1a800] ;  /* 0x01a80000e05c783b */ /* 0x000eac0000000200 */
[----:B------:R-:W-:Y:S01]  /*4690*/  LDSM.16.M88.4 R96, [R225+0xa000] ;  /* 0x00a00000e160783b */ /* 0x000fe20000000200 */
[C---:B----4-:R-:W-:Y:S08]  /*46a0*/  HMMA.16816.F32.BF16 R4, R104.reuse, R112, R4 ;  /* 0x000000706804723c */ /* 0x050ff00000041804 */
[C---:B------:R-:W-:Y:S01]  /*46b0*/  HMMA.16816.F32.BF16 R8, R104.reuse, R114, R8 ;  /* 0x000000726808723c */ /* 0x040fe20000041808 */
[----:B---3--:R-:W3:Y:S06]  /*46c0*/  LDSM.16.M88.4 R100, [R223+0x1a000] ;  /* 0x01a00000df64783b */ /* 0x008eec0000000200 */
        /* <DEDUP_REMOVED lines=8> */
[C---:B--2---:R-:W-:Y:S08]  /*4750*/  HMMA.16816.F32.BF16 R12, R88.reuse, R92, R12 ;  /* 0x0000005c580c723c */ /* 0x044ff0000004180c */
[----:B------:R-:W-:Y:S01]  /*4760*/  HMMA.16816.F32.BF16 R16, R88, R94, R16 ;  /* 0x0000005e5810723c */ /* 0x000fe20000041810 */
        /* <DEDUP_REMOVED lines=78> */
[----:B------:R-:W-:Y:S01]  /*4c50*/  FADD.FTZ R118, -R117, R11 ;  /* 0x0000000b75767221 */ /* 0x000fe20000010100 */
[----:B------:R-:W-:Y:S01]  /*4c60*/  FMUL.FTZ R213, R212, R213 ;  /* 0x000000d5d4d57220 */ /* 0x000fe20000410000 */
[----:B------:R-:W-:Y:S01]  /*4c70*/  FMUL.FTZ R122, R215, R122 ;  /* 0x0000007ad77a7220 */ /* 0x000fe20000410000 */
[----:B------:R1:W-:Y:S01]  /*4c80*/  STS [R198+0x20000], R119 ;  /* 0x02000077c6007388 */ /* 0x0003e20000000800 */
[----:B------:R-:W-:Y:S01]  /*4c90*/  FMUL.FTZ R214, R211, R214 ;  /* 0x000000d6d3d67220 */ /* 0x000fe20000410000 */
[C---:B------:R-:W-:Y:S01]  /*4ca0*/  FADD.FTZ R231, -R116.reuse, R16 ;  /* 0x0000001074e77221 */ /* 0x040fe20000010100 */
[----:B------:R-:W-:Y:S01]  /*4cb0*/  FADD.FTZ R116, -R116, R17 ;  /* 0x0000001174747221 */ /* 0x000fe20000010100 */
[----:B------:R-:W-:Y:S01]  /*4cc0*/  FMUL.FTZ R126, R213, R126 ;  /* 0x0000007ed57e7220 */ /* 0x000fe20000410000 */
[----:B------:R-:W-:Y:S01]  /*4cd0*/  FMUL.FTZ R127, R214, R127 ;  /* 0x0000007fd67f7220 */ /* 0x000fe20000410000 */
[----:B------:R-:W-:Y:S01]  /*4ce0*/  FADD.FTZ R211, -R117, R6 ;  /* 0x0000000675d37221 */ /* 0x000fe20000010100 */
[----:B------:R-:W-:Y:S01]  /*4cf0*/  FMUL.FTZ R116, R209, R116 ;  /* 0x00000074d1747220 */ /* 0x000fe20000410000 */
[----:B------:R-:W-:Y:S01]  /*4d00*/  FMUL.FTZ R209, R196, UR10 ;  /* 0x0000000ac4d17c20 */ /* 0x000fe20008410000 */
[----:B------:R-:W-:Y:S01]  /*4d10*/  FMUL.FTZ R123, R228, R123 ;  /* 0x0000007be47b7220 */ /* 0x000fe20000410000 */
[----:B------:R-:W-:Y:S01]  /*4d20*/  F2FP.BF16.F32.PACK_AB R126, R127, R126 ;  /* 0x0000007e7f7e723e */ /* 0x000fe200000010ff */
[C---:B------:R-:W-:Y:S01]  /*4d30*/  FADD.FTZ R127, -R117.reuse, R10 ;  /* 0x0000000a757f7221 */ /* 0x040fe20000010100 */
[----:B------:R-:W-:Y:S01]  /*4d40*/  FMUL.FTZ R209, R116, R209 ;  /* 0x000000d174d17220 */ /* 0x000fe20000410000 */
[----:B------:R-:W-:Y:S01]  /*4d50*/  FADD.FTZ R116, -R117, R7 ;  /* 0x0000000775747221 */ /* 0x000fe20000010100 */
[----:B------:R-:W-:Y:S01]  /*4d60*/  FMUL.FTZ R211, R208, R211 ;  /* 0x000000d3d0d37220 */ /* 0x000fe20000410000 */
[----:B------:R-:W-:Y:S01]  /*4d70*/  FMUL.FTZ R127, R206, R127 ;  /* 0x0000007fce7f7220 */ /* 0x000fe20000410000 */
[----:B------:R-:W-:Y:S01]  /*4d80*/  FMUL.FTZ R118, R205, R118 ;  /* 0x00000076cd767220 */ /* 0x000fe20000410000 */
[----:B------:R-:W-:Y:S01]  /*4d90*/  FMUL.FTZ R116, R207, R116 ;  /* 0x00000074cf747220 */ /* 0x000fe20000410000 */
[----:B------:R-:W-:Y:S01]  /*4da0*/  FMUL.FTZ R120, R211, R120 ;  /* 0x00000078d3787220 */ /* 0x000fe20000410000 */
[----:B------:R-:W-:Y:S01]  /*4db0*/  F2FP.BF16.F32.PACK_AB R123, R123, R122 ;  /* 0x0000007a7b7b723e */ /* 0x000fe200000010ff */
[----:B------:R-:W-:Y:S01]  /*4dc0*/  FMUL.FTZ R124, R127, R124 ;  /* 0x0000007c7f7c7220 */ /* 0x000fe20000410000 */
[----:B------:R-:W-:Y:S01]  /*4dd0*/  FMUL.FTZ R121, R116, R121 ;  /* 0x0000007974797220 */ /* 0x000fe20000410000 */
[C---:B------:R-:W-:Y:S01]  /*4de0*/  FADD.FTZ R116, -R117.reuse, R15 ;  /* 0x0000000f75747221 */ /* 0x040fe20000010100 */
[C---:B------:R-:W-:Y:S01]  /*4df0*/  FADD.FTZ R122, -R117.reuse, R19 ;  /* 0x00000013757a7221 */ /* 0x040fe20000010100 */
[----:B------:R-:W-:Y:S01]  /*4e00*/  FMUL.FTZ R125, R118, R125 ;  /* 0x0000007d767d7220 */ /* 0x000fe20000410000 */
[----:B-1----:R-:W-:Y:S01]  /*4e10*/  FADD.FTZ R119, -R117, R14 ;  /* 0x0000000e75777221 */ /* 0x002fe20000010100 */
[----:B------:R-:W-:Y:S01]  /*4e20*/  FMUL.FTZ R116, R203, R116 ;  /* 0x00000074cb747220 */ /* 0x000fe20000410000 */
[----:B------:R-:W-:Y:S01]  /*4e30*/  FADD.FTZ R205, -R117, R18 ;  /* 0x0000001275cd7221 */ /* 0x000fe20000010100 */
[----:B------:R-:W-:Y:S01]  /*4e40*/  F2FP.BF16.F32.PACK_AB R121, R121, R120 ;  /* 0x000000787979723e */ /* 0x000fe200000010ff */
[----:B------:R-:W-:Y:S01]  /*4e50*/  FMUL.FTZ R119, R204, R119 ;  /* 0x00000077cc777220 */ /* 0x000fe20000410000 */
[----:B------:R-:W-:Y:S01]  /*4e60*/  FMUL.FTZ R122, R201, R122 ;  /* 0x0000007ac97a7220 */ /* 0x000fe20000410000 */
[----:B------:R-:W-:Y:S01]  /*4e70*/  FMUL.FTZ R118, R197, UR10 ;  /* 0x0000000ac5767c20 */ /* 0x000fe20008410000 */
[----:B------:R-:W-:Y:S01]  /*4e80*/  FMUL.FTZ R116, R116, R129 ;  /* 0x0000008174747220 */ /* 0x000fe20000410000 */
[----:B------:R-:W-:Y:S01]  /*4e90*/  FMUL.FTZ R119, R119, R128 ;  /* 0x0000008077777220 */ /* 0x000fe20000410000 */
[----:B------:R-:W-:Y:S01]  /*4ea0*/  FMUL.FTZ R117, R230, UR10 ;  /* 0x0000000ae6757c20 */ /* 0x000fe20008410000 */
        /* <DEDUP_REMOVED lines=11> */
[----:B------:R1:W-:Y:S01]  /*4f60*/  STS [R200+-0x1c00], R125 ;  /* 0xffe4007dc8007388 */ /* 0x0003e20000000800 */
[----:B------:R-:W-:Y:S02]  /*4f70*/  F2FP.BF16.F32.PACK_AB R118, R117, R118 ;  /* 0x000000767576723e */ /* 0x000fe400000010ff */
[----:B------:R-:W-:Y:S03]  /*4f80*/  LEA R228, R220, UR4, 0x1 ;  /* 0x00000004dce47c11 */ /* 0x000fe6000f8e08ff */
[----:B------:R-:W-:Y:S01]  /*4f90*/  STS [R199+-0x2000], R126 ;  /* 0xffe0007ec7007388 */ /* 0x000fe20000000800 */
[----:B------:R-:W-:Y:S05]  /*4fa0*/  LOP3.LUT R231, R218, 0x400, R3, 0xf8, !PT ;  /* 0x00000400dae77812 */ /* 0x000fea00078ef803 */
[----:B------:R-:W-:Y:S01]  /*4fb0*/  STS [R199+-0x1c00], R120 ;  /* 0xffe40078c7007388 */ /* 0x000fe20000000800 */
[----:B------:R-:W-:Y:S05]  /*4fc0*/  LOP3.LUT R231, R231, R0, RZ, 0xfc, !PT ;  /* 0x00000000e7e77212 */ /* 0x000fea00078efcff */
[----:B------:R-:W-:Y:S01]  /*4fd0*/  STS [R131+-0x2000], R130 ;  /* 0xffe0008283007388 */ /* 0x000fe20000000800 */
[----:B------:R-:W-:Y:S05]  /*4fe0*/  LEA R231, R231, UR4, 0x1 ;  /* 0x00000004e7e77c11 */ /* 0x000fea000f8e08ff */
[----:B------:R-:W-:Y:S01]  /*4ff0*/  STS [R131+-0x1c00], R118 ;  /* 0xffe4007683007388 */ /* 0x000fe20000000800 */
[----:B------:R-:W-:Y:S01]  /*5000*/  BAR.SYNC.DEFER_BLOCKING 0x0 ;  /* 0x0000000000007b1d */ /* 0x000fe20000010000 */
[----:B-1----:R-:W-:Y:S05]  /*5010*/  IADD3 R200, PT, PT, R216, R93, RZ ;  /* 0x0000005dd8c87210 */ /* 0x002fea0007ffe0ff */
        /* <DEDUP_REMOVED lines=117> */
.L_x_762:
        /* <DEDUP_REMOVED lines=107> */
[----:B------:R-:W-:Y:S03]  /*5e20*/  LEA R212, P0, R251, R204, 0x5 ;  /* 0x000000ccfbd47211 */ /* 0x000fe600078028ff */
[----:B------:R-:W-:Y:S04]  /*5e30*/  HMMA.16816.F32.BF16 R128, R200, R206, R128 ;  /* 0x000000cec880723c */ /* 0x000fe80000041880 */
[--C-:B------:R-:W-:Y:S02]  /*5e40*/  SHF.R.U32.HI R201, RZ, 0x1, R217.reuse ;  /* 0x00000001ffc97819 */ /* 0x100fe400000116d9 */
[----:B------:R-:W-:Y:S02]  /*5e50*/  SHF.R.U32.HI R200, RZ, 0x2, R217 ;  /* 0x00000002ffc87819 */ /* 0x000fe400000116d9 */
[----:B------:R-:W-:Y:S02]  /*5e60*/  @P3 LOP3.LUT R201, R201, 0x30, RZ, 0xc0, !PT ;  /* 0x00000030c9c93812 */ /* 0x000fe400078ec0ff */
[----:B------:R-:W-:Y:S02]  /*5e70*/  LEA.HI.X.SX32 R213, R251, R205, 0x5, P0 ;  /* 0x000000cdfbd57211 */ /* 0x000fe400000f2eff */
        /* <DEDUP_REMOVED lines=283> */
.L_x_763:
        /* <DEDUP_REMOVED lines=231> */
.L_x_765:
        /* <DEDUP_REMOVED lines=12> */
.L_x_766:
[----:B------:R-:W2:Y:S01]  /*7f60*/  LDCU.64 UR8, c[0x0][0x5c8] ;  /* 0x0000b900ff0877ac */ /* 0x000ea20008000a00 */
[----:B------:R-:W-:-:S04]  /*7f70*/  UIADD3 UR12, UPT, UPT, UR44, UR45, URZ ;  /* 0x0000002d2c0c7290 */ /* 0x000fc8000fffe0ff */
[----:B--2---:R-:W-:Y:S02]  /*7f80*/  UIMAD.WIDE.U32 UR20, UR12, UR8, URZ ;  /* 0x000000080c1472a5 */ /* 0x004fe4000f8e00ff */
[----:B------:R-:W-:-:S04]  /*7f90*/  UIMAD UR12, UR12, UR9, URZ ;  /* 0x000000090c0c72a4 */ /* 0x000fc8000f8e02ff */
[----:B------:R-:W-:-:S06]  /*7fa0*/  UIADD3 UR12, UPT, UPT, UR21, UR12, URZ ;  /* 0x0000000c150c7290 */ /* 0x000fcc000fffe0ff */
[----:B------:R-:W-:-:S07]  /*7fb0*/  MOV R4, UR12 ;  /* 0x0000000c00047c02 */ /* 0x000fce0008000f00 */
.L_x_767:
        /* <DEDUP_REMOVED lines=56> */
.L_x_769:
[----:B------:R-:W-:Y:S05]  /*8340*/  BSYNC.RECONVERGENT B0 ;  /* 0x0000000000007941 */ /* 0x000fea0003800200 */
.L_x_768:
        /* <DEDUP_REMOVED lines=16> */
.L_x_771:
[----:B------:R-:W-:Y:S05]  /*8450*/  BSYNC.RECONVERGENT B0 ;  /* 0x0000000000007941 */ /* 0x000fea0003800200 */
.L_x_770:
        /* <DEDUP_REMOVED lines=20> */
.L_x_773:
[----:B------:R-:W-:Y:S05]  /*85a0*/  BSYNC.RECONVERGENT B0 ;  /* 0x0000000000007941 */ /* 0x000fea0003800200 */
.L_x_772:
        /* <DEDUP_REMOVED lines=13> */
.L_x_761:
[----:B------:R-:W-:Y:S05]  /*8680*/  BSYNC.RECONVERGENT B1 ;  /* 0x0000000000017941 */ /* 0x000fea0003800200 */
.L_x_739:
        /* <DEDUP_REMOVED lines=11> */
.L_x_775:
        /* <DEDUP_REMOVED lines=12> */
.L_x_1274:


//--------------------- .text._ZN5flash44flash_bwd_dq_dk_dv_loop_seqk_parallel_kernelI23Flash_bwd_kernel_traitsILi256ELi64ELi64ELi8ELi4ELi2ELi2ELb0ELb1EN7cutlass10bfloat16_tE19Flash_kernel_traitsILi256ELi64ELi64ELi8ES3_EELb1ELb1ELb0ELb1ELb0ELb0ELb0EEEvNS_16Flash_bwd_paramsE --------------------------
	.section	.text._ZN5flash44flash_bwd_dq_dk_dv_loop_seqk_parallel_kernelI23Flash_bwd_kernel_traitsILi256ELi64ELi64ELi8ELi4ELi2ELi2ELb0ELb1EN7cutlass10bfloat16_tE19Flash_kernel_traitsILi256ELi64ELi64ELi8ES3_EELb1ELb1ELb0ELb1ELb0ELb0ELb0EEEvNS_16Flash_bwd_paramsE,"ax",@progbits
	.align	128
        .global         _ZN5flash44flash_bwd_dq_dk_dv_loop_seqk_parallel_kernelI23Flash_bwd_kernel_traitsILi256ELi64ELi64ELi8ELi4ELi2ELi2ELb0ELb1EN7cutlass10bfloat16_tE19Flash_kernel_traitsILi256ELi64ELi64ELi8ES3_EELb1ELb1ELb0ELb1ELb0ELb0ELb0EEEvNS_16Flash_bwd_paramsE
        .type           _ZN5flash44flash_bwd_dq_dk_dv_loop_seqk_parallel_kernelI23Flash_bwd_kernel_traitsILi256ELi64ELi64ELi8ELi4ELi2ELi2ELb0ELb1EN7cutlass10bfloat16_tE19Flash_kernel_traitsILi256ELi64ELi64ELi8ES3_EELb1ELb1ELb0ELb1ELb0ELb0ELb0EEEvNS_16Flash_bwd_paramsE,@function
        .size           _ZN5flash44flash_bwd_dq_dk_dv_loop_seqk_parallel_kernelI23Flash_bwd_kernel_traitsILi256ELi64ELi64ELi8ELi4ELi2ELi2ELb0ELb1EN7cutlass10bfloat16_tE19Flash_kernel_traitsILi256ELi64ELi64ELi8ES3_EELb1ELb1ELb0ELb1ELb0ELb0ELb0EEEvNS_16Flash_bwd_paramsE,(.L_x_1275 - _ZN5flash44flash_bwd_dq_dk_dv_loop_seqk_parallel_kernelI23Flash_bwd_kernel_traitsILi256ELi64ELi64ELi8ELi4ELi2ELi2ELb0ELb1EN7cutlass10bfloat16_tE19Flash_kernel_traitsILi256ELi64ELi64ELi8ES3_EELb1ELb1ELb0ELb1ELb0ELb0ELb0EEEvNS_16Flash_bwd_paramsE)
        .other          _ZN5flash44flash_bwd_dq_dk_dv_loop_seqk_parallel_kernelI23Flash_bwd_kernel_traitsILi256ELi64ELi64ELi8ELi4ELi2ELi2ELb0ELb1EN7cutlass10bfloat16_tE19Flash_kernel_traitsILi256ELi64ELi64ELi8ES3_EELb1ELb1ELb0ELb1ELb0ELb0ELb0EEEvNS_16Flash_bwd_paramsE,@"STO_CUDA_ENTRY STV_DEFAULT"
_ZN5flash44flash_bwd_dq_dk_dv_loop_seqk_parallel_kernelI23Flash_bwd_kernel_traitsILi256ELi64ELi64ELi8ELi4ELi2ELi2ELb0ELb1EN7cutlass10bfloat16_tE19Flash_kernel_traitsILi256ELi64ELi64ELi8ES3_EELb1ELb1ELb0ELb1ELb0ELb0ELb0EEEvNS_16Flash_bwd_paramsE:
.text._ZN5flash44flash_bwd_dq_dk_dv_loop_seqk_parallel_kernelI23Flash_bwd_kernel_traitsILi256ELi64ELi64ELi8ELi4ELi2ELi2ELb0ELb1EN7cutlass10bfloat16_tE19Flash_kernel_traitsILi256ELi64ELi64ELi8ES3_EELb1ELb1ELb0ELb1ELb0ELb0ELb0EEEvNS_16Flash_bwd_paramsE:
        /* <DEDUP_REMOVED lines=49> */
.L_x_832:
[----:B--2---:R-:W2:Y:S01]  /*0310*/  LDCU.64 UR8, c[0x0][0x478] ;  /* 0x00008f00ff0877ac */ /* 0x004ea20008000a00 */
        /* <DEDUP_REMOVED lines=9> */
[----:B--2---:R-:W-:Y:S01]  /*03b0*/  UISETP.NE.U32.AND UP0, UPT, UR8, URZ, UPT ;  /* 0x000000ff0800728c */ /* 0x004fe2000bf05070 */
[----:B------:R-:W-:Y:S02]  /*03c0*/  PLOP3.LUT P3, PT, PT, PT, UP2, 0x80, 0x8 ;  /* 0x000000000008781c */ /* 0x000fe40003f6f028 */
[----:B------:R-:W2:Y:S01]  /*03d0*/  @P1 LDG.E R3, desc[UR36][R2.64] ;  /* 0x0000002402031981 */ /* 0x000ea2000c1e1900 */
[----:B------:R-:W-:-:S06]  /*03e0*/  UISETP.NE.AND.EX UP0, UPT, UR9, URZ, UPT, UP0 ;  /* 0x000000ff0900728c */ /* 0x000fcc000bf05300 */
[----:B------:R-:W-:-:S05]  /*03f0*/  PLOP3.LUT P0, PT, PT, PT, UP0, 0x80, 0x8 ;  /* 0x000000000008781c */ /* 0x000fca0003f0f008 */
[----:B------:R-:W-:Y:S01]  /*0400*/  @UP0 ULEA UR14, UP1, UR28, UR8, 0x2 ;  /* 0x000000081c0e0291 */ /* 0x000fe2000f8210ff */
[----:B------:R-:W-:Y:S01]  /*0410*/  IMAD.U32 R6, RZ, RZ, UR12 ;  /* 0x0000000cff067e24 */ /* 0x000fe2000f8e00ff */
[----:B------:R-:W1:Y:S02]  /*0420*/  @!UP0 LDCU UR11, c[0x0][0x43c] ;  /* 0x00008780ff0b87ac */ /* 0x000e640008000800 */
[----:B------:R-:W-:Y:S02]  /*0430*/  @UP0 ULEA.HI.X UR15, UR28, UR9, URZ, 0x2, UP1 ;  /* 0x000000091c0f0291 */ /* 0x000fe400088f14ff */
[----:B------:R-:W-:Y:S01]  /*0440*/  IMAD.U32 R4, RZ, RZ, UR14 ;  /* 0x0000000eff047e24 */ /* 0x000fe2000f8e00ff */
[----:B------:R-:W5:Y:S01]  /*0450*/  @!UP0 LDCU.64 UR8, c[0x0][0x488] ;  /* 0x00009100ff0887ac */ /* 0x000f620008000a00 */
[----:B------:R-:W-:Y:S02]  /*0460*/  IMAD.U32 R7, RZ, RZ, UR13 ;  /* 0x0000000dff077e24 */ /* 0x000fe4000f8e00ff */
[----:B------:R-:W-:-:S03]  /*0470*/  IMAD.U32 R5, RZ, RZ, UR15 ;  /* 0x0000000fff057e24 */ /* 0x000fc6000f8e00ff */
[----:B----4-:R-:W4:Y:S04]  /*0480*/  @P2 LDG.E R2, desc[UR36][R6.64+0x4] ;  /* 0x0000042406022981 */ /* 0x010f28000c1e1900 */
[----:B------:R-:W3:Y:S01]  /*0490*/  @P0 LDG.E R0, desc[UR36][R4.64] ;  /* 0x0000002404000981 */ /* 0x000ee2000c1e1900 */
[----:B------:R-:W-:Y:S01]  /*04a0*/  UMOV UR42, URZ ;  /* 0x000000ff002a7c82 */ /* 0x000fe20008000000 */
[----:B------:R-:W-:Y:S01]  /*04b0*/  UMOV UR19, 0xffffffff ;  /* 0xffffffff00137882 */ /* 0x000fe20000000000 */
[----:B------:R-:W-:Y:S01]  /*04c0*/  UMOV UR44, 0xffffffff ;  /* 0xffffffff002c7882 */ /* 0x000fe20000000000 */
[----:B-----5:R-:W-:-:S04]  /*04d0*/  @!UP0 UISETP.NE.U32.AND UP1, UPT, UR8, URZ, UPT ;  /* 0x000000ff0800828c */ /* 0x020fc8000bf25070 */
[----:B------:R-:W-:Y:S02]  /*04e0*/  @!UP0 UISETP.NE.AND.EX UP1, UPT, UR9, URZ, UPT, UP1 ;  /* 0x000000ff0900828c */ /* 0x000fe4000bf25310 */
[----:B------:R-:W-:Y:S02]  /*04f0*/  USHF.L.U32 UR31, UR45, 0x6, URZ ;  /* 0x000000062d1f7899 */ /* 0x000fe400080006ff */
[----:B-1----:R-:W-:Y:S01]  /*0500*/  @!UP0 USEL UR9, UR11, URZ, UP1 ;  /* 0x000000ff0b098287 */ /* 0x002fe20008800000 */
[----:B------:R1:W5:Y:S02]  /*0510*/  @P4 LDG.E R4, desc[UR36][R6.64] ;  /* 0x0000002406044981 */ /* 0x000364000c1e1900 */
[----:B-1----:R-:W-:Y:S02]  /*0520*/  IMAD.U32 R6, RZ, RZ, UR46 ;  /* 0x0000002eff067e24 */ /* 0x002fe4000f8e00ff */
[----:B------:R-:W-:-:S05]  /*0530*/  IMAD.U32 R7, RZ, RZ, UR47 ;  /* 0x0000002fff077e24 */ /* 0x000fca000f8e00ff */
[----:B------:R-:W5:Y:S01]  /*0540*/  @!P3 LDG.E R6, desc[UR36][R6.64] ;  /* 0x000000240606b981 */ /* 0x000f62000c1e1900 */
[----:B--2---:R-:W-:Y:S02]  /*0550*/  @P1 R2UR UR42, R3 ;  /* 0x00000000032a12ca */ /* 0x004fe400000e0000 */
[----:B----4-:R-:W-:Y:S02]  /*0560*/  @P2 R2UR UR8, R2 ;  /* 0x00000000020822ca */ /* 0x010fe400000e0000 */
[----:B---3--:R-:W-:-:S13]  /*0570*/  @P0 R2UR UR41, R0 ;  /* 0x00000000002902ca */ /* 0x008fda00000e0000 */
[----:B------:R-:W-:Y:S01]  /*0580*/  @UP0 UIADD3 UR41, UPT, UPT, UR41, -UR42, URZ ;  /* 0x8000002a29290290 */ /* 0x000fe2000fffe0ff */
[----:B-----5:R-:W-:Y:S02]  /*0590*/  @P4 R2UR UR19, R4 ;  /* 0x00000000041342ca */ /* 0x020fe400000e0000 */
        /* <DEDUP_REMOVED lines=11> */
.L_x_776:
        /* <DEDUP_REMOVED lines=34> */
.L_x_778:
[----:B------:R-:W1:Y:S01]  /*0870*/  LDCU.64 UR14, c[0x0][0x3b8] ;  /* 0x00007700ff0e77ac */ /* 0x000e620008000a00 */
[----:B------:R-:W-:-:S04]  /*0880*/  UIADD3 UR8, UPT, UPT, UR42, UR44, URZ ;  /* 0x0000002c2a087290 */ /* 0x000fc8000fffe0ff */
[----:B-1----:R-:W-:Y:S02]  /*0890*/  UIMAD.WIDE.U32 UR54, UR8, UR14, URZ ;  /* 0x0000000e083672a5 */ /* 0x002fe4000f8e00ff */
[----:B------:R-:W-:-:S04]  /*08a0*/  UIMAD UR8, UR8, UR15, URZ ;  /* 0x0000000f080872a4 */ /* 0x000fc8000f8e02ff */
[----:B------:R-:W-:-:S06]  /*08b0*/  UIADD3 UR8, UPT, UPT, UR55, UR8, URZ ;  /* 0x0000000837087290 */ /* 0x000fcc000fffe0ff */
[----:B------:R-:W-:Y:S02]  /*08c0*/  MOV R8, UR8 ;  /* 0x0000000800087c02 */ /* 0x000fe40008000f00 */
.L_x_779:
        /* <DEDUP_REMOVED lines=42> */
.L_x_780:
[----:B------:R-:W1:Y:S01]  /*0b70*/  LDCU.64 UR12, c[0x0][0x3c0] ;  /* 0x00007800ff0c77ac */ /* 0x000e620008000a00 */
[----:B------:R-:W-:-:S04]  /*0b80*/  UIADD3 UR8, UPT, UPT, UR42, UR44, URZ ;  /* 0x0000002c2a087290 */ /* 0x000fc8000fffe0ff */
[----:B-1----:R-:W-:Y:S02]  /*0b90*/  UIMAD.WIDE.U32 UR10, UR8, UR12, URZ ;  /* 0x0000000c080a72a5 */ /* 0x002fe4000f8e00ff */
[----:B------:R-:W-:-:S04]  /*0ba0*/  UIMAD UR8, UR8, UR13, URZ ;  /* 0x0000000d080872a4 */ /* 0x000fc8000f8e02ff */
[----:B------:R-:W-:Y:S01]  /*0bb0*/  UIADD3 UR8, UPT, UPT, UR11, UR8, URZ ;  /* 0x000000080b087290 */ /* 0x000fe2000fffe0ff */
[----:B------:R-:W-:-:S05]  /*0bc0*/  UMOV UR52, UR10 ;  /* 0x0000000a00347c82 */ /* 0x000fca0008000000 */
[----:B------:R-:W-:-:S07]  /*0bd0*/  MOV R9, UR8 ;  /* 0x0000000800097c02 */ /* 0x000fce0008000f00 */
.L_x_781:
        /* <DEDUP_REMOVED lines=28> */
.L_x_782:
[----:B------:R-:W-:Y:S02]  /*0da0*/  IMAD R6, R23, UR19, RZ ;  /* 0x0000001317067c24 */ /* 0x000fe4000f8e02ff */
[----:B------:R-:W-:-:S05]  /*0db0*/  IMAD.WIDE.U32 R2, R22, UR19, RZ ;  /* 0x0000001316027c25 */ /* 0x000fca000f8e00ff */
[----:B------:R-:W-:Y:S02]  /*0dc0*/  IADD3 R6, PT, PT, R3, R6, RZ ;  /* 0x0000000603067210 */ /* 0x000fe40007ffe0ff */
[----:B------:R-:W-:-:S07]  /*0dd0*/  MOV R15, R2 ;  /* 0x00000002000f7202 */ /* 0x000fce0000000f00 */
.L_x_783:
        /* <DEDUP_REMOVED lines=20> */
.L_x_784:
[----:B------:R-:W1:Y:S01]  /*0f20*/  LDCU UR56, c[0x0][0x434] ;  /* 0x00008680ff3877ac */ /* 0x000e620008000800 */
[----:B------:R-:W-:-:S04]  /*0f30*/  UIMAD UR8, UR28, UR48, UR27 ;  /* 0x000000301c0872a4 */ /* 0x000fc8000f8e021b */
[----:B-1----:R-:W-:-:S12]  /*0f40*/  UIMAD UR56, UR8, UR56, URZ ;  /* 0x00000038083872a4 */ /* 0x002fd8000f8e02ff */
.L_x_785:
        /* <DEDUP_REMOVED lines=10> */
.L_x_786:
[----:B------:R-:W1:Y:S01]  /*0ff0*/  LDCU UR55, c[0x0][0x444] ;  /* 0x00008880ff3777ac */ /* 0x000e620008000800 */
[----:B------:R-:W-:-:S04]  /*1000*/  UIMAD UR8, UR28, UR48, UR27 ;  /* 0x000000301c0872a4 */ /* 0x000fc8000f8e021b */
[----:B-1----:R-:W-:-:S12]  /*1010*/  UIMAD UR55, UR8, UR55, URZ ;  /* 0x00000037083772a4 */ /* 0x002fd8000f8e02ff */
.L_x_787:
        /* <DEDUP_REMOVED lines=13> */
[----:B----4-:R-:W-:Y:S01]  /*10f0*/  UIMAD.WIDE UR60, UR55, 0x4, UR60 ;  /* 0x00000004373c78a5 */ /* 0x010fe2000f8e023c */
[----:B---3--:R-:W-:Y:S01]  /*1100*/  IMAD R13, R2, UR17, RZ ;  /* 0x00000011020d7c24 */ /* 0x008fe2000f8e02ff */
[----:B------:R-:W-:-:S03]  /*1110*/  ULEA.HI UR8, UR8, UR9, URZ, 0x6 ;  /* 0x0000000908087291 */ /* 0x000fc6000f8f30ff */
[----:B------:R-:W-:Y:S01]  /*1120*/  IMAD R13, R3, UR53, R13 ;  /* 0x00000035030d7c24 */ /* 0x000fe2000f8e020d */
        /* <DEDUP_REMOVED lines=9> */
[----:B------:R-:W3:Y:S01]  /*11c0*/  LDCU.64 UR20, c[0x0][0x3c8] ;  /* 0x00007900ff1477ac */ /* 0x000ee20008000a00 */
        /* <DEDUP_REMOVED lines=10> */
[----:B------:R-:W-:Y:S01]  /*1270*/  LOP3.LUT R7, R227, 0x1f, RZ, 0xc0, !PT ;  /* 0x0000001fe3077812 */ /* 0x000fe200078ec0ff */
[----:B------:R-:W-:Y:S01]  /*1280*/  IMAD.U32 R18, RZ, RZ, UR11 ;  /* 0x0000000bff127e24 */ /* 0x000fe2000f8e00ff */
[----:B------:R-:W-:Y:S01]  /*1290*/  SHF.R.U32.HI R6, RZ, 0x5, R227 ;  /* 0x00000005ff067819 */ /* 0x000fe200000116e3 */
[----:B------:R-:W4:Y:S01]  /*12a0*/  LDCU.64 UR10, c[0x0][0x570] ;  /* 0x0000ae00ff0a77ac */ /* 0x000f220008000a00 */
[----:B------:R-:W-:-:S02]  /*12b0*/  VIADD R25, R25, UR19 ;  /* 0x0000001319197c36 */ /* 0x000fc40008000000 */
[----:B------:R-:W-:-:S04]  /*12c0*/  IMAD.WIDE.U32 R16, R16, UR27, R24 ;  /* 0x0000001b10107c25 */ /* 0x000fc8000f8e0018 */
[----:B------:R-:W-:Y:S02]  /*12d0*/  IMAD R19, R18, UR27, R17 ;  /* 0x0000001b12137c24 */ /* 0x000fe4000f8e0211 */
[----:B------:R-:W-:Y:S02]  /*12e0*/  IMAD.MOV.U32 R18, RZ, RZ, R16 ;  /* 0x000000ffff127224 */ /* 0x000fe400078e0010 */
[----:B------:R-:W-:-:S03]  /*12f0*/  IMAD.WIDE.U32 R16, R2, UR53, R20 ;  /* 0x0000003502107c25 */ /* 0x000fc6000f8e0014 */
[----:B------:R-:W-:Y:S01]  /*1300*/  IADD3 R24, P0, PT, R16, UR16, RZ ;  /* 0x0000001010187c10 */ /* 0x000fe2000ff1e0ff */
[----:B------:R-:W5:Y:S01]  /*1310*/  LDCU.64 UR16, c[0x0][0x550] ;  /* 0x0000aa00ff1077ac */ /* 0x000f620008000a00 */
[----:B-1----:R-:W-:Y:S02]  /*1320*/  IMAD.WIDE.U32 R22, R10, UR25, RZ ;  /* 0x000000190a167c25 */ /* 0x002fe4000f8e00ff */
[----:B------:R-:W-:Y:S01]  /*1330*/  IADD3.X R25, PT, PT, R17, UR18, R13, P0, !PT ;  /* 0x0000001211197c10 */ /* 0x000fe200087fe40d */
[----:B------:R-:W1:Y:S01]  /*1340*/  LDCU.64 UR18, c[0x0][0x380] ;  /* 0x00007000ff1277ac */ /* 0x000e620008000a00 */
[----:B------:R-:W-:Y:S01]  /*1350*/  IMAD R16, R14, R6, R7 ;  /* 0x000000060e107224 */ /* 0x000fe200078e0207 */
[----:B------:R-:W-:Y:S01]  /*1360*/  SEL R10, R22, RZ, P3 ;  /* 0x000000ff160a7207 */ /* 0x000fe20001800000 */
[----:B---3--:R-:W-:Y:S01]  /*1370*/  IMAD.U32 R22, RZ, RZ, UR20 ;  /* 0x00000014ff167e24 */ /* 0x008fe2000f8e00ff */
[----:B------:R-:W-:Y:S01]  /*1380*/  LOP3.LUT R17, R20, 0x40, RZ, 0xfc, !PT ;  /* 0x0000004014117812 */ /* 0x000fe200078efcff */
        /* <DEDUP_REMOVED lines=8> */
[----:B------:R-:W-:-:S02]  /*1410*/  IMAD.SHL.U32 R14, R14, 0x40, RZ ;  /* 0x000000400e0e7824 */ /* 0x000fc400078e00ff */
[----:B------:R-:W-:Y:S01]  /*1420*/  IMAD R23, R13, UR27, R23 ;  /* 0x0000001b0d177c24 */ /* 0x000fe2000f8e0217 */
[----:B------:R-:W-:Y:S01]  /*1430*/  IADD3.X R12, PT, PT, R16, R12, R11, P1, P0 ;  /* 0x0000000c100c7210 */ /* 0x000fe20000fe040b */
[----:B------:R-:W-:Y:S01]  /*1440*/  IMAD.WIDE.U32 R18, R10, UR8, R18 ;  /* 0x000000080a127c25 */ /* 0x000fe2000f8e0012 */
[----:B------:R-:W-:Y:S02]  /*1450*/  IADD3 R11, P0, PT, R14, R15, RZ ;  /* 0x0000000f0e0b7210 */ /* 0x000fe40007f1e0ff */
[----:B------:R-:W-:Y:S01]  /*1460*/  LOP3.LUT R16, R20, 0x80, RZ, 0xfc, !PT ;  /* 0x0000008014107812 */ /* 0x000fe200078efcff */
[----:B------:R-:W-:Y:S01]  /*1470*/  IMAD.WIDE.U32 R22, R10, R2, R22 ;  /* 0x000000020a167225 */ /* 0x000fe200078e0016 */
[----:B------:R-:W-:Y:S02]  /*1480*/  LEA.HI.X.SX32 R14, R14, R12, 0x1, P0 ;  /* 0x0000000c0e0e7211 */ /* 0x000fe400000f0eff */
[----:B-----5:R-:W-:Y:S01]  /*1490*/  LEA R28, P2, R18, UR16, 0x1 ;  /* 0x00000010121c7c11 */ /* 0x020fe2000f8408ff */
[----:B------:R-:W-:Y:S01]  /*14a0*/  IMAD R13, R10, UR9, R19 ;  /* 0x000000090a0d7c24 */ /* 0x000fe2000f8e0213 */
[----:B-1----:R-:W-:Y:S01]  /*14b0*/  LEA R26, P1, R22, UR18, 0x1 ;  /* 0x00000012161a7c11 */ /* 0x002fe2000f8208ff */
[----:B------:R-:W-:Y:S01]  /*14c0*/  IMAD R12, R10, R3, R23 ;  /* 0x000000030a0c7224 */ /* 0x000fe200078e0217 */
[C---:B----4-:R-:W-:Y:S01]  /*14d0*/  LEA R238, P0, R11.reuse, UR10, 0x2 ;  /* 0x0000000a0bee7c11 */ /* 0x050fe2000f8010ff */
[----:B------:R-:W-:Y:S01]  /*14e0*/  USHF.L.U32 UR16, UR8, 0x5, URZ ;  /* 0x0000000508107899 */ /* 0x000fe200080006ff */
[----:B------:R-:W-:Y:S01]  /*14f0*/  LEA.HI.X R29, R18, UR17, R13, 0x1, P2 ;  /* 0x00000011121d7c11 */ /* 0x000fe200090f0c0d */
[----:B------:R-:W-:Y:S01]  /*1500*/  UMOV UR10, UR60 ;  /* 0x0000003c000a7c82 */ /* 0x000fe20008000000 */
[----:B------:R-:W-:Y:S01]  /*1510*/  LEA.HI.X R27, R22, UR19, R12, 0x1, P1 ;  /* 0x00000013161b7c11 */ /* 0x000fe200088f0c0c */
[----:B--2---:R-:W-:Y:S01]  /*1520*/  UIMAD.WIDE UR18, UR56, 0x4, UR58 ;  /* 0x00000004381278a5 */ /* 0x004fe2000f8e023a */
[----:B------:R-:W-:Y:S01]  /*1530*/  LEA.HI.X R239, R11, UR11, R14, 0x2, P0 ;  /* 0x0000000b0bef7c11 */ /* 0x000fe200080f140e */
[----:B------:R1:W-:Y:S01]  /*1540*/  STL.64 [R1+0x8], R28 ;  /* 0x0000081c01007387 */ /* 0x0003e20000100a00 */
[C---:B------:R-:W-:Y:S01]  /*1550*/  IADD3 R11, P0, PT, R10.reuse, 0x20, RZ ;  /* 0x000000200a0b7810 */ /* 0x040fe20007f1e0ff */
[----:B------:R-:W-:Y:S01]  /*1560*/  VIADD R14, R10, 0x20 ;  /* 0x000000200a0e7836 */ /* 0x000fe20000000000 */
[C---:B------:R-:W-:Y:S01]  /*1570*/  SHF.L.U64.HI R3, R2.reuse, 0x5, R3 ;  /* 0x0000000502037819 */ /* 0x040fe20000010203 */
[----:B------:R1:W-:Y:S01]  /*1580*/  STL.64 [R1+0x10], R26 ;  /* 0x0000101a01007387 */ /* 0x0003e20000100a00 */
[----:B------:R-:W-:Y:S01]  /*1590*/  SHF.L.U32 R12, R2, 0x5, RZ ;  /* 0x00000005020c7819 */ /* 0x000fe200000006ff */
[----:B------:R-:W-:Y:S01]  /*15a0*/  IMAD.X R2, RZ, RZ, RZ, P0 ;  /* 0x000000ffff027224 */ /* 0x000fe200000e06ff */
[----:B------:R-:W-:Y:S01]  /*15b0*/  LOP3.LUT R15, R20, 0xc0, RZ, 0xfc, !PT ;  /* 0x000000c0140f7812 */ /* 0x000fe200078efcff */
[----:B------:R-:W-:Y:S01]  /*15c0*/  UMOV UR11, UR61 ;  /* 0x0000003d000b7c82 */ /* 0x000fe20008000000 */
[----:B------:R-:W-:Y:S05]  /*15d0*/  BRA.U UP0, `(.L_x_788) ;  /* 0x0000000900347547 */ /* 0x000fea000b800000 */
        /* <DEDUP_REMOVED lines=13> */
.L_x_789:
[----:B------:R-:W2:Y:S01]  /*16b0*/  LDCU.64 UR10, c[0x0][0x5c0] ;  /* 0x0000b800ff0a77ac */ /* 0x000ea20008000a00 */
[----:B------:R-:W-:-:S04]  /*16c0*/  UIADD3 UR8, UPT, UPT, UR42, UR44, URZ ;  /* 0x0000002c2a087290 */ /* 0x000fc8000fffe0ff */
[----:B--2---:R-:W-:Y:S02]  /*16d0*/  UIMAD.WIDE.U32 UR16, UR8, UR10, URZ ;  /* 0x0000000a081072a5 */ /* 0x004fe4000f8e00ff */
[----:B------:R-:W-:-:S04]  /*16e0*/  UIMAD UR8, UR8, UR11, URZ ;  /* 0x0000000b080872a4 */ /* 0x000fc8000f8e02ff */
[----:B------:R-:W-:-:S06]  /*16f0*/  UIADD3 UR8, UPT, UPT, UR17, UR8, URZ ;  /* 0x0000000811087290 */ /* 0x000fcc000fffe0ff */
[----:B------:R-:W-:Y:S02]  /*1700*/  MOV R3, UR8 ;  /* 0x0000000800037c02 */ /* 0x000fe40008000f00 */
.L_x_790:
        /* <DEDUP_REMOVED lines=13> */
.L_x_791:
[----:B------:R-:W2:Y:S01]  /*17e0*/  LDCU.64 UR8, c[0x0][0x5c8] ;  /* 0x0000b900ff0877ac */ /* 0x000ea20008000a00 */
[----:B------:R-:W-:-:S04]  /*17f0*/  UIADD3 UR42, UPT, UPT, UR42, UR44, URZ ;  /* 0x0000002c2a2a7290 */ /* 0x000fc8000fffe0ff */
[----:B--2---:R-:W-:Y:S02]  /*1800*/  UIMAD.WIDE.U32 UR14, UR42, UR8, URZ ;  /* 0x000000082a0e72a5 */ /* 0x004fe4000f8e00ff */
[----:B------:R-:W-:-:S04]  /*1810*/  UIMAD UR42, UR42, UR9, URZ ;  /* 0x000000092a2a72a4 */ /* 0x000fc8000f8e02ff */
[----:B------:R-:W-:-:S06]  /*1820*/  UIADD3 UR42, UPT, UPT, UR15, UR42, URZ ;  /* 0x0000002a0f2a7290 */ /* 0x000fcc000fffe0ff */
[----:B------:R-:W-:-:S07]  /*1830*/  MOV R0, UR42 ;  /* 0x0000002a00007c02 */ /* 0x000fce0008000f00 */
.L_x_792:
        /* <DEDUP_REMOVED lines=16> */
[----:B------:R-:W2:Y:S01]  /*1940*/  LDCU UR15, c[0x0][0x440] ;  /* 0x00008800ff0f77ac */ /* 0x000ea20008000800 */
[----:B------:R-:W-:Y:S02]  /*1950*/  IMAD.MOV.U32 R4, RZ, RZ, R6 ;  /* 0x000000ffff047224 */ /* 0x000fe400078e0006 */
[----:B------:R-:W-:Y:S01]  /*1960*/  IMAD.MOV.U32 R5, RZ, RZ, R3 ;  /* 0x000000ffff057224 */ /* 0x000fe200078e0003 */
[----:B------:R-:W3:Y:S01]  /*1970*/  LDCU.64 UR12, c[0x0][0x560] ;  /* 0x0000ac00ff0c77ac */ /* 0x000ee20008000a00 */
[----:B------:R-:W-:-:S04]  /*1980*/  IMAD.WIDE.U32 R12, R10, UR10, R4 ;  /* 0x0000000a0a0c7c25 */ /* 0x000fc8000f8e0004 */
        /* <DEDUP_REMOVED lines=11> */
.L_x_794:
[----:B------:R-:W-:Y:S05]  /*1a40*/  BSYNC.RECONVERGENT B0 ;  /* 0x0000000000007941 */ /* 0x000fea0003800200 */
.L_x_793:
[----:B------:R-:W-:Y:S04]  /*1a50*/  BSSY.RECONVERGENT B0, `(.L_x_795) ;  /* 0x0000013000007945 */ /* 0x000fe80003800200 */
[----:B------:R-:W-:Y:S05]  /*1a60*/  @P5 BRA `(.L_x_796) ;  /* 0x0000000000445947 */ /* 0x000fea0003800000 */
[----:B------:R-:W3:Y:S01]  /*1a70*/  LDCU UR15, c[0x0][0x440] ;  /* 0x00008800ff0f77ac */ /* 0x000ee20008000800 */
[----:B------:R-:W-:Y:S02]  /*1a80*/  IMAD R4, R2, UR10, RZ ;  /* 0x0000000a02047c24 */ /* 0x000fe4000f8e02ff */
[----:B------:R-:W-:Y:S01]  /*1a90*/  IMAD.MOV.U32 R7, RZ, RZ, R3 ;  /* 0x000000ffff077224 */ /* 0x000fe200078e0003 */
[----:B------:R-:W2:Y:S01]  /*1aa0*/  LDCU.64 UR12, c[0x0][0x560] ;  /* 0x0000ac00ff0c77ac */ /* 0x000ea20008000a00 */
        /* <DEDUP_REMOVED lines=13> */
.L_x_796:
[----:B------:R-:W-:Y:S05]  /*1b80*/  BSYNC.RECONVERGENT B0 ;  /* 0x0000000000007941 */ /* 0x000fea0003800200 */
.L_x_795:
[----:B------:R-:W4:Y:S01]  /*1b90*/  LDCU.64 UR10, c[0x0][0x5e0] ;  /* 0x0000bc00ff0a77ac */ /* 0x000f220008000a00 */
[----:B------:R-:W-:Y:S01]  /*1ba0*/  MOV R3, UR8 ;  /* 0x0000000800037c02 */ /* 0x000fe20008000f00 */
[----:B------:R-:W-:Y:S01]  /*1bb0*/  BSSY.RECONVERGENT B0, `(.L_x_797) ;  /* 0x000001b000007945 */ /* 0x000fe20003800200 */
[----:B------:R-:W-:-:S03]  /*1bc0*/  UIMAD UR49, UR49, UR8, URZ ;  /* 0x00000008313172a4 */ /* 0x000fc6000f8e02ff */
[----:B------:R-:W-:Y:S01]  /*1bd0*/  IMAD.WIDE.U32 R4, R3, UR31, R20 ;  /* 0x0000001f03047c25 */ /* 0x000fe2000f8e0014 */
[----:B------:R-:W-:Y:S02]  /*1be0*/  UIMAD UR49, UR31, UR9, UR49 ;  /* 0x000000091f3172a4 */ /* 0x000fe4000f8e0231 */
[----:B------:R-:W-:-:S04]  /*1bf0*/  IADD3 R6, P0, PT, R4, UR14, RZ ;  /* 0x0000000e04067c10 */ /* 0x000fc8000ff1e0ff */
[----:B------:R-:W-:Y:S02]  /*1c00*/  IADD3.X R7, PT, PT, R0, UR49, R5, P0, !PT ;  /* 0x0000003100077c10 */ /* 0x000fe400087fe405 */
[----:B----4-:R-:W-:Y:S02]  /*1c10*/  MOV R4, UR10 ;  /* 0x0000000a00047c02 */ /* 0x010fe40008000f00 */
[----:B------:R-:W-:-:S03]  /*1c20*/  MOV R0, UR11 ;  /* 0x0000000b00007c02 */ /* 0x000fc60008000f00 */
[----:B------:R-:W-:-:S04]  /*1c30*/  IMAD.WIDE.U32 R4, R4, UR27, R6 ;  /* 0x0000001b04047c25 */ /* 0x000fc8000f8e0006 */
[----:B------:R-:W-:Y:S01]  /*1c40*/  IMAD R0, R0, UR27, R5 ;  /* 0x0000001b00007c24 */ /* 0x000fe2000f8e0205 */
[----:B------:R-:W-:Y:S06]  /*1c50*/  @P6 BRA `(.L_x_798) ;  /* 0x0000000000406947 */ /* 0x000fec0003800000 */
[----:B------:R-:W4:Y:S01]  /*1c60*/  LDCU UR12, c[0x0][0x440] ;  /* 0x00008800ff0c77ac */ /* 0x000f220008000800 */
[----:B------:R-:W-:Y:S02]  /*1c70*/  IMAD.MOV.U32 R6, RZ, RZ, R4 ;  /* 0x000000ffff067224 */ /* 0x000fe400078e0004 */
[----:B------:R-:W-:Y:S01]  /*1c80*/  IMAD.MOV.U32 R7, RZ, RZ, R0 ;  /* 0x000000ffff077224 */ /* 0x000fe200078e0000 */
[----:B------:R-:W2:Y:S01]  /*1c90*/  LDCU.64 UR10, c[0x0][0x568] ;  /* 0x0000ad00ff0a77ac */ /* 0x000ea20008000a00 */
[----:B------:R-:W-:-:S04]  /*1ca0*/  IMAD.WIDE.U32 R6, R10, UR8, R6 ;  /* 0x000000080a067c25 */ /* 0x000fc8000f8e0006 */
[----:B------:R-:W-:Y:S01]  /*1cb0*/  IMAD R10, R10, UR9, R7 ;  /* 0x000000090a0a7c24 */ /* 0x000fe2000f8e0207 */
[----:B----4-:R-:W-:Y:S02]  /*1cc0*/  ISETP.GE.AND P3, PT, R20, UR12, PT ;  /* 0x0000000c14007c0c */ /* 0x010fe4000bf66270 */
[----:B------:R-:W-:Y:S02]  /*1cd0*/  ISETP.GE.AND P2, PT, R17, UR12, PT ;  /* 0x0000000c11007c0c */ /* 0x000fe4000bf46270 */
[----:B------:R-:W-:Y:S02]  /*1ce0*/  ISETP.GE.AND P1, PT, R16, UR12, PT ;  /* 0x0000000c10007c0c */ /* 0x000fe4000bf26270 */
[----:B------:R-:W-:Y:S02]  /*1cf0*/  ISETP.GE.AND P0, PT, R15, UR12, PT ;  /* 0x0000000c0f007c0c */ /* 0x000fe4000bf06270 */
[----:B--23--:R-:W-:-:S04]  /*1d00*/  LEA R8, P4, R6, UR10, 0x1 ;  /* 0x0000000a06087c11 */ /* 0x00cfc8000f8808ff */
[----:B------:R-:W-:-:S05]  /*1d10*/  LEA.HI.X R9, R6, UR11, R10, 0x1, P4 ;  /* 0x0000000b06097c11 */ /* 0x000fca000a0f0c0a */
[----:B------:R4:W-:Y:S04]  /*1d20*/  @!P3 STG.E.128 desc[UR36][R8.64], RZ ;  /* 0x000000ff0800b986 */ /* 0x0009e8000c101d24 */
[----:B------:R4:W-:Y:S04]  /*1d30*/  @!P2 STG.E.128 desc[UR36][R8.64+0x80], RZ ;  /* 0x000080ff0800a986 */ /* 0x0009e8000c101d24 */
[----:B------:R4:W-:Y:S04]  /*1d40*/  @!P1 STG.E.128 desc[UR36][R8.64+0x100], RZ ;  /* 0x000100ff08009986 */ /* 0x0009e8000c101d24 */
[----:B------:R4:W-:Y:S02]  /*1d50*/  @!P0 STG.E.128 desc[UR36][R8.64+0x180], RZ ;  /* 0x000180ff08008986 */ /* 0x0009e4000c101d24 */
.L_x_798:
[----:B------:R-:W-:Y:S05]  /*1d60*/  BSYNC.RECONVERGENT B0 ;  /* 0x0000000000007941 */ /* 0x000fea0003800200 */
.L_x_797:
        /* <DEDUP_REMOVED lines=20> */
.L_x_788:
        /* <DEDUP_REMOVED lines=9> */
[----:B------:R-:W2:Y:S02]  /*1f40*/  LDCU UR8, c[0x0][0x440] ;  /* 0x00008800ff0877ac */ /* 0x000ea40008000800 */
        /* <DEDUP_REMOVED lines=25> */
.L_x_801:
[----:B------:R3:W-:Y:S04]  /*20e0*/  STS.128 [R13+0x8000], RZ ;  /* 0x008000ff0d007388 */ /* 0x0007e80000000c00 */
[----:B------:R3:W-:Y:S04]  /*20f0*/  STS.128 [R13+0xa000], RZ ;  /* 0x00a000ff0d007388 */ /* 0x0007e80000000c00 */
[----:B------:R3:W-:Y:S04]  /*2100*/  STS.128 [R13+0xc000], RZ ;  /* 0x00c000ff0d007388 */ /* 0x0007e80000000c00 */
[----:B------:R3:W-:Y:S02]  /*2110*/  STS.128 [R13+0xe000], RZ ;  /* 0x00e000ff0d007388 */ /* 0x0007e40000000c00 */
.L_x_802:
[----:B------:R-:W-:Y:S05]  /*2120*/  BSYNC.RECONVERGENT B0 ;  /* 0x0000000000007941 */ /* 0x000fea0003800200 */
.L_x_800:
[----:B------:R-:W-:Y:S01]  /*2130*/  ISETP.GE.AND P5, PT, R14, UR53, PT ;  /* 0x000000350e007c0c */ /* 0x000fe2000bfa6270 */
[----:B------:R-:W-:-:S12]  /*2140*/  BSSY.RECONVERGENT B0, `(.L_x_803) ;  /* 0x0000024000007945 */ /* 0x000fd80003800200 */
[----:B------:R4:W-:Y:S04]  /*2150*/  @P5 STS.128 [R13+0x9000], RZ ;  /* 0x009000ff0d005388 */ /* 0x0009e80000000c00 */
[----:B------:R4:W-:Y:S04]  /*2160*/  @P5 STS.128 [R13+0xb000], RZ ;  /* 0x00b000ff0d005388 */ /* 0x0009e80000000c00 */
[----:B------:R4:W-:Y:S04]  /*2170*/  @P5 STS.128 [R13+0xd000], RZ ;  /* 0x00d000ff0d005388 */ /* 0x0009e80000000c00 */
[----:B------:R4:W-:Y:S01]  /*2180*/  @P5 STS.128 [R13+0xf000], RZ ;  /* 0x00f000ff0d005388 */ /* 0x0009e20000000c00 */
[----:B------:R-:W-:Y:S05]  /*2190*/  @P5 BRA `(.L_x_804) ;  /* 0x0000000000785947 */ /* 0x000fea0003800000 */
[----:B------:R-:W5:Y:S01]  /*21a0*/  LDCU UR8, c[0x0][0x440] ;  /* 0x00008800ff0877ac */ /* 0x000f620008000800 */
[----:B------:R-:W-:Y:S02]  /*21b0*/  IMAD.U32 R22, RZ, RZ, UR16 ;  /* 0x00000010ff167e24 */ /* 0x000fe4000f8e00ff */
        /* <DEDUP_REMOVED lines=28> */
.L_x_804:
[----:B------:R-:W-:Y:S05]  /*2380*/  BSYNC.RECONVERGENT B0 ;  /* 0x0000000000007941 */ /* 0x000fea0003800200 */
.L_x_803:
        /* <DEDUP_REMOVED lines=28> */
.L_x_806:
[----:B------:R1:W-:Y:S04]  /*2550*/  STS.128 [R13], RZ ;  /* 0x000000ff0d007388 */ /* 0x0003e80000000c00 */
[----:B------:R1:W-:Y:S04]  /*2560*/  STS.128 [R13+0x2000], RZ ;  /* 0x002000ff0d007388 */ /* 0x0003e80000000c00 */
[----:B------:R1:W-:Y:S04]  /*2570*/  STS.128 [R13+0x4000], RZ ;  /* 0x004000ff0d007388 */ /* 0x0003e80000000c00 */
[----:B------:R1:W-:Y:S02]  /*2580*/  STS.128 [R13+0x6000], RZ ;  /* 0x006000ff0d007388 */ /* 0x0003e40000000c00 */
.L_x_807:
[----:B------:R-:W-:Y:S05]  /*2590*/  BSYNC.RECONVERGENT B0 ;  /* 0x0000000000007941 */ /* 0x000fea0003800200 */
.L_x_805:
        /* <DEDUP_REMOVED lines=46> */
.L_x_809:
[----:B------:R-:W-:Y:S05]  /*2880*/  BSYNC.RECONVERGENT B0 ;  /* 0x0000000000007941 */ /* 0x000fea0003800200 */
.L_x_808:
[----:B------:R-:W2:Y:S01]  /*2890*/  LDCU.64 UR8, c[0x0][0x3d0] ;  /* 0x00007a00ff0877ac */ /* 0x000ea20008000a00 */
[----:B------:R-:W-:Y:S01]  /*28a0*/  MOV R3, UR14 ;  /* 0x0000000e00037c02 */ /* 0x000fe20008000f00 */
[----:B------:R-:W-:Y:S01]  /*28b0*/  BSSY.RECONVERGENT B0, `(.L_x_810) ;  /* 0x0000032000007945 */ /* 0x000fe20003800200 */
[----:B------:R-:W-:Y:S02]  /*28c0*/  UIADD3 UR17, UPT, UPT, -UR31, UR41, URZ ;  /* 0x000000291f117290 */ /* 0x000fe4000fffe1ff */
[----:B------:R-:W-:Y:S01]  /*28d0*/  UIMAD UR21, UR49, UR14, URZ ;  /* 0x0000000e311572a4 */ /* 0x000fe2000f8e02ff */
[----:B-1----:R-:W-:-:S03]  /*28e0*/  IMAD.WIDE.U32 R18, R3, UR31, R20 ;  /* 0x0000001f03127c25 */ /* 0x002fc6000f8e0014 */
        /* <DEDUP_REMOVED lines=42> */
.L_x_811:
[----:B------:R2:W-:Y:S04]  /*2b90*/  STS.128 [R13+0x10000], RZ ;  /* 0x010000ff0d007388 */ /* 0x0005e80000000c00 */
[----:B------:R2:W-:Y:S04]  /*2ba0*/  STS.128 [R13+0x12000], RZ ;  /* 0x012000ff0d007388 */ /* 0x0005e80000000c00 */
[----:B------:R2:W-:Y:S04]  /*2bb0*/  STS.128 [R13+0x14000], RZ ;  /* 0x014000ff0d007388 */ /* 0x0005e80000000c00 */
[----:B------:R2:W-:Y:S02]  /*2bc0*/  STS.128 [R13+0x16000], RZ ;  /* 0x016000ff0d007388 */ /* 0x0005e40000000c00 */
.L_x_812:
[----:B------:R-:W-:Y:S05]  /*2bd0*/  BSYNC.RECONVERGENT B0 ;  /* 0x0000000000007941 */ /* 0x000fea0003800200 */
.L_x_810:
[----:B------:R-:W-:Y:S01]  /*2be0*/  ISETP.GE.AND P5, PT, R14, UR17, PT ;  /* 0x000000110e007c0c */ /* 0x000fe2000bfa6270 */
[----:B------:R-:W-:-:S12]  /*2bf0*/  BSSY.RECONVERGENT B0, `(.L_x_813) ;  /* 0x0000027000007945 */ /* 0x000fd80003800200 */
        /* <DEDUP_REMOVED lines=38> */
.L_x_814:
[----:B------:R-:W-:Y:S05]  /*2e60*/  BSYNC.RECONVERGENT B0 ;  /* 0x0000000000007941 */ /* 0x000fea0003800200 */
.L_x_813:
        /* <DEDUP_REMOVED lines=46> */
.L_x_816:
[----:B------:R2:W-:Y:S04]  /*3150*/  STS.128 [R13+0x18000], RZ ;  /* 0x018000ff0d007388 */ /* 0x0005e80000000c00 */
[----:B------:R2:W-:Y:S04]  /*3160*/  STS.128 [R13+0x1a000], RZ ;  /* 0x01a000ff0d007388 */ /* 0x0005e80000000c00 */
[----:B------:R2:W-:Y:S04]  /*3170*/  STS.128 [R13+0x1c000], RZ ;  /* 0x01c000ff0d007388 */ /* 0x0005e80000000c00 */
[----:B------:R2:W-:Y:S02]  /*3180*/  STS.128 [R13+0x1e000], RZ ;  /* 0x01e000ff0d007388 */ /* 0x0005e40000000c00 */
.L_x_817:
[----:B------:R-:W-:Y:S05]  /*3190*/  BSYNC.RECONVERGENT B0 ;  /* 0x0000000000007941 */ /* 0x000fea0003800200 */
.L_x_815:
[----:B------:R1:W-:Y:S01]  /*31a0*/  @P5 STS.128 [R13+0x19000], RZ ;  /* 0x019000ff0d005388 */ /* 0x0003e20000000c00 */
[----:B------:R-:W-:Y:S03]  /*31b0*/  BSSY.RECONVERGENT B0, `(.L_x_818) ;  /* 0x0000027000007945 */ /* 0x000fe60003800200 */
[----:B------:R1:W-:Y:S04]  /*31c0*/  @P5 STS.128 [R13+0x1b000], RZ ;  /* 0x01b000ff0d005388 */ /* 0x0003e80000000c00 */
[----:B------:R1:W-:Y:S04]  /*31d0*/  @P5 STS.128 [R13+0x1d000], RZ ;  /* 0x01d000ff0d005388 */ /* 0x0003e80000000c00 */
[----:B------:R1:W-:Y:S01]  /*31e0*/  @P5 STS.128 [R13+0x1f000], RZ ;  /* 0x01f000ff0d005388 */ /* 0x0003e20000000c00 */
[----:B------:R-:W-:Y:S05]  /*31f0*/  @P5 BRA `(.L_x_819) ;  /* 0x0000000000885947 */ /* 0x000fea0003800000 */
[----:B------:R-:W2:Y:S01]  /*3200*/  LDCU UR14, c[0x0][0x440] ;  /* 0x00008800ff0e77ac */ /* 0x000ea20008000800 */
[----:B------:R-:W-:Y:S02]  /*3210*/  IMAD.MOV.U32 R5, RZ, RZ, R4 ;  /* 0x000000ffff057224 */ /* 0x000fe400078e0004 */
[----:B------:R-:W-:Y:S01]  /*3220*/  IMAD R2, R2, UR12, RZ ;  /* 0x0000000c02027c24 */ /* 0x000fe2000f8e02ff */
[----:B------:R-:W3:Y:S01]  /*3230*/  LDCU.64 UR8, c[0x0][0x390] ;  /* 0x00007200ff0877ac */ /* 0x000ee20008000a00 */
[----:B------:R-:W-:Y:S02]  /*3240*/  IMAD.MOV.U32 R4, RZ, RZ, R8 ;  /* 0x000000ffff047224 */ /* 0x000fe400078e0008 */
        /* <DEDUP_REMOVED lines=29> */
.L_x_819:
[----:B------:R-:W-:Y:S05]  /*3420*/  BSYNC.RECONVERGENT B0 ;  /* 0x0000000000007941 */ /* 0x000fea0003800200 */
.L_x_818:
[----:B------:R-:W1:Y:S01]  /*3430*/  LDCU.64 UR8, c[0x0][0x538] ;  /* 0x0000a700ff0877ac */ /* 0x000e620008000a00 */
[----:B--2---:R-:W2:Y:S01]  /*3440*/  LDC.64 R8, c[0x0][0x528] ;  /* 0x00014a00ff087b82 */ /* 0x004ea20000000a00 */
[----:B------:R-:W-:Y:S01]  /*3450*/  IMAD.U32 R4, RZ, RZ, UR27 ;  /* 0x0000001bff047e24 */ /* 0x000fe2000f8e00ff */
[----:B------:R-:W2:Y:S01]  /*3460*/  S2R R218, SR_TID.X ;  /* 0x0000000000da7919 */ /* 0x000ea20000002100 */
[C---:B-1-34-:R-:W-:Y:S01]  /*3470*/  IMAD.SHL.U32 R13, R227.reuse, 0x20, RZ ;  /* 0x00000020e30d7824 */ /* 0x05afe200078e00ff */
[----:B------:R-:W-:Y:S01]  /*3480*/  LOP3.LUT R6, R6, 0x3, RZ, 0xc0, !PT ;  /* 0x0000000306067812 */ /* 0x000fe200078ec0ff */
[----:B------:R-:W-:Y:S01]  /*3490*/  IMAD.U32 R234, RZ, RZ, UR40 ;  /* 0x00000028ffea7e24 */ /* 0x000fe2000f8e00ff */
[----:B------:R-:W1:Y:S01]  /*34a0*/  LDCU UR12, c[0x0][0x45c] ;  /* 0x00008b80ff0c77ac */ /* 0x000e620008000800 */
[----:B------:R-:W-:Y:S01]  /*34b0*/  IMAD.SHL.U32 R12, R227, 0x2, RZ ;  /* 0x00000002e30c7824 */ /* 0x000fe200078e00ff */
[----:B------:R-:W3:Y:S01]  /*34c0*/  LDC R242, c[0x0][0x44c] ;  /* 0x00011300fff27b82 */ /* 0x000ee20000000800 */
[----:B------:R-:W-:Y:S01]  /*34d0*/  IMAD.U32 R244, RZ, RZ, UR45 ;  /* 0x0000002dfff47e24 */ /* 0x000fe2000f8e00ff */
[----:B------:R-:W-:Y:S01]  /*34e0*/  UIMAD UR48, UR28, UR48, UR27 ;  /* 0x000000301c3072a4 */ /* 0x000fe2000f8e021b */
[----:B------:R-:W0:Y:S01]  /*34f0*/  LDGDEPBAR ;  /* 0x00000000000079af */ /* 0x000e220000000000 */
[----:B------:R-:W4:Y:S01]  /*3500*/  LDCU.U8 UR13, c[0x0][0x4f8] ;  /* 0x00009f00ff0d77ac */ /* 0x000f220008000000 */
[----:B------:R-:W-:-:S04]  /*3510*/  ISETP.NE.U32.AND P0, PT, RZ, UR8, PT ;  /* 0x00000008ff007c0c */ /* 0x000fc8000bf05070 */
[----:B------:R-:W-:-:S13]  /*3520*/  ISETP.NE.AND.EX P0, PT, RZ, UR9, PT, P0 ;  /* 0x00000009ff007c0c */ /* 0x000fda000bf05300 */
[----:B------:R-:W1:Y:S01]  /*3530*/  @P0 LDC.64 R2, c[0x0][0x540] ;  /* 0x00015000ff020b82 */ /* 0x000e620000000a00 */
[----:B------:R-:W-:Y:S02]  /*3540*/  @P0 IMAD.MOV.U32 R5, RZ, RZ, RZ ;  /* 0x000000ffff050224 */ /* 0x000fe400078e00ff */
[----:B-1----:R-:W-:-:S04]  /*3550*/  @P0 IMAD.WIDE.U32 R4, R2, UR28, R4 ;  /* 0x0000001c02040c25 */ /* 0x002fc8000f8e0004 */
[----:B------:R-:W-:Y:S01]  /*3560*/  @P0 IMAD R3, R3, UR28, R5 ;  /* 0x0000001c03030c24 */ /* 0x000fe2000f8e0205 */
[----:B------:R-:W-:Y:S02]  /*3570*/  @P0 LEA R2, P1, R4, UR8, 0x2 ;  /* 0x0000000804020c11 */ /* 0x000fe4000f8210ff */
[----:B------:R-:W-:Y:S01]  /*3580*/  LOP3.LUT R10, R13, 0x200, RZ, 0xc0, !PT ;  /* 0x000002000d0a7812 */ /* 0x000fe200078ec0ff */
[----:B------:R-:W-:Y:S01]  /*3590*/  IMAD R234, R234, 0x4, R6 ;  /* 0x00000004eaea7824 */ /* 0x000fe200078e0206 */
[----:B------:R-:W-:Y:S01]  /*35a0*/  @P0 LEA.HI.X R3, R4, UR9, R3, 0x2, P1 ;  /* 0x0000000904030c11 */ /* 0x000fe200088f1403 */
[----:B------:R-:W-:Y:S01]  /*35b0*/  IMAD.SHL.U32 R6, R227, 0x40, RZ ;  /* 0x00000040e3067824 */ /* 0x000fe200078e00ff */
[----:B--2---:R-:W2:Y:S01]  /*35c0*/  LDG.E.64 R4, desc[UR36][R8.64+0x8] ;  /* 0x0000082408047981 */ /* 0x004ea2000c1e1b00 */
[----:B------:R-:W-:Y:S01]  /*35d0*/  IMAD.SHL.U32 R14, R218, 0x2, RZ ;  /* 0x00000002da0e7824 */ /* 0x000fe200078e00ff */
[----:B------:R-:W-:Y:S01]  /*35e0*/  LOP3.LUT R12, R12, 0x6, RZ, 0xc0, !PT ;  /* 0x000000060c0c7812 */ /* 0x000fe200078ec0ff */
[C---:B------:R-:W-:Y:S01]  /*35f0*/  IMAD.SHL.U32 R233, R218.reuse, 0x10, RZ ;  /* 0x00000010dae97824 */ /* 0x040fe200078e00ff */
[----:B------:R1:W4:Y:S01]  /*3600*/  @P0 LDG.E R11, desc[UR36][R2.64] ;  /* 0x00000024020b0981 */ /* 0x000322000c1e1900 */
[----:B------:R-:W-:-:S02]  /*3610*/  IMAD.SHL.U32 R217, R218, 0x40, RZ ;  /* 0x00000040dad97824 */ /* 0x000fc400078e00ff */
[----:B------:R-:W-:Y:S01]  /*3620*/  IMAD.SHL.U32 R232, R218, 0x8, RZ ;  /* 0x00000008dae87824 */ /* 0x000fe200078e00ff */
[----:B------:R-:W-:Y:S01]  /*3630*/  USHF.L.U32 UR48, UR48, 0x5, URZ ;  /* 0x0000000530307899 */ /* 0x000fe200080006ff */
[----:B------:R-:W-:Y:S02]  /*3640*/  IMAD.MOV.U32 R224, RZ, RZ, 0x40 ;  /* 0x00000040ffe07424 */ /* 0x000fe400078e00ff */
[----:B------:R-:W-:Y:S02]  /*3650*/  IMAD.MOV.U32 R223, RZ, RZ, 0x20 ;  /* 0x00000020ffdf7424 */ /* 0x000fe400078e00ff */
[----:B------:R-:W-:Y:S01]  /*3660*/  IMAD.MOV.U32 R216, RZ, RZ, 0x40 ;  /* 0x00000040ffd87424 */ /* 0x000fe200078e00ff */
[----:B------:R-:W-:Y:S01]  /*3670*/  CS2R R190, SRZ ;  /* 0x0000000000be7805 */ /* 0x000fe2000001ff00 */
[----:B------:R-:W-:Y:S01]  /*3680*/  IMAD.MOV.U32 R241, RZ, RZ, 0x3f ;  /* 0x0000003ffff17424 */ /* 0x000fe200078e00ff */
[----:B------:R-:W-:Y:S01]  /*3690*/  CS2R R188, SRZ ;  /* 0x0000000000bc7805 */ /* 0x000fe2000001ff00 */
[----:B------:R-:W-:Y:S01]  /*36a0*/  IMAD.MOV.U32 R240, RZ, RZ, 0x37 ;  /* 0x00000037fff07424 */ /* 0x000fe200078e00ff */
[----:B------:R-:W-:-:S02]  /*36b0*/  CS2R R194, SRZ ;  /* 0x0000000000c27805 */ /* 0x000fc4000001ff00 */
[----:B------:R-:W-:Y:S02]  /*36c0*/  CS2R R192, SRZ ;  /* 0x0000000000c07805 */ /* 0x000fe4000001ff00 */
[----:B------:R-:W-:Y:S02]  /*36d0*/  CS2R R186, SRZ ;  /* 0x0000000000ba7805 */ /* 0x000fe4000001ff00 */
[----:B------:R-:W-:Y:S02]  /*36e0*/  CS2R R184, SRZ ;  /* 0x0000000000b87805 */ /* 0x000fe4000001ff00 */
[----:B------:R-:W-:Y:S02]  /*36f0*/  CS2R R182, SRZ ;  /* 0x0000000000b67805 */ /* 0x000fe4000001ff00 */
[----:B------:R-:W-:Y:S02]  /*3700*/  CS2R R180, SRZ ;  /* 0x0000000000b47805 */ /* 0x000fe4000001ff00 */
[----:B------:R-:W-:Y:S01]  /*3710*/  CS2R R174, SRZ ;  /* 0x0000000000ae7805 */ /* 0x000fe2000001ff00 */
[----:B------:R-:W3:Y:S01]  /*3720*/  LDG.E.64 R8, desc[UR36][R8.64] ;  /* 0x0000002408087981 */ /* 0x000ee2000c1e1b00 */
[----:B------:R-:W-:-:S02]  /*3730*/  CS2R R172, SRZ ;  /* 0x0000000000ac7805 */ /* 0x000fc4000001ff00 */
[----:B------:R-:W-:Y:S02]  /*3740*/  CS2R R178, SRZ ;  /* 0x0000000000b27805 */ /* 0x000fe4000001ff00 */
[----:B------:R-:W-:Y:S01]  /*3750*/  CS2R R176, SRZ ;  /* 0x0000000000b07805 */ /* 0x000fe2000001ff00 */
[----:B-1----:R-:W-:Y:S01]  /*3760*/  IMAD.SHL.U32 R2, R227, 0x10, RZ ;  /* 0x00000010e3027824 */ /* 0x002fe200078e00ff */
[----:B------:R-:W-:Y:S02]  /*3770*/  CS2R R170, SRZ ;  /* 0x0000000000aa7805 */ /* 0x000fe4000001ff00 */
[----:B------:R-:W-:Y:S02]  /*3780*/  CS2R R168, SRZ ;  /* 0x0000000000a87805 */ /* 0x000fe4000001ff00 */
[----:B------:R-:W-:Y:S02]  /*3790*/  CS2R R166, SRZ ;  /* 0x0000000000a67805 */ /* 0x000fe4000001ff00 */
[----:B------:R-:W-:-:S02]  /*37a0*/  CS2R R164, SRZ ;  /* 0x0000000000a47805 */ /* 0x000fc4000001ff00 */
[----:B------:R-:W-:Y:S02]  /*37b0*/  LOP3.LUT R2, R10, 0x3800, R2, 0xf8, !PT ;  /* 0x000038000a027812 */ /* 0x000fe400078ef802 */
[----:B------:R-:W-:Y:S01]  /*37c0*/  CS2R R158, SRZ ;  /* 0x00000000009e7805 */ /* 0x000fe2000001ff00 */
[----:B------:R-:W1:Y:S01]  /*37d0*/  @P0 LDC R10, c[0x0][0x458] ;  /* 0x00011600ff0a0b82 */ /* 0x000e620000000800 */
[C---:B------:R-:W-:Y:S02]  /*37e0*/  LOP3.LUT R3, R6.reuse, 0x1c0, RZ, 0xc0, !PT ;  /* 0x000001c006037812 */ /* 0x040fe400078ec0ff */
[----:B------:R-:W-:Y:S02]  /*37f0*/  CS2R R156, SRZ ;  /* 0x00000000009c7805 */ /* 0x000fe4000001ff00 */
[----:B------:R-:W-:Y:S02]  /*3800*/  LOP3.LUT R6, R6, 0x200, RZ, 0xc0, !PT ;  /* 0x0000020006067812 */ /* 0x000fe400078ec0ff */
[----:B------:R-:W-:-:S02]  /*3810*/  CS2R R162, SRZ ;  /* 0x0000000000a27805 */ /* 0x000fc4000001ff00 */
[----:B------:R-:W-:Y:S02]  /*3820*/  LOP3.LUT R3, R3, 0x38, R0, 0xf8, !PT ;  /* 0x0000003803037812 */ /* 0x000fe400078ef800 */
[----:B------:R-:W-:Y:S02]  /*3830*/  CS2R R160, SRZ ;  /* 0x0000000000a07805 */ /* 0x000fe4000001ff00 */
[----:B------:R-:W-:Y:S02]  /*3840*/  LOP3.LUT R13, R6, 0xc00, R13, 0xf8, !PT ;  /* 0x00000c00060d7812 */ /* 0x000fe400078ef80d */
[----:B------:R-:W-:Y:S02]  /*3850*/  CS2R R154, SRZ ;  /* 0x00000000009a7805 */ /* 0x000fe4000001ff00 */
[----:B------:R-:W-:Y:S02]  /*3860*/  SHF.R.U32.HI R6, RZ, 0x3, R218 ;  /* 0x00000003ff067819 */ /* 0x000fe400000116da */
[----:B------:R-:W-:-:S02]  /*3870*/  CS2R R152, SRZ ;  /* 0x0000000000987805 */ /* 0x000fc4000001ff00 */
[----:B------:R-:W-:Y:S02]  /*3880*/  LOP3.LUT R0, R14, 0x20, RZ, 0xc0, !PT ;  /* 0x000000200e007812 */ /* 0x000fe400078ec0ff */
[----:B------:R-:W-:Y:S02]  /*3890*/  CS2R R150, SRZ ;  /* 0x0000000000967805 */ /* 0x000fe4000001ff00 */
[----:B------:R-:W-:Y:S02]  /*38a0*/  R2P PR, R227, 0x6 ;  /* 0x00000006e3007804 */ /* 0x000fe40000000000 */
[----:B------:R-:W-:Y:S02]  /*38b0*/  CS2R R148, SRZ ;  /* 0x0000000000947805 */ /* 0x000fe4000001ff00 */
[----:B------:R-:W-:Y:S02]  /*38c0*/  LOP3.LUT R227, R3, 0x8, R227, 0x78, !PT ;  /* 0x0000000803e37812 */ /* 0x000fe400078e78e3 */
[----:B------:R-:W-:-:S02]  /*38d0*/  CS2R R142, SRZ ;  /* 0x00000000008e7805 */ /* 0x000fc4000001ff00 */
[----:B------:R-:W-:Y:S01]  /*38e0*/  LOP3.LUT R228, R3, 0x8, R228, 0x78, !PT ;  /* 0x0000000803e47812 */ /* 0x000fe200078e78e4 */
[----:B------:R-:W-:Y:S01]  /*38f0*/  IMAD.SHL.U32 R3, R218, 0x20, RZ ;  /* 0x00000020da037824 */ /* 0x000fe200078e00ff */
        /* <DEDUP_REMOVED lines=8> */
[----:B------:R-:W-:Y:S01]  /*3980*/  LOP3.LUT R0, R15, 0x20, R0, 0x78, !PT ;  /* 0x000000200f007812 */ /* 0x000fe200078e7800 */
[----:B-1----:R-:W4:Y:S01]  /*3990*/  @P0 MUFU.RCP R10, R10 ;  /* 0x0000000a000a0308 */ /* 0x002f220000001000 */
[----:B------:R-:W-:Y:S02]  /*39a0*/  LOP3.LUT R245, R12, 0xe0, R245, 0xf8, !PT ;  /* 0x000000e00cf57812 */ /* 0x000fe400078ef8f5 */
[----:B------:R-:W-:-:S02]  /*39b0*/  CS2R R136, SRZ ;  /* 0x0000000000887805 */ /* 0x000fc4000001ff00 */
[--C-:B------:R-:W-:Y:S02]  /*39c0*/  LOP3.LUT R243, R243, 0x3800, R233.reuse, 0xf8, !PT ;  /* 0x00003800f3f37812 */ /* 0x100fe400078ef8e9 */
[----:B------:R-:W-:Y:S02]  /*39d0*/  CS2R R134, SRZ ;  /* 0x0000000000867805 */ /* 0x000fe4000001ff00 */
[----:B------:R-:W-:Y:S01]  /*39e0*/  LOP3.LUT R233, R0, 0x1c0, R233, 0xf8, !PT ;  /* 0x000001c000e97812 */ /* 0x000fe200078ef8e9 */
[----:B------:R-:W-:Y:S01]  /*39f0*/  IMAD.U32 R244, R244, 0x40, R245 ;  /* 0x00000040f4f47824 */ /* 0x000fe200078e00f5 */
[----:B------:R-:W-:Y:S01]  /*3a00*/  SHF.R.U32.HI R0, RZ, 0x1, R218 ;  /* 0x00000001ff007819 */ /* 0x000fe200000116da */
[----:B------:R-:W-:Y:S01]  /*3a10*/  VIADD R245, R245, UR31 ;  /* 0x0000001ff5f57c36 */ /* 0x000fe20008000000 */
[----:B------:R-:W-:Y:S02]  /*3a20*/  LOP3.LUT R12, R3, 0xc00, RZ, 0xc0, !PT ;  /* 0x00000c00030c7812 */ /* 0x000fe400078ec0ff */
[----:B------:R-:W-:-:S02]  /*3a30*/  CS2R R132, SRZ ;  /* 0x0000000000847805 */ /* 0x000fc4000001ff00 */
[----:B------:R-:W-:Y:S02]  /*3a40*/  LOP3.LUT R227, R2, R227, RZ, 0xfc, !PT ;  /* 0x000000e302e37212 */ /* 0x000fe400078efcff */
[----:B------:R-:W-:Y:S02]  /*3a50*/  CS2R R78, SRZ ;  /* 0x00000000004e7805 */ /* 0x000fe4000001ff00 */
[----:B------:R-:W-:Y:S02]  /*3a60*/  LOP3.LUT R2, R217, 0x1c0, RZ, 0xc0, !PT ;  /* 0x000001c0d9027812 */ /* 0x000fe400078ec0ff */
[----:B------:R-:W-:Y:S02]  /*3a70*/  CS2R R76, SRZ ;  /* 0x00000000004c7805 */ /* 0x000fe4000001ff00 */
[----:B------:R-:W-:Y:S01]  /*3a80*/  LOP3.LUT R219, R0, 0x10, RZ, 0xc0, !PT ;  /* 0x0000001000db7812 */ /* 0x000fe200078ec0ff */
[C---:B------:R-:W-:Y:S01]  /*3a90*/  VIADD R251, R245.reuse, 0x1 ;  /* 0x00000001f5fb7836 */ /* 0x040fe20000000000 */
[----:B------:R-:W-:Y:S01]  /*3aa0*/  LOP3.LUT R12, R12, 0x6, R14, 0xf8, !PT ;  /* 0x000000060c0c7812 */ /* 0x000fe200078ef80e */
[C---:B------:R-:W-:Y:S01]  /*3ab0*/  VIADD R250, R245.reuse, 0x8 ;  /* 0x00000008f5fa7836 */ /* 0x040fe20000000000 */
[----:B------:R-:W-:Y:S01]  /*3ac0*/  I2FP.F32.S32 R252, R245 ;  /* 0x000000f500fc7245 */ /* 0x000fe20000201400 */
[C---:B------:R-:W-:Y:S01]  /*3ad0*/  VIADD R249, R245.reuse, 0x9 ;  /* 0x00000009f5f97836 */ /* 0x040fe20000000000 */
[----:B------:R-:W-:Y:S01]  /*3ae0*/  LOP3.LUT R2, R2, 0x38, R232, 0xf8, !PT ;  /* 0x0000003802027812 */ /* 0x000fe200078ef8e8 */
[----:B------:R-:W-:Y:S01]  /*3af0*/  VIADD R248, R245, 0x10 ;  /* 0x00000010f5f87836 */ /* 0x000fe20000000000 */
[----:B------:R-:W-:Y:S01]  /*3b00*/  LOP3.LUT R219, R219, 0x8, R218, 0xf8, !PT ;  /* 0x00000008dbdb7812 */ /* 0x000fe200078ef8da */
[C---:B------:R-:W-:Y:S01]  /*3b10*/  VIADD R247, R245.reuse, 0x11 ;  /* 0x00000011f5f77836 */ /* 0x040fe20000000000 */
[----:B------:R-:W-:Y:S01]  /*3b20*/  CS2R R82, SRZ ;  /* 0x0000000000527805 */ /* 0x000fe2000001ff00 */
[C---:B------:R-:W-:Y:S01]  /*3b30*/  VIADD R246, R245.reuse, 0x18 ;  /* 0x00000018f5f67836 */ /* 0x040fe20000000000 */
[----:B------:R-:W-:Y:S01]  /*3b40*/  CS2R R80, SRZ ;  /* 0x0000000000507805 */ /* 0x000fe2000001ff00 */
[----:B------:R-:W-:Y:S01]  /*3b50*/  VIADD R245, R245, 0x19 ;  /* 0x00000019f5f57836 */ /* 0x000fe20000000000 */
[----:B------:R-:W-:Y:S01]  /*3b60*/  LOP3.LUT R233, R12, R233, RZ, 0xfc, !PT ;  /* 0x000000e90ce97212 */ /* 0x000fe200078efcff */
[----:B------:R-:W-:Y:S01]  /*3b70*/  USHF.R.S32.HI UR14, URZ, 0x1f, UR48 ;  /* 0x0000001fff0e7899 */ /* 0x000fe20008011430 */
[----:B------:R-:W-:-:S02]  /*3b80*/  LOP3.LUT R219, R219, R2, RZ, 0x3c, !PT ;  /* 0x00000002dbdb7212 */ /* 0x000fc400078e3cff */
[----:B------:R-:W-:Y:S02]  /*3b90*/  CS2R R74, SRZ ;  /* 0x00000000004a7805 */ /* 0x000fe4000001ff00 */
[C---:B------:R-:W-:Y:S02]  /*3ba0*/  LOP3.LUT R0, R2.reuse, 0x8, R0, 0x78, !PT ;  /* 0x0000000802007812 */ /* 0x040fe400078e7800 */
[----:B------:R-:W-:Y:S02]  /*3bb0*/  CS2R R72, SRZ ;  /* 0x0000000000487805 */ /* 0x000fe4000001ff00 */
[----:B------:R-:W-:Y:S01]  /*3bc0*/  LOP3.LUT R12, R2, 0x8, R218, 0x78, !PT ;  /* 0x00000008020c7812 */ /* 0x000fe200078e78da */
[----:B------:R-:W-:Y:S01]  /*3bd0*/  IMAD.MOV.U32 R2, RZ, RZ, RZ ;  /* 0x000000ffff027224 */ /* 0x000fe200078e00ff */
[----:B------:R-:W-:Y:S02]  /*3be0*/  I2FP.F32.S32 R251, R251 ;  /* 0x000000fb00fb7245 */ /* 0x000fe40000201400 */
[----:B------:R-:W-:-:S02]  /*3bf0*/  CS2R R70, SRZ ;  /* 0x0000000000467805 */ /* 0x000fc4000001ff00 */
[----:B------:R-:W-:Y:S02]  /*3c00*/  I2FP.F32.S32 R250, R250 ;  /* 0x000000fa00fa7245 */ /* 0x000fe40000201400 */
[----:B------:R-:W-:Y:S02]  /*3c10*/  CS2R R68, SRZ ;  /* 0x0000000000447805 */ /* 0x000fe4000001ff00 */
[----:B------:R-:W-:Y:S02]  /*3c20*/  I2FP.F32.S32 R249, R249 ;  /* 0x000000f900f97245 */ /* 0x000fe40000201400 */
[----:B------:R-:W-:Y:S02]  /*3c30*/  CS2R R62, SRZ ;  /* 0x00000000003e7805 */ /* 0x000fe4000001ff00 */
        /* <DEDUP_REMOVED lines=8> */
[----:B------:R-:W-:Y:S02]  /*3cc0*/  LOP3.LUT R6, R6, 0x1c0, R217, 0xf8, !PT ;  /* 0x000001c006067812 */ /* 0x000fe400078ef8d9 */
[----:B------:R-:W-:Y:S02]  /*3cd0*/  CS2R R56, SRZ ;  /* 0x0000000000387805 */ /* 0x000fe4000001ff00 */
[----:B------:R-:W-:Y:S02]  /*3ce0*/  CS2R R54, SRZ ;  /* 0x0000000000367805 */ /* 0x000fe4000001ff00 */
[----:B------:R-:W-:Y:S02]  /*3cf0*/  CS2R R52, SRZ ;  /* 0x0000000000347805 */ /* 0x000fe4000001ff00 */
[----:B------:R-:W-:Y:S02]  /*3d00*/  LOP3.LUT R220, R6, 0x38, R232, 0x78, !PT ;  /* 0x0000003806dc7812 */ /* 0x000fe400078e78e8 */
[----:B------:R-:W-:-:S02]  /*3d10*/  CS2R R46, SRZ ;  /* 0x00000000002e7805 */ /* 0x000fc4000001ff00 */
[----:B------:R-:W-:Y:S02]  /*3d20*/  CS2R R44, SRZ ;  /* 0x00000000002c7805 */ /* 0x000fe4000001ff00 */
[----:B------:R-:W-:Y:S02]  /*3d30*/  CS2R R50, SRZ ;  /* 0x0000000000327805 */ /* 0x000fe4000001ff00 */
[----:B------:R-:W-:Y:S02]  /*3d40*/  LOP3.LUT R220, R220, 0x200, R217, 0xf8, !PT ;  /* 0x00000200dcdc7812 */ /* 0x000fe400078ef8d9 */
[----:B------:R-:W-:Y:S02]  /*3d50*/  CS2R R48, SRZ ;  /* 0x0000000000307805 */ /* 0x000fe4000001ff00 */
[----:B------:R-:W-:Y:S02]  /*3d60*/  LOP3.LUT R217, R217, 0x200, RZ, 0xc0, !PT ;  /* 0x00000200d9d97812 */ /* 0x000fe400078ec0ff */
[----:B------:R-:W-:-:S02]  /*3d70*/  CS2R R42, SRZ ;  /* 0x00000000002a7805 */ /* 0x000fc4000001ff00 */
[----:B------:R-:W-:Y:S02]  /*3d80*/  LOP3.LUT R228, R13, R228, RZ, 0xfc, !PT ;  /* 0x000000e40de47212 */ /* 0x000fe400078efcff */
[----:B------:R-:W-:Y:S02]  /*3d90*/  CS2R R40, SRZ ;  /* 0x0000000000287805 */ /* 0x000fe4000001ff00 */
[----:B------:R-:W-:Y:S02]  /*3da0*/  SEL R224, R224, 0xffffffc0, !P2 ;  /* 0xffffffc0e0e07807 */ /* 0x000fe40005000000 */
[----:B------:R-:W-:Y:S02]  /*3db0*/  CS2R R38, SRZ ;  /* 0x0000000000267805 */ /* 0x000fe4000001ff00 */
[----:B------:R-:W-:Y:S02]  /*3dc0*/  LEA R227, R227, UR38, 0x1 ;  /* 0x00000026e3e37c11 */ /* 0x000fe4000f8e08ff */
[----:B------:R-:W-:-:S02]  /*3dd0*/  CS2R R36, SRZ ;  /* 0x0000000000247805 */ /* 0x000fc4000001ff00 */
[----:B------:R-:W-:Y:S02]  /*3de0*/  LEA R228, R228, UR38, 0x1 ;  /* 0x00000026e4e47c11 */ /* 0x000fe4000f8e08ff */
[----:B------:R-:W-:Y:S02]  /*3df0*/  CS2R R30, SRZ ;  /* 0x00000000001e7805 */ /* 0x000fe4000001ff00 */
[----:B------:R-:W-:Y:S01]  /*3e00*/  SEL R223, R223, 0xffffffe0, !P1 ;  /* 0xffffffe0dfdf7807 */ /* 0x000fe20004800000 */
[C---:B------:R-:W-:Y:S01]  /*3e10*/  IMAD.IADD R222, R224.reuse, 0x1, R227 ;  /* 0x00000001e0de7824 */ /* 0x040fe200078e02e3 */
[----:B------:R-:W-:Y:S01]  /*3e20*/  CS2R R28, SRZ ;  /* 0x00000000001c7805 */ /* 0x000fe2000001ff00 */
[--C-:B------:R-:W-:Y:S01]  /*3e30*/  IMAD.IADD R224, R224, 0x1, R228.reuse ;  /* 0x00000001e0e07824 */ /* 0x100fe200078e02e4 */
[----:B------:R-:W-:Y:S01]  /*3e40*/  LOP3.LUT R243, R243, R12, RZ, 0xfc, !PT ;  /* 0x0000000cf3f37212 */ /* 0x000fe200078efcff */
[----:B------:R-:W-:Y:S01]  /*3e50*/  IMAD.IADD R225, R227, 0x1, R223 ;  /* 0x00000001e3e17824 */ /* 0x000fe200078e02df */
[----:B------:R-:W-:Y:S01]  /*3e60*/  CS2R R34, SRZ ;  /* 0x0000000000227805 */ /* 0x000fe2000001ff00 */
[C---:B------:R-:W-:Y:S01]  /*3e70*/  IMAD.IADD R226, R223.reuse, 0x1, R228 ;  /* 0x00000001dfe27824 */ /* 0x040fe200078e02e4 */
[----:B------:R-:W-:Y:S01]  /*3e80*/  CS2R R32, SRZ ;  /* 0x0000000000207805 */ /* 0x000fe2000001ff00 */
[----:B------:R-:W-:Y:S01]  /*3e90*/  IMAD.IADD R221, R223, 0x1, R222 ;  /* 0x00000001dfdd7824 */ /* 0x000fe200078e02de */
[----:B------:R-:W-:-:S02]  /*3ea0*/  CS2R R26, SRZ ;  /* 0x00000000001a7805 */ /* 0x000fc4000001ff00 */
[----:B------:R-:W-:Y:S02]  /*3eb0*/  CS2R R24, SRZ ;  /* 0x0000000000187805 */ /* 0x000fe4000001ff00 */
[----:B------:R-:W-:Y:S02]  /*3ec0*/  CS2R R22, SRZ ;  /* 0x0000000000167805 */ /* 0x000fe4000001ff00 */
[----:B------:R-:W-:Y:S02]  /*3ed0*/  CS2R R20, SRZ ;  /* 0x0000000000147805 */ /* 0x000fe4000001ff00 */
[----:B------:R-:W-:Y:S01]  /*3ee0*/  LOP3.LUT P4, RZ, R218, 0x8, RZ, 0xc0, !PT ;  /* 0x00000008daff7812 */ /* 0x000fe2000788c0ff */
[----:B------:R-:W-:Y:S01]  /*3ef0*/  IMAD.IADD R223, R223, 0x1, R224 ;  /* 0x00000001dfdf7824 */ /* 0x000fe200078e02e0 */
[----:B------:R-:W-:Y:S01]  /*3f00*/  LOP3.LUT R219, R219, 0x200, R3, 0xf8, !PT ;  /* 0x00000200dbdb7812 */ /* 0x000fe200078ef803 */
[----:B------:R-:W1:Y:S01]  /*3f10*/  LDCU UR8, c[0x0][0x440] ;  /* 0x00008800ff0877ac */ /* 0x000e620008000800 */
[----:B------:R-:W1:Y:S01]  /*3f20*/  LDCU UR9, c[0x0][0x3e0] ;  /* 0x00007c00ff0977ac */ /* 0x000e620008000800 */
[----:B------:R-:W-:Y:S01]  /*3f30*/  UIADD3 UR51, UPT, UPT, UR51, 0x40, -UR41 ;  /* 0x0000004033337890 */ /* 0x000fe2000fffe829 */
[----:B----4-:R-:W-:Y:S01]  /*3f40*/  @P0 FMUL.FTZ R2, R11, R10 ;  /* 0x0000000a0b020220 */ /* 0x010fe20000410000 */
[----:B--2---:R-:W-:Y:S01]  /*3f50*/  IADD3 R4, P3, P0, R4, UR48, R7 ;  /* 0x0000003004047c10 */ /* 0x004fe2000f87e007 */
[----:B------:R-:W-:-:S02]  /*3f60*/  IMAD.U32 R7, RZ, RZ, UR39 ;  /* 0x00000027ff077e24 */ /* 0x000fc4000f8e00ff */
        /* <DEDUP_REMOVED lines=8> */
[----:B------:R-:W-:Y:S01]  /*3ff0*/  IADD3.X R2, PT, PT, R5, UR14, RZ, P3, P0 ;  /* 0x0000000e05027c10 */ /* 0x000fe20009fe04ff */
[----:B------:R-:W-:Y:S01]  /*4000*/  IMAD.MOV.U32 R5, RZ, RZ, 0x10 ;  /* 0x00000010ff057424 */ /* 0x000fe200078e00ff */
[----:B------:R-:W-:Y:S01]  /*4010*/  LOP3.LUT P3, RZ, R218, 0x4, RZ, 0xc0, !PT ;  /* 0x00000004daff7812 */ /* 0x000fe2000786c0ff */
[----:B------:R-:W2:Y:S01]  /*4020*/  LDCU UR14, c[0x0][0x590] ;  /* 0x0000b200ff0e77ac */ /* 0x000ea20008000800 */
[----:B------:R-:W-:-:S02]  /*4030*/  IADD3 R7, PT, PT, R7, UR41, R237 ;  /* 0x0000002907077c10 */ /* 0x000fc4000fffe0ed */
[----:B------:R-:W-:Y:S02]  /*4040*/  SEL R5, R5, 0xfffffff0, !P3 ;  /* 0xfffffff005057807 */ /* 0x000fe40005800000 */
[----:B------:R-:W-:Y:S01]  /*4050*/  LOP3.LUT R5, R217, 0xc00, R3, 0xf8, !PT ;  /* 0x00000c00d9057812 */ /* 0x000fe200078ef803 */
[----:B------:R-:W-:-:S03]  /*4060*/  VIADD R6, R7, -UR43 ;  /* 0x8000002b07067c36 */ /* 0x000fc60008000000 */
[----:B------:R-:W-:Y:S01]  /*4070*/  LOP3.LUT R5, R5, R0, RZ, 0xfc, !PT ;  /* 0x0000000005057212 */ /* 0x000fe200078efcff */
[----:B------:R-:W-:Y:S01]  /*4080*/  IMAD.WIDE.U32 R4, R4, -0x2daee0ad, RZ ;  /* 0xd2511f5304047825 */ /* 0x000fe200078e00ff */
[----:B------:R4:W-:Y:S04]  /*4090*/  STL [R1], R2 ;  /* 0x0000000201007387 */ /* 0x0009e80000100800 */
[----:B------:R1:W-:Y:S04]  /*40a0*/  STL [R1+0x4], R6 ;  /* 0x0000040601007387 */ /* 0x0003e80000100800 */
[----:B------:R1:W-:Y:S01]  /*40b0*/  STL.64 [R1+0x18], R4 ;  /* 0x0000180401007387 */ /* 0x0003e20000100a00 */
[----:B---3--:R-:W-:-:S02]  /*40c0*/  R2UR UR58, R8 ;  /* 0x00000000083a72ca */ /* 0x008fc400000e0000 */
[----:B------:R-:W-:Y:S02]  /*40d0*/  R2UR UR59, R9 ;  /* 0x00000000093b72ca */ /* 0x000fe400000e0000 */
[----:B------:R-:W-:Y:S02]  /*40e0*/  LOP3.LUT P0, RZ, R218, 0x2, RZ, 0xc0, !PT ;  /* 0x00000002daff7812 */ /* 0x000fe4000780c0ff */
[----:B------:R-:W-:Y:S01]  /*40f0*/  SEL R216, R216, 0xffffffc0, !P3 ;  /* 0xffffffc0d8d87807 */ /* 0x000fe20005800000 */
[----:B--2---:R-:W-:Y:S01]  /*4100*/  USHF.L.U32 UR14, UR14, 0x6, URZ ;  /* 0x000000060e0e7899 */ /* 0x004fe200080006ff */
[----:B----4-:R-:W-:-:S05]  /*4110*/  IMAD.MOV.U32 R2, RZ, RZ, 0x20 ;  /* 0x00000020ff027424 */ /* 0x010fca00078e00ff */
[----:B------:R-:W-:Y:S01]  /*4120*/  UIADD3 UR17, UPT, UPT, UR58, -0x61c88647, URZ ;  /* 0x9e3779b93a117890 */ /* 0x000fe2000fffe0ff */
[----:B------:R-:W-:Y:S01]  /*4130*/  SEL R2, R2, 0xffffffe0, !P0 ;  /* 0xffffffe002027807 */ /* 0x000fe20004000000 */
[----:B------:R-:W-:Y:S02]  /*4140*/  UIADD3 UR15, UPT, UPT, UR59, -0x4498517b, URZ ;  /* 0xbb67ae853b0f7890 */ /* 0x000fe4000fffe0ff */
[----:B------:R-:W-:Y:S02]  /*4150*/  UIADD3 UR57, UPT, UPT, UR58, 0x3c6ef372, URZ ;  /* 0x3c6ef3723a397890 */ /* 0x000fe4000fffe0ff */
[----:B------:R-:W-:Y:S02]  /*4160*/  UIADD3 UR56, UPT, UPT, UR59, 0x76cf5d0a, URZ ;  /* 0x76cf5d0a3b387890 */ /* 0x000fe4000fffe0ff */
[----:B------:R-:W-:Y:S02]  /*4170*/  UIADD3 UR55, UPT, UPT, UR58, -0x255992d5, URZ ;  /* 0xdaa66d2b3a377890 */ /* 0x000fe4000fffe0ff */
[----:B------:R-:W-:-:S02]  /*4180*/  UIADD3 UR54, UPT, UPT, UR59, 0x32370b8f, URZ ;  /* 0x32370b8f3b367890 */ /* 0x000fc4000fffe0ff */
[----:B------:R-:W-:Y:S02]  /*4190*/  UIADD3 UR53, UPT, UPT, UR58, 0x78dde6e4, URZ ;  /* 0x78dde6e43a357890 */ /* 0x000fe4000fffe0ff */
[----:B------:R-:W-:Y:S02]  /*41a0*/  UIADD3 UR52, UPT, UPT, UR59, -0x126145ec, URZ ;  /* 0xed9eba143b347890 */ /* 0x000fe4000fffe0ff */
[----:B------:R-:W-:Y:S02]  /*41b0*/  UIADD3 UR49, UPT, UPT, UR58, 0x1715609d, URZ ;  /* 0x1715609d3a317890 */ /* 0x000fe4000fffe0ff */
[----:B------:R-:W-:Y:S02]  /*41c0*/  UIADD3 UR48, UPT, UPT, UR59, -0x56f99767, URZ ;  /* 0xa90668993b307890 */ /* 0x000fe4000fffe0ff */
[----:B------:R-:W-:Y:S02]  /*41d0*/  UIADD3 UR43, UPT, UPT, UR58, -0x4ab325aa, URZ ;  /* 0xb54cda563a2b7890 */ /* 0x000fe4000fffe0ff */
[----:B-1----:R-:W-:-:S12]  /*41e0*/  UIADD3 UR31, UPT, UPT, UR59, 0x646e171e, URZ ;  /* 0x646e171e3b1f7890 */ /* 0x002fd8000fffe0ff */
.L_x_822:
[----:B------:R-:W0:Y:S01]  /*41f0*/  LDGDEPBAR ;  /* 0x00000000000079af */ /* 0x000e220000000000 */
[----:B------:R-:W-:Y:S01]  /*4200*/  IMAD.U32 R116, RZ, RZ, UR10 ;  /* 0x0000000aff747e24 */ /* 0x000fe2000f8e00ff */
[----:B------:R-:W-:Y:S01]  /*4210*/  LEA R230, R219, UR4, 0x1 ;  /* 0x00000004dbe67c11 */ /* 0x000fe2000f8e08ff */
[----:B------:R-:W-:Y:S03]  /*4220*/  IMAD.U32 R117, RZ, RZ, UR11 ;  /* 0x0000000bff757e24 */ /* 0x000fe6000f8e00ff */
[----:B--2---:R-:W2:Y:S01]  /*4230*/  LDL.64 R118, [R1+0x18] ;  /* 0x0000180001767983 */ /* 0x004ea20000100a00 */
[----:B------:R-:W-:Y:S01]  /*4240*/  LEA R229, R220, UR4, 0x1 ;  /* 0x00000004dce57c11 */ /* 0x000fe2000f8e08ff */
[----:B------:R-:W-:Y:S01]  /*4250*/  VIADD R234, R234, 0xfffffffc ;  /* 0xfffffffceaea7836 */ /* 0x000fe20000000000 */
[----:B------:R-:W-:Y:S03]  /*4260*/  LEA R128, R233, UR4, 0x1 ;  /* 0x00000004e9807c11 */ /* 0x000fe6000f8e08ff */
[----:B------:R-:W3:Y:S01]  /*4270*/  LDL R120, [R1+0x4] ;  /* 0x0000040001787983 */ /* 0x000ee20000100800 */
[C---:B-----5:R-:W-:Y:S01]  /*4280*/  FSETP.NEU.FTZ.AND P6, PT, R236.reuse, -INF , PT ;  /* 0xff800000ec00780b */ /* 0x060fe20003fdd000 */
[----:B------:R-:W-:Y:S01]  /*4290*/  UIADD3 UR39, UPT, UPT, UR39, -0x40, URZ ;  /* 0xffffffc027277890 */ /* 0x000fe2000fffe0ff */
[----:B------:R-:W-:Y:S03]  /*42a0*/  FSETP.NEU.FTZ.AND P1, PT, R235, -INF , PT ;  /* 0xff800000eb00780b */ /* 0x000fe60003f3d000 */
[----:B------:R-:W4:Y:S01]  /*42b0*/  LDL R121, [R1] ;  /* 0x0000000001797983 */ /* 0x000f220000100800 */
[----:B------:R-:W-:Y:S01]  /*42c0*/  SHF.R.U32.HI R122, RZ, 0x7, R218 ;  /* 0x00000007ff7a7819 */ /* 0x000fe200000116da */
[----:B------:R-:W-:Y:S01]  /*42d0*/  UISETP.GE.AND UP0, UPT, UR39, UR51, UPT ;  /* 0x000000332700728c */ /* 0x000fe2000bf06270 */
[----:B------:R-:W-:Y:S01]  /*42e0*/  LOP3.LUT R231, R217, 0x400, R3, 0xf8, !PT ;  /* 0x00000400d9e77812 */ /* 0x000fe200078ef803 */
[----:B------:R-:W-:Y:S02]  /*42f0*/  USHF.L.U32 UR21, UR45, 0x6, URZ ;  /* 0x000000062d157899 */ /* 0x000fe400080006ff */
[----:B------:R-:W-:Y:S01]  /*4300*/  UIADD3 UR40, UPT, UPT, UR40, -0x1, URZ ;  /* 0xffffffff28287890 */ /* 0x000fe2000fffe0ff */
[----:B------:R-:W-:Y:S01]  /*4310*/  LOP3.LUT R231, R231, R0, RZ, 0xfc, !PT ;  /* 0x00000000e7e77212 */ /* 0x000fe200078efcff */
[----:B------:R-:W-:Y:S03]  /*4320*/  UIADD3 UR21, UPT, UPT, UR21, 0x40, URZ ;  /* 0x0000004015157890 */ /* 0x000fe6000fffe0ff */
[----:B------:R-:W-:Y:S01]  /*4330*/  LEA R231, R231, UR4, 0x1 ;  /* 0x00000004e7e77c11 */ /* 0x000fe2000f8e08ff */
[----:B------:R-:W-:Y:S06]  /*4340*/  UISETP.LT.AND UP0, UPT, UR21, UR41, UP0 ;  /* 0x000000291500728c */ /* 0x000fec0008701270 */
[----:B------:R-:W-:Y:S01]  /*4350*/  PLOP3.LUT P2, PT, PT, PT, UP0, 0x80, 0x8 ;  /* 0x000000000008781c */ /* 0x000fe20003f4f008 */
[----:B------:R-:W-:Y:S11]  /*4360*/  UISETP.GT.AND UP0, UPT, UR40, UR50, UPT ;  /* 0x000000322800728c */ /* 0x000ff6000bf04270 */
[----:B------:R-:W-:Y:S04]  /*4370*/  @UP0 UIADD3 UR28, UP1, UPT, UR18, -0x100, URZ ;  /* 0xffffff00121c0890 */ /* 0x000fe8000ff3e0ff */
[----:B------:R-:W-:Y:S02]  /*4380*/  @UP0 UIADD3.X UR21, UPT, UPT, UR19, -0x1, URZ, UP1, !UPT ;  /* 0xffffffff13150890 */ /* 0x000fe40008ffe4ff */
[----:B------:R-:W-:Y:S04]  /*4390*/  @UP0 UIADD3 UR10, UP1, UPT, UR10, -0x100, URZ ;  /* 0xffffff000a0a0890 */ /* 0x000fe8000ff3e0ff */
[----:B------:R-:W-:Y:S01]  /*43a0*/  @UP0 UIADD3.X UR11, UPT, UPT, UR11, -0x1, URZ, UP1, !UPT ;  /* 0xffffffff0b0b0890 */ /* 0x000fe20008ffe4ff */
[----:B------:R-:W-:Y:S04]  /*43b0*/  DEPBAR.LE SB0, 0x0 ;  /* 0x000080000000791a */ /* 0x000fe80000000000 */
[----:B------:R-:W-:Y:S06]  /*43c0*/  BAR.SYNC.DEFER_BLOCKING 0x0 ;  /* 0x0000000000007b1d */ /* 0x000fec0000010000 */
[----:B------:R-:W-:Y:S06]  /*43d0*/  LDSM.16.M88.4 R16, [R228] ;  /* 0x00000000e410783b */ /* 0x000fec0000000200 */
[----:B-1----:R-:W1:Y:S06]  /*43e0*/  LDSM.16.M88.4 R8, [R227+0x10000] ;  /* 0x01000000e308783b */ /* 0x002e6c0000000200 */
[----:B------:R-:W1:Y:S06]  /*43f0*/  LDSM.16.M88.4 R84, [R227+0x10800] ;  /* 0x01080000e354783b */ /* 0x000e6c0000000200 */
[----:B------:R-:W-:Y:S06]  /*4400*/  LDSM.16.M88.4 R88, [R226] ;  /* 0x00000000e258783b */ /* 0x000fec0000000200 */
[----:B------:R-:W1:Y:S06]  /*4410*/  LDSM.16.M88.4 R92, [R225+0x10000] ;  /* 0x01000000e15c783b */ /* 0x000e6c0000000200 */
[----:B------:R-:W1:Y:S06]  /*4420*/  LDSM.16.M88.4 R96, [R225+0x10800] ;  /* 0x01080000e160783b */ /* 0x000e6c0000000200 */
[----:B------:R-:W-:Y:S06]  /*4430*/  LDSM.16.M88.4 R100, [R224] ;  /* 0x00000000e064783b */ /* 0x000fec0000000200 */
[----:B------:R-:W1:Y:S02]  /*4440*/  LDSM.16.M88.4 R104, [R222+0x10000] ;  /* 0x01000000de68783b */ /* 0x000e640000000200 */
[C---:B-1----:R-:W-:Y:S04]  /*4450*/  HMMA.16816.F32.BF16 R4, R16.reuse, R8, RZ ;  /* 0x000000081004723c */ /* 0x042fe800000418ff */
[----:B------:R-:W-:Y:S04]  /*4460*/  LDSM.16.M88.4 R108, [R223] ;  /* 0x00000000df6c783b */ /* 0x000fe80000000200 */
[C---:B------:R-:W-:Y:S02]  /*4470*/  HMMA.16816.F32.BF16 R8, R16.reuse, R10, RZ ;  /* 0x0000000a1008723c */ /* 0x040fe400000418ff */
[----:B------:R-:W-:Y:S06]  /*4480*/  LDSM.16.M88.4 R112, [R221+0x10000] ;  /* 0x01000000dd70783b */ /* 0x000fec0000000200 */
[C---:B------:R-:W-:Y:S08]  /*4490*/  HMMA.16816.F32.BF16 R12, R16.reuse, R84, RZ ;  /* 0x00000054100c723c */ /* 0x040ff000000418ff */
[----:B------:R-:W-:Y:S01]  /*44a0*/  HMMA.16816.F32.BF16 R16, R16, R86, RZ ;  /* 0x000000561010723c */ /* 0x000fe200000418ff */
[----:B------:R-:W1:Y:S07]  /*44b0*/  LDSM.16.M88.4 R84, [R222+0x10800] ;  /* 0x01080000de54783b */ /* 0x000e6e0000000200 */
[C---:B------:R-:W-:Y:S08]  /*44c0*/  HMMA.16816.F32.BF16 R4, R88.reuse, R92, R4 ;  /* 0x0000005c5804723c */ /* 0x040ff00000041804 */
        /* <DEDUP_REMOVED lines=9> */
[C---:B-1----:R-:W-:Y:S08]  /*4560*/  HMMA.16816.F32.BF16 R12, R100.reuse, R84, R12 ;  /* 0x00000054640c723c */ /* 0x042ff0000004180c */
[----:B------:R-:W-:Y:S01]  /*4570*/  HMMA.16816.F32.BF16 R16, R100, R86, R16 ;  /* 0x000000566410723c */ /* 0x000fe20000041810 */
[----:B------:R-:W1:Y:S06]  /*4580*/  LDSM.16.M88.4 R84, [R227+0x12800] ;  /* 0x01280000e354783b */ /* 0x000e6c0000000200 */
[----:B------:R-:W1:Y:S01]  /*4590*/  LDSM.16.M88.4 R100, [R226+0x2000] ;  /* 0x00200000e264783b */ /* 0x000e620000000200 */
[C---:B------:R-:W-:Y:S08]  /*45a0*/  HMMA.16816.F32.BF16 R4, R108.reuse, R112, R4 ;  /* 0x000000706c04723c */ /* 0x040ff00000041804 */
[C---:B------:R-:W-:Y:S01]  /*45b0*/  HMMA.16816.F32.BF16 R8, R108.reuse, R114, R8 ;  /* 0x000000726c08723c */ /* 0x040fe20000041808 */
[----:B------:R-:W-:Y:S07]  /*45c0*/  LDSM.16.M88.4 R112, [R222+0x12000] ;  /* 0x01200000de70783b */ /* 0x000fee0000000200 */
[C---:B------:R-:W-:Y:S08]  /*45d0*/  HMMA.16816.F32.BF16 R12, R108.reuse, R88, R12 ;  /* 0x000000586c0c723c */ /* 0x040ff0000004180c */
        /* <DEDUP_REMOVED lines=50> */
[----:B------:R1:W3:Y:S06]  /*4900*/  LDSM.16.M88.4 R84, [R227+0x16800] ;  /* 0x01680000e354783b */ /* 0x0002ec0000000200 */
[----:B------:R-:W3:Y:S01]  /*4910*/  LDSM.16.M88.4 R92, [R226+0x6000] ;  /* 0x00600000e25c783b */ /* 0x000ee20000000200 */
[C---:B----4-:R-:W-:Y:S08]  /*4920*/  HMMA.16816.F32.BF16 R4, R100.reuse, R104, R4 ;  /* 0x000000686404723c */ /* 0x050ff00000041804 */
[C---:B------:R-:W-:Y:S01]  /*4930*/  HMMA.16816.F32.BF16 R8, R100.reuse, R106, R8 ;  /* 0x0000006a6408723c */ /* 0x040fe20000041808 */
[----:B------:R-:W-:Y:S07]  /*4940*/  LDSM.16.M88.4 R104, [R222+0x16000] ;  /* 0x01600000de68783b */ /* 0x000fee0000000200 */
[C---:B--2---:R-:W-:Y:S03]  /*4950*/  HMMA.16816.F32.BF16 R12, R100.reuse, R88, R12 ;  /* 0x00000058640c723c */ /* 0x044fe6000004180c */
[----:B-1----:R-:W-:Y:S05]  /*4960*/  LEA R227, R243, UR4, 0x1 ;  /* 0x00000004f3e37c11 */ /* 0x002fea000f8e08ff */
[----:B------:R-:W-:Y:S01]  /*4970*/  HMMA.16816.F32.BF16 R16, R100, R90, R16 ;  /* 0x0000005a6410723c */ /* 0x000fe20000041810 */
[----:B------:R1:W2:Y:S06]  /*4980*/  LDSM.16.M88.4 R88, [R225+0x16800] ;  /* 0x01680000e158783b */ /* 0x0002ac0000000200 */
[----:B------:R-:W4:Y:S01]  /*4990*/  LDSM.16.M88.4 R100, [R224+0x6000] ;  /* 0x00600000e064783b */ /* 0x000f220000000200 */
[C---:B------:R-:W-:Y:S08]  /*49a0*/  HMMA.16816.F32.BF16 R4, R108.reuse, R112, R4 ;  /* 0x000000706c04723c */ /* 0x040ff00000041804 */
[C---:B------:R-:W-:Y:S01]  /*49b0*/  HMMA.16816.F32.BF16 R8, R108.reuse, R114, R8 ;  /* 0x000000726c08723c */ /* 0x040fe20000041808 */
[----:B------:R-:W-:Y:S07]  /*49c0*/  LDSM.16.M88.4 R112, [R221+0x16000] ;  /* 0x01600000dd70783b */ /* 0x000fee0000000200 */
[C---:B---3--:R-:W-:Y:S03]  /*49d0*/  HMMA.16816.F32.BF16 R12, R108.reuse, R84, R12 ;  /* 0x000000546c0c723c */ /* 0x048fe6000004180c */
[----:B-1----:R-:W-:Y:S05]  /*49e0*/  IMAD.IADD R225, R227, 0x1, R2 ;  /* 0x00000001e3e17824 */ /* 0x002fea00078e0202 */
[----:B------:R-:W-:Y:S01]  /*49f0*/  HMMA.16816.F32.BF16 R16, R108, R86, R16 ;  /* 0x000000566c10723c */ /* 0x000fe20000041810 */
[----:B------:R1:W3:Y:S06]  /*4a00*/  LDSM.16.M88.4 R84, [R222+0x16800] ;  /* 0x01680000de54783b */ /* 0x0002ec0000000200 */
[----:B------:R-:W3:Y:S01]  /*4a10*/  LDSM.16.M88.4 R108, [R223+0x6000] ;  /* 0x00600000df6c783b */ /* 0x000ee20000000200 */
[C---:B------:R-:W-:Y:S05]  /*4a20*/  HMMA.16816.F32.BF16 R4, R92.reuse, R96, R4 ;  /* 0x000000605c04723c */ /* 0x040fea0000041804 */
[----:B------:R-:W-:Y:S03]  /*4a30*/  FMUL.FTZ R96, R236, 1.4426950216293334961 ;  /* 0x3fb8aa3bec607820 */ /* 0x000fe60000410000 */
[C---:B------:R-:W-:Y:S08]  /*4a40*/  HMMA.16816.F32.BF16 R8, R92.reuse, R98, R8 ;  /* 0x000000625c08723c */ /* 0x040ff00000041808 */
[C---:B--2---:R-:W-:Y:S03]  /*4a50*/  HMMA.16816.F32.BF16 R12, R92.reuse, R88, R12 ;  /* 0x000000585c0c723c */ /* 0x044fe6000004180c */
[----:B------:R-:W-:Y:S01]  /*4a60*/  @!P2 VIADDMNMX R89, R120, -R241, UR41, PT ;  /* 0x000000297859ae46 */ /* 0x000fe2000b8009f1 */
[----:B-1----:R-:W-:Y:S01]  /*4a70*/  IMAD.IADD R222, R216, 0x1, R227 ;  /* 0x00000001d8de7824 */ /* 0x002fe200078e02e3 */
[----:B------:R-:W-:Y:S03]  /*4a80*/  @!P2 VIADDMNMX R88, R120, -R240, UR41, PT ;  /* 0x000000297858ae46 */ /* 0x000fe6000b8009f0 */
[----:B------:R-:W-:Y:S03]  /*4a90*/  HMMA.16816.F32.BF16 R16, R92, R90, R16 ;  /* 0x0000005a5c10723c */ /* 0x000fe60000041810 */
[----:B------:R-:W-:Y:S02]  /*4aa0*/  @!P2 VIADD R92, R244, 0x1 ;  /* 0x00000001f45ca836 */ /* 0x000fe40000000000 */
[----:B------:R-:W-:Y:S03]  /*4ab0*/  IMAD.WIDE.U32 R90, R234, -0x326172a9, RZ ;  /* 0xcd9e8d57ea5a7825 */ /* 0x000fe600078e00ff */
[C---:B----4-:R-:W-:Y:S05]  /*4ac0*/  HMMA.16816.F32.BF16 R4, R100.reuse, R104, R4 ;  /* 0x000000686404723c */ /* 0x050fea0000041804 */
[CC--:B------:R-:W-:Y:S02]  /*4ad0*/  @!P2 ISETP.GE.AND P0, PT, R92.reuse, R89.reuse, PT ;  /* 0x000000595c00a20c */ /* 0x0c0fe40003f06270 */
[-C--:B------:R-:W-:Y:S01]  /*4ae0*/  @!P2 ISETP.GE.AND P5, PT, R92, R88.reuse, PT ;  /* 0x000000585c00a20c */ /* 0x080fe20003fa6270 */
[C---:B------:R-:W-:Y:S03]  /*4af0*/  HMMA.16816.F32.BF16 R8, R100.reuse, R106, R8 ;  /* 0x0000006a6408723c */ /* 0x040fe60000041808 */
[----:B------:R-:W-:Y:S05]  /*4b00*/  LOP3.LUT R91, R121, UR58, R91, 0x96, !PT ;  /* 0x0000003a795b7c12 */ /* 0x000fea000f8e965b */
[C---:B---3--:R-:W-:Y:S01]  /*4b10*/  HMMA.16816.F32.BF16 R12, R100.reuse, R84, R12 ;  /* 0x00000054640c723c */ /* 0x048fe2000004180c */
[----:B------:R-:W-:Y:S04]  /*4b20*/  IMAD.U32 R84, RZ, RZ, UR45 ;  /* 0x0000002dff547e24 */ /* 0x000fe8000f8e00ff */
[----:B------:R-:W-:Y:S03]  /*4b30*/  IMAD R84, R84, 0x2, R122 ;  /* 0x0000000254547824 */ /* 0x000fe600078e027a */
[----:B------:R-:W-:Y:S01]  /*4b40*/  HMMA.16816.F32.BF16 R16, R100, R86, R16 ;  /* 0x000000566410723c */ /* 0x000fe20000041810 */
[----:B------:R-:W-:Y:S02]  /*4b50*/  IMAD.MOV.U32 R102, RZ, RZ, 0x10 ;  /* 0x00000010ff667424 */ /* 0x000fe400078e00ff */
[----:B------:R-:W-:Y:S03]  /*4b60*/  LOP3.LUT R84, R84, UR59, R119, 0x96, !PT ;  /* 0x0000003b54547c12 */ /* 0x000fe6000f8e9677 */
[----:B------:R-:W-:Y:S02]  /*4b70*/  SEL R102, R102, 0xfffffff0, !P3 ;  /* 0xfffffff066667807 */ /* 0x000fe40005800000 */
[C---:B------:R-:W-:Y:S05]  /*4b80*/  HMMA.16816.F32.BF16 R4, R108.reuse, R112, R4 ;  /* 0x000000706c04723c */ /* 0x040fea0000041804 */
[----:B------:R-:W-:Y:S02]  /*4b90*/  IMAD.WIDE.U32 R94, R84, -0x326172a9, RZ ;  /* 0xcd9e8d57545e7825 */ /* 0x000fe400078e00ff */
[----:B------:R-:W1:Y:S01]  /*4ba0*/  LDSM.16.M88.4 R84, [R221+0x16800] ;  /* 0x01680000dd54783b */ /* 0x000e620000000200 */
[C---:B------:R-:W-:Y:S03]  /*4bb0*/  HMMA.16816.F32.BF16 R8, R108.reuse, R114, R8 ;  /* 0x000000726c08723c */ /* 0x040fe60000041808 */
[----:B------:R-:W-:Y:S01]  /*4bc0*/  LOP3.LUT R90, R90, UR17, R95, 0x96, !PT ;  /* 0x000000115a5a7c12 */ /* 0x000fe2000f8e965f */
[----:B------:R-:W-:Y:S04]  /*4bd0*/  FMUL.FTZ R95, R235, 1.4426950216293334961 ;  /* 0x3fb8aa3beb5f7820 */ /* 0x000fe80000410000 */
[----:B------:R-:W-:Y:S04]  /*4be0*/  IMAD.WIDE.U32 R100, R90, -0x2daee0ad, RZ ;  /* 0xd2511f535a647825 */ /* 0x000fe800078e00ff */
[----:B------:R-:W-:Y:S01]  /*4bf0*/  FADD.FTZ R92, R251, R5 ;  /* 0x00000005fb5c7221 */ /* 0x000fe20000010000 */
[----:B------:R-:W-:Y:S01]  /*4c00*/  FSEL R5, R96, RZ, P6 ;  /* 0x000000ff60057208 */ /* 0x000fe20003000000 */
[----:B------:R-:W-:Y:S04]  /*4c10*/  IMAD.WIDE.U32 R96, R91, -0x2daee0ad, RZ ;  /* 0xd2511f535b607825 */ /* 0x000fe800078e00ff */
[----:B------:R-:W-:Y:S01]  /*4c20*/  FADD.FTZ R93, R252, R4 ;  /* 0x00000004fc5d7221 */ /* 0x000fe20000010000 */
[-C--:B------:R-:W-:Y:S01]  /*4c30*/  @!P2 ISETP.GE.AND P6, PT, R244, R88.reuse, PT ;  /* 0x00000058f400a20c */ /* 0x080fe20003fc6270 */
[----:B------:R-:W-:Y:S01]  /*4c40*/  FADD.FTZ R6, R252, R6 ;  /* 0x00000006fc067221 */ /* 0x000fe20000010000 */
[----:B------:R-:W-:Y:S01]  /*4c50*/  FSEL R4, R95, RZ, P1 ;  /* 0x000000ff5f047208 */ /* 0x000fe20000800000 */
[----:B------:R-:W-:Y:S01]  /*4c60*/  @!P2 VIADD R95, R244, 0x8 ;  /* 0x00000008f45fa836 */ /* 0x000fe20000000000 */
[----:B------:R-:W-:Y:S01]  /*4c70*/  LOP3.LUT R98, R118, UR15, R97, 0x96, !PT ;  /* 0x0000000f76627c12 */ /* 0x000fe2000f8e9661 */
[C---:B------:R-:W-:Y:S01]  /*4c80*/  @!P2 VIADD R91, R244.reuse, 0x9 ;  /* 0x00000009f45ba836 */ /* 0x040fe20000000000 */
[-C--:B------:R-:W-:Y:S01]  /*4c90*/  @!P2 ISETP.GE.AND P1, PT, R244, R89.reuse, PT ;  /* 0x00000059f400a20c */ /* 0x080fe20003f26270 */
[----:B------:R-:W-:Y:S01]  /*4ca0*/  FADD.FTZ R7, R251, R7 ;  /* 0x00000007fb077221 */ /* 0x000fe20000010000 */
[----:B------:R-:W-:Y:S01]  /*4cb0*/  @!P2 FSEL R92, R92, -INF , !P0 ;  /* 0xff8000005c5ca808 */ /* 0x000fe20004000000 */
[----:B------:R-:W-:Y:S01]  /*4cc0*/  IMAD.WIDE.U32 R98, R98, -0x326172a9, RZ ;  /* 0xcd9e8d5762627825 */ /* 0x000fe200078e00ff */
[----:B------:R-:W-:Y:S02]  /*4cd0*/  @!P2 FSEL R93, R93, -INF , !P1 ;  /* 0xff8000005d5da808 */ /* 0x000fe40004800000 */
[----:B------:R-:W-:Y:S01]  /*4ce0*/  @!P2 FSEL R6, R6, -INF , !P6 ;  /* 0xff8000000606a808 */ /* 0x000fe20007000000 */
[----:B------:R-:W-:Y:S01]  /*4cf0*/  FADD.FTZ R8, R250, R8 ;  /* 0x00000008fa087221 */ /* 0x000fe20000010000 */
[----:B------:R-:W-:Y:S01]  /*4d00*/  LOP3.LUT R94, R94, UR57, R99, 0x96, !PT ;  /* 0x000000395e5e7c12 */ /* 0x000fe2000f8e9663 */
[----:B------:R-:W-:Y:S01]  /*4d10*/  FADD.FTZ R9, R249, R9 ;  /* 0x00000009f9097221 */ /* 0x000fe20000010000 */
[CC--:B------:R-:W-:Y:S01]  /*4d20*/  @!P2 ISETP.GE.AND P1, PT, R95.reuse, R89.reuse, PT ;  /* 0x000000595f00a20c */ /* 0x0c0fe20003f26270 */
[----:B------:R-:W-:Y:S01]  /*4d30*/  @!P2 VIADD R90, R244, 0x10 ;  /* 0x00000010f45aa836 */ /* 0x000fe20000000000 */
[-C--:B------:R-:W-:Y:S01]  /*4d40*/  @!P2 ISETP.GE.AND P0, PT, R95, R88.reuse, PT ;  /* 0x000000585f00a20c */ /* 0x080fe20003f06270 */
[--C-:B------:R-:W-:Y:S01]  /*4d50*/  FFMA.FTZ R93, R93, UR12, -R5.reuse ;  /* 0x0000000c5d5d7c23 */ /* 0x100fe20008010805 */
[-C--:B------:R-:W-:Y:S01]  /*4d60*/  @!P2 ISETP.GE.AND P6, PT, R91, R89.reuse, PT ;  /* 0x000000595b00a20c */ /* 0x080fe20003fc6270 */
[----:B------:R-:W-:Y:S01]  /*4d70*/  FFMA.FTZ R92, R92, UR12, -R5 ;  /* 0x0000000c5c5c7c23 */ /* 0x000fe20008010805 */
[----:B------:R-:W-:Y:S01]  /*4d80*/  @!P2 FSEL R7, R7, -INF , !P5 ;  /* 0xff8000000707a808 */ /* 0x000fe20006800000 */
[----:B------:R-:W-:Y:S01]  /*4d90*/  IMAD.WIDE.U32 R94, R94, -0x2daee0ad, RZ ;  /* 0xd2511f535e5e7825 */ /* 0x000fe200078e00ff */
[C---:B-1----:R-:W-:Y:S01]  /*4da0*/  HMMA.16816.F32.BF16 R12, R108.reuse, R84, R12 ;  /* 0x000000546c0c723c */ /* 0x042fe2000004180c */
[----:B------:R-:W1:Y:S02]  /*4db0*/  MUFU.EX2 R119, R93 ;  /* 0x0000005d00777308 */ /* 0x000e640000000800 */
[----:B------:R-:W-:Y:S01]  /*4dc0*/  LOP3.LUT R96, R96, UR56, R101, 0x96, !PT ;  /* 0x0000003860607c12 */ /* 0x000fe2000f8e9665 */
[----:B------:R-:W-:Y:S01]  /*4dd0*/  FFMA.FTZ R7, R7, UR12, -R4 ;  /* 0x0000000c07077c23 */ /* 0x000fe20008010804 */
[----:B------:R-:W-:Y:S01]  /*4de0*/  @!P2 FSEL R8, R8, -INF , !P1 ;  /* 0xff8000000808a808 */ /* 0x000fe20004800000 */
[----:B------:R-:W-:Y:S01]  /*4df0*/  FADD.FTZ R10, R250, R10 ;  /* 0x0000000afa0a7221 */ /* 0x000fe20000010000 */
[----:B------:R-:W-:Y:S01]  /*4e00*/  @!P2 FSEL R9, R9, -INF , !P6 ;  /* 0xff8000000909a808 */ /* 0x000fe20007000000 */
[----:B------:R-:W-:Y:S03]  /*4e10*/  HMMA.16816.F32.BF16 R16, R108, R86, R16 ;  /* 0x000000566c10723c */ /* 0x000fe60000041810 */
[----:B------:R2:W3:Y:S01]  /*4e20*/  MUFU.EX2 R118, R92 ;  /* 0x0000005c00767308 */ /* 0x0004e20000000800 */
[-C--:B------:R-:W-:Y:S01]  /*4e30*/  @!P2 ISETP.GE.AND P1, PT, R90, R89.reuse, PT ;  /* 0x000000595a00a20c */ /* 0x080fe20003f26270 */
[----:B------:R-:W-:Y:S01]  /*4e40*/  IMAD.WIDE.U32 R96, R96, -0x326172a9, RZ ;  /* 0xcd9e8d5760607825 */ /* 0x000fe200078e00ff */
[-C--:B------:R-:W-:Y:S02]  /*4e50*/  @!P2 ISETP.GE.AND P6, PT, R90, R88.reuse, PT ;  /* 0x000000585a00a20c */ /* 0x080fe40003fc6270 */
[----:B------:R-:W-:Y:S01]  /*4e60*/  LOP3.LUT R90, R100, UR54, R95, 0x96, !PT ;  /* 0x00000036645a7c12 */ /* 0x000fe2000f8e965f */
[----:B------:R-:W-:Y:S04]  /*4e70*/  FADD.FTZ R11, R249, R11 ;  /* 0x0000000bf90b7221 */ /* 0x000fe80000010000 */
[----:B------:R4:W-:Y:S01]  /*4e80*/  MUFU.EX2 R120, R7 ;  /* 0x0000000700787308 */ /* 0x0009e20000000800 */
[-C--:B------:R-:W-:Y:S01]  /*4e90*/  @!P2 ISETP.GE.AND P5, PT, R91, R88.reuse, PT ;  /* 0x000000585b00a20c */ /* 0x080fe20003fa6270 */
[----:B------:R-:W-:Y:S01]  /*4ea0*/  @!P2 VIADD R84, R244, 0x11 ;  /* 0x00000011f454a836 */ /* 0x000fe20000000000 */
[----:B------:R-:W-:Y:S01]  /*4eb0*/  LOP3.LUT R98, R98, UR55, R97, 0x96, !PT ;  /* 0x0000003762627c12 */ /* 0x000fe2000f8e9661 */
[----:B------:R-:W-:Y:S01]  /*4ec0*/  IMAD.WIDE.U32 R90, R90, -0x326172a9, RZ ;  /* 0xcd9e8d575a5a7825 */ /* 0x000fe200078e00ff */
[----:B------:R-:W-:Y:S02]  /*4ed0*/  @!P2 FSEL R10, R10, -INF , !P0 ;  /* 0xff8000000a0aa808 */ /* 0x000fe40004000000 */
[----:B------:R-:W-:Y:S01]  /*4ee0*/  @!P2 FSEL R11, R11, -INF , !P5 ;  /* 0xff8000000b0ba808 */ /* 0x000fe20006800000 */
[----:B------:R-:W-:Y:S01]  /*4ef0*/  IMAD.WIDE.U32 R98, R98, -0x2daee0ad, RZ ;  /* 0xd2511f5362627825 */ /* 0x000fe200078e00ff */
[----:B------:R-:W-:Y:S03]  /*4f00*/  LOP3.LUT R85, R96, UR53, R91, 0x96, !PT ;  /* 0x0000003560557c12 */ /* 0x000fe6000f8e965b */
[--C-:B------:R-:W-:Y:S01]  /*4f10*/  FFMA.FTZ R10, R10, UR12, -R4.reuse ;  /* 0x0000000c0a0a7c23 */ /* 0x100fe20008010804 */
[----:B------:R-:W-:Y:S01]  /*4f20*/  FFMA.FTZ R11, R11, UR12, -R4 ;  /* 0x0000000c0b0b7c23 */ /* 0x000fe20008010804 */
[----:B------:R-:W-:Y:S01]  /*4f30*/  LOP3.LUT R94, R94, UR52, R99, 0x96, !PT ;  /* 0x000000345e5e7c12 */ /* 0x000fe2000f8e9663 */
[----:B--2---:R-:W-:Y:S01]  /*4f40*/  IMAD.WIDE.U32 R92, R85, -0x2daee0ad, RZ ;  /* 0xd2511f53555c7825 */ /* 0x004fe200078e00ff */
[----:B------:R2:W-:Y:S01]  /*4f50*/  MUFU.EX2 R124, R10 ;  /* 0x0000000a007c7308 */ /* 0x0005e20000000800 */
[-C--:B------:R-:W-:Y:S02]  /*4f60*/  @!P2 ISETP.GE.AND P0, PT, R84, R89.reuse, PT ;  /* 0x000000595400a20c */ /* 0x080fe40003f06270 */
[----:B------:R-:W-:Y:S01]  /*4f70*/  FADD.FTZ R12, R248, R12 ;  /* 0x0000000cf80c7221 */ /* 0x000fe20000010000 */
[----:B------:R-:W-:Y:S01]  /*4f80*/  IMAD.WIDE.U32 R94, R94, -0x326172a9, RZ ;  /* 0xcd9e8d575e5e7825 */ /* 0x000fe200078e00ff */
[----:B----4-:R-:W-:Y:S02]  /*4f90*/  LOP3.LUT R7, R98, UR48, R93, 0x96, !PT ;  /* 0x0000003062077c12 */ /* 0x010fe4000f8e965d */
[-C--:B------:R-:W-:Y:S01]  /*4fa0*/  @!P2 ISETP.GE.AND P5, PT, R84, R88.reuse, PT ;  /* 0x000000585400a20c */ /* 0x080fe20003fa6270 */
[----:B------:R-:W-:Y:S02]  /*4fb0*/  FADD.FTZ R14, R248, R14 ;  /* 0x0000000ef80e7221 */ /* 0x000fe40000010000 */
[----:B------:R4:W-:Y:S01]  /*4fc0*/  MUFU.EX2 R126, R11 ;  /* 0x0000000b007e7308 */ /* 0x0009e20000000800 */
[----:B------:R-:W-:Y:S01]  /*4fd0*/  IMAD.WIDE.U32 R86, R7, -0x326172a9, RZ ;  /* 0xcd9e8d5707567825 */ /* 0x000fe200078e00ff */
[----:B------:R-:W-:Y:S02]  /*4fe0*/  LOP3.LUT R85, R90, UR49, R95, 0x96, !PT ;  /* 0x000000315a557c12 */ /* 0x000fe4000f8e965f */
[----:B------:R-:W-:Y:S01]  /*4ff0*/  @!P2 FSEL R12, R12, -INF , !P1 ;  /* 0xff8000000c0ca808 */ /* 0x000fe20004800000 */
[----:B------:R-:W-:Y:S01]  /*5000*/  @!P2 VIADD R84, R244, 0x18 ;  /* 0x00000018f454a836 */ /* 0x000fe20000000000 */
[----:B------:R-:W-:Y:S01]  /*5010*/  LOP3.LUT R94, R94, UR43, R87, 0x96, !PT ;  /* 0x0000002b5e5e7c12 */ /* 0x000fe2000f8e9657 */
[--C-:B------:R-:W-:Y:S01]  /*5020*/  FFMA.FTZ R9, R9, UR12, -R5.reuse ;  /* 0x0000000c09097c23 */ /* 0x100fe20008010805 */
[----:B------:R-:W-:Y:S01]  /*5030*/  @!P2 FSEL R14, R14, -INF , !P6 ;  /* 0xff8000000e0ea808 */ /* 0x000fe20007000000 */
[----:B------:R-:W-:Y:S01]  /*5040*/  FFMA.FTZ R121, R6, UR12, -R4 ;  /* 0x0000000c06797c23 */ /* 0x000fe20008010804 */
[CC--:B------:R-:W-:Y:S01]  /*5050*/  @!P2 ISETP.GE.AND P1, PT, R84.reuse, R89.reuse, PT ;  /* 0x000000595400a20c */ /* 0x0c0fe20003f26270 */
[----:B------:R3:W-:Y:S01]  /*5060*/  MUFU.EX2 R122, R9 ;  /* 0x00000009007a7308 */ /* 0x0007e20000000800 */
[-C--:B------:R-:W-:Y:S01]  /*5070*/  @!P2 ISETP.GE.AND P6, PT, R84, R88.reuse, PT ;  /* 0x000000585400a20c */ /* 0x080fe20003fc6270 */
[----:B------:R-:W-:Y:S01]  /*5080*/  IMAD.WIDE.U32 R84, R85, -0x2daee0ad, RZ ;  /* 0xd2511f5355547825 */ /* 0x000fe200078e00ff */
[----:B--2---:R-:W-:Y:S03]  /*5090*/  LOP3.LUT R10, R94, 0xffff, RZ, 0xc0, !PT ;  /* 0x0000ffff5e0a7812 */ /* 0x004fe600078ec0ff */
[----:B------:R-:W-:Y:S01]  /*50a0*/  FFMA.FTZ R8, R8, UR12, -R5 ;  /* 0x0000000c08087c23 */ /* 0x000fe20008010805 */
[----:B------:R-:W-:Y:S01]  /*50b0*/  FADD.FTZ R13, R247, R13 ;  /* 0x0000000df70d7221 */ /* 0x000fe20000010000 */
[----:B------:R-:W-:Y:S02]  /*50c0*/  @!P2 VIADD R6, R244, 0x19 ;  /* 0x00000019f406a836 */ /* 0x000fe40000000000 */
[----:B------:R-:W-:Y:S01]  /*50d0*/  FADD.FTZ R16, R246, R16 ;  /* 0x00000010f6107221 */ /* 0x000fe20000010000 */
[----:B------:R-:W-:Y:S01]  /*50e0*/  LOP3.LUT R92, R92, UR31, R85, 0x96, !PT ;  /* 0x0000001f5c5c7c12 */ /* 0x000fe2000f8e9655 */
[----:B------:R-:W-:Y:S01]  /*50f0*/  MUFU.EX2 R123, R8 ;  /* 0x00000008007b7308 */ /* 0x000fe20000000800 */
[----:B------:R-:W-:Y:S01]  /*5100*/  LOP3.LUT R85, R94, 0xff, RZ, 0xc0, !PT ;  /* 0x000000ff5e557812 */ /* 0x000fe200078ec0ff */
[----:B------:R-:W-:Y:S01]  /*5110*/  FADD.FTZ R17, R245, R17 ;  /* 0x00000011f5117221 */ /* 0x000fe20000010000 */
[----:B------:R-:W-:Y:S01]  /*5120*/  SHF.R.U32.HI R10, RZ, 0x8, R10 ;  /* 0x00000008ff0a7819 */ /* 0x000fe2000001160a */
[----:B------:R-:W-:Y:S01]  /*5130*/  FADD.FTZ R18, R246, R18 ;  /* 0x00000012f6127221 */ /* 0x000fe20000010000 */
[----:B----4-:R-:W-:Y:S01]  /*5140*/  PRMT R11, R94, 0x7632, R11 ;  /* 0x000076325e0b7816 */ /* 0x010fe2000000000b */
[----:B------:R-:W-:Y:S01]  /*5150*/  FADD.FTZ R15, R247, R15 ;  /* 0x0000000ff70f7221 */ /* 0x000fe20000010000 */
[----:B------:R-:W-:Y:S03]  /*5160*/  @!P2 FSEL R13, R13, -INF , !P0 ;  /* 0xff8000000d0da808 */ /* 0x000fe60004000000 */
[----:B------:R-:W2:Y:S01]  /*5170*/  MUFU.EX2 R121, R121 ;  /* 0x0000007900797308 */ /* 0x000ea20000000800 */
[----:B------:R-:W-:Y:S01]  /*5180*/  @!P2 ISETP.GE.AND P0, PT, R6, R89, PT ;  /* 0x000000590600a20c */ /* 0x000fe20003f06270 */
[----:B------:R-:W-:Y:S01]  /*5190*/  FADD.FTZ R19, R245, R19 ;  /* 0x00000013f5137221 */ /* 0x000fe20000010000 */
[----:B------:R-:W-:Y:S01]  /*51a0*/  @!P2 FSEL R16, R16, -INF , !P1 ;  /* 0xff8000001010a808 */ /* 0x000fe20004800000 */
[--C-:B------:R-:W-:Y:S01]  /*51b0*/  FFMA.FTZ R12, R12, UR12, -R5.reuse ;  /* 0x0000000c0c0c7c23 */ /* 0x100fe20008010805 */
[----:B------:R-:W-:Y:S01]  /*51c0*/  ISETP.LE.U32.AND P1, PT, R85, UR13, PT ;  /* 0x0000000d55007c0c */ /* 0x000fe2000bf23070 */
[--C-:B------:R-:W-:Y:S01]  /*51d0*/  FFMA.FTZ R13, R13, UR12, -R5.reuse ;  /* 0x0000000c0d0d7c23 */ /* 0x100fe20008010805 */
[----:B------:R-:W-:Y:S01]  /*51e0*/  LOP3.LUT R10, R10, 0xffff, RZ, 0xc0, !PT ;  /* 0x0000ffff0a0a7812 */ /* 0x000fe200078ec0ff */
[--C-:B------:R-:W-:Y:S01]  /*51f0*/  FFMA.FTZ R16, R16, UR12, -R5.reuse ;  /* 0x0000000c10107c23 */ /* 0x100fe20008010805 */
[----:B------:R-:W-:Y:S01]  /*5200*/  LOP3.LUT R11, R11, 0xff, RZ, 0xc0, !PT ;  /* 0x000000ff0b0b7812 */ /* 0x000fe200078ec0ff */
[----:B------:R-:W-:Y:S01]  /*5210*/  FFMA.FTZ R14, R14, UR12, -R4 ;  /* 0x0000000c0e0e7c23 */ /* 0x000fe20008010804 */
[----:B------:R-:W-:Y:S01]  /*5220*/  @!P2 FSEL R17, R17, -INF , !P0 ;  /* 0xff8000001111a808 */ /* 0x000fe20004000000 */
[----:B------:R-:W-:Y:S01]  /*5230*/  MUFU.EX2 R127, R12 ;  /* 0x0000000c007f7308 */ /* 0x000fe20000000800 */
[----:B------:R-:W-:Y:S01]  /*5240*/  @!P2 FSEL R18, R18, -INF , !P6 ;  /* 0xff8000001212a808 */ /* 0x000fe20007000000 */
[----:B------:R-:W-:Y:S01]  /*5250*/  IMAD.IADD R221, R2, 0x1, R222 ;  /* 0x0000000102dd7824 */ /* 0x000fe200078e02de */
[----:B------:R-:W-:Y:S01]  /*5260*/  ISETP.LE.U32.AND P0, PT, R10, UR13, PT ;  /* 0x0000000d0a007c0c */ /* 0x000fe2000bf03070 */
[----:B------:R-:W-:Y:S01]  /*5270*/  FFMA.FTZ R5, R17, UR12, -R5 ;  /* 0x0000000c11057c23 */ /* 0x000fe20008010805 */
[----:B------:R-:W-:Y:S01]  /*5280*/  ISETP.LE.U32.AND P6, PT, R11, UR13, PT ;  /* 0x0000000d0b007c0c */ /* 0x000fe2000bfc3070 */
[----:B-1----:R-:W-:Y:S01]  /*5290*/  @!P1 FADD.FTZ R119, -R119, -RZ ;  /* 0x800000ff77779221 */ /* 0x002fe20000010100 */
[----:B------:R-:W-:Y:S01]  /*52a0*/  @!P2 FSEL R15, R15, -INF , !P5 ;  /* 0xff8000000f0fa808 */ /* 0x000fe20006800000 */
[--C-:B------:R-:W-:Y:S01]  /*52b0*/  FFMA.FTZ R18, R18, UR12, -R4.reuse ;  /* 0x0000000c12127c23 */ /* 0x100fe20008010804 */
[----:B------:R-:W-:Y:S01]  /*52c0*/  @!P2 ISETP.GE.AND P5, PT, R6, R88, PT ;  /* 0x000000580600a20c */ /* 0x000fe20003fa6270 */
[----:B------:R1:W-:Y:S01]  /*52d0*/  MUFU.EX2 R199, R5 ;  /* 0x0000000500c77308 */ /* 0x0003e20000000800 */
[C---:B---3--:R-:W-:Y:S01]  /*52e0*/  PRMT R9, R86.reuse, 0x7770, RZ ;  /* 0x0000777056097816 */ /* 0x048fe200000000ff */
[----:B------:R-:W-:Y:S01]  /*52f0*/  FFMA.FTZ R15, R15, UR12, -R4 ;  /* 0x0000000c0f0f7c23 */ /* 0x000fe20008010804 */
[----:B------:R-:W-:Y:S02]  /*5300*/  PRMT R7, R86, 0x7771, RZ ;  /* 0x0000777156077816 */ /* 0x000fe400000000ff */
[----:B------:R-:W-:Y:S01]  /*5310*/  SHF.R.U32.HI R94, RZ, 0x18, R94 ;  /* 0x00000018ff5e7819 */ /* 0x000fe2000001165e */
[----:B------:R-:W-:Y:S01]  /*5320*/  @!P0 FADD.FTZ R118, -R118, -RZ ;  /* 0x800000ff76768221 */ /* 0x000fe20000010100 */
[----:B------:R-:W-:Y:S01]  /*5330*/  @!P2 FSEL R19, R19, -INF , !P5 ;  /* 0xff8000001313a808 */ /* 0x000fe20006800000 */
[----:B--2---:R-:W-:Y:S01]  /*5340*/  @!P6 FADD.FTZ R121, -R121, -RZ ;  /* 0x800000ff7979e221 */ /* 0x004fe20000010100 */
[----:B------:R-:W-:Y:S01]  /*5350*/  ISETP.LE.U32.AND P2, PT, R9, UR13, PT ;  /* 0x0000000d09007c0c */ /* 0x000fe2000bf43070 */
[----:B------:R-:W2:Y:S01]  /*5360*/  MUFU.EX2 R201, R13 ;  /* 0x0000000d00c97308 */ /* 0x000ea20000000800 */
[C---:B------:R-:W-:Y:S01]  /*5370*/  PRMT R8, R86.reuse, 0x7772, RZ ;  /* 0x0000777256087816 */ /* 0x040fe200000000ff */
[----:B------:R-:W-:Y:S01]  /*5380*/  FFMA.FTZ R4, R19, UR12, -R4 ;  /* 0x0000000c13047c23 */ /* 0x000fe20008010804 */
[----:B------:R-:W-:Y:S02]  /*5390*/  PRMT R6, R86, 0x7773, RZ ;  /* 0x0000777356067816 */ /* 0x000fe400000000ff */
[----:B------:R-:W-:Y:S02]  /*53a0*/  ISETP.GT.U32.AND P1, PT, R7, UR13, PT ;  /* 0x0000000d07007c0c */ /* 0x000fe4000bf24070 */
[----:B------:R-:W-:Y:S03]  /*53b0*/  ISETP.LE.U32.AND P5, PT, R94, UR13, PT ;  /* 0x0000000d5e007c0c */ /* 0x000fe6000bfa3070 */
[----:B------:R3:W-:Y:S01]  /*53c0*/  MUFU.EX2 R131, R4 ;  /* 0x0000000400837308 */ /* 0x0007e20000000800 */
[----:B------:R-:W-:Y:S02]  /*53d0*/  LOP3.LUT R7, R92, 0xffff, RZ, 0xc0, !PT ;  /* 0x0000ffff5c077812 */ /* 0x000fe400078ec0ff */
[----:B------:R-:W-:Y:S01]  /*53e0*/  ISETP.GT.U32.AND P0, PT, R8, UR13, PT ;  /* 0x0000000d08007c0c */ /* 0x000fe2000bf04070 */
[----:B------:R-:W-:Y:S01]  /*53f0*/  @!P2 FADD.FTZ R123, -R123, -RZ ;  /* 0x800000ff7b7ba221 */ /* 0x000fe20000010100 */
[----:B------:R-:W-:Y:S02]  /*5400*/  ISETP.GT.U32.AND P6, PT, R6, UR13, PT ;  /* 0x0000000d06007c0c */ /* 0x000fe4000bfc4070 */
[----:B------:R-:W-:Y:S03]  /*5410*/  SHF.R.U32.HI R7, RZ, 0x8, R7 ;  /* 0x00000008ff077819 */ /* 0x000fe60000011607 */
[----:B------:R-:W4:Y:S01]  /*5420*/  MUFU.EX2 R198, R14 ;  /* 0x0000000e00c67308 */ /* 0x000f220000000800 */
[----:B------:R-:W-:Y:S01]  /*5430*/  PRMT R8, R84, 0x7770, RZ ;  /* 0x0000777054087816 */ /* 0x000fe200000000ff */
[----:B------:R-:W-:Y:S01]  /*5440*/  @P1 FADD.FTZ R122, -R122, -RZ ;  /* 0x800000ff7a7a1221 */ /* 0x000fe20000010100 */
[----:B------:R-:W-:Y:S01]  /*5450*/  LOP3.LUT R7, R7, 0xffff, RZ, 0xc0, !PT ;  /* 0x0000ffff07077812 */ /* 0x000fe200078ec0ff */
[----:B------:R-:W-:Y:S01]  /*5460*/  @!P5 FADD.FTZ R120, -R120, -RZ ;  /* 0x800000ff7878d221 */ /* 0x000fe20000010100 */
[----:B-1----:R-:W-:Y:S02]  /*5470*/  LEA R5, R233, UR5, 0x1 ;  /* 0x00000005e9057c11 */ /* 0x002fe4000f8e08ff */
[----:B------:R-:W-:Y:S01]  /*5480*/  ISETP.LE.U32.AND P2, PT, R7, UR13, PT ;  /* 0x0000000d07007c0c */ /* 0x000fe2000bf43070 */
[----:B------:R-:W-:Y:S01]  /*5490*/  @P0 FADD.FTZ R124, -R124, -RZ ;  /* 0x800000ff7c7c0221 */ /* 0x000fe20000010100 */
[----:B------:R-:W-:Y:S01]  /*54a0*/  PRMT R7, R84, 0x7771, RZ ;  /* 0x0000777154077816 */ /* 0x000fe200000000ff */
[----:B------:R-:W-:Y:S01]  /*54b0*/  @P6 FADD.FTZ R126, -R126, -RZ ;  /* 0x800000ff7e7e6221 */ /* 0x000fe20000010100 */
[----:B------:R-:W-:Y:S01]  /*54c0*/  ISETP.LE.U32.AND P0, PT, R8, UR13, PT ;  /* 0x0000000d08007c0c */ /* 0x000fe2000bf03070 */
[----:B------:R-:W-:Y:S01]  /*54d0*/  IMAD.IADD R130, R5, 0x1, R102 ;  /* 0x0000000105827824 */ /* 0x000fe200078e0266 */
[----:B------:R-:W-:Y:S01]  /*54e0*/  ISETP.GT.U32.AND P6, PT, R7, UR13, PT ;  /* 0x0000000d07007c0c */ /* 0x000fe2000bfc4070 */
[C---:B------:R-:W-:Y:S01]  /*54f0*/  VIADD R129, R5.reuse, 0x20 ;  /* 0x0000002005817836 */ /* 0x040fe20000000000 */
[----:B------:R-:W-:Y:S01]  /*5500*/  F2FP.RELU.BF16.F32.PACK_AB R8, R118, R119 ;  /* 0x000000777608723e */ /* 0x000fe200000018ff */
[----:B------:R-:W-:Y:S01]  /*5510*/  @P4 VIADD R129, R5, 0xffffffe0 ;  /* 0xffffffe005814836 */ /* 0x000fe20000000000 */
[----:B------:R-:W-:Y:S01]  /*5520*/  F2FP.RELU.BF16.F32.PACK_AB R7, R120, R121 ;  /* 0x000000797807723e */ /* 0x000fe200000018ff */
[----:B------:R-:W-:Y:S01]  /*5530*/  MUFU.EX2 R197, R15 ;  /* 0x0000000f00c57308 */ /* 0x000fe20000000800 */
[----:B---3--:R-:W-:Y:S01]  /*5540*/  F2FP.RELU.BF16.F32.PACK_AB R4, R126, R124 ;  /* 0x0000007c7e04723e */ /* 0x008fe200000018ff */
[----:B------:R-:W-:Y:S01]  /*5550*/  STS [R128+0x22000], R8 ;  /* 0x0220000880007388 */ /* 0x000fe20000000800 */
[C---:B------:R-:W-:Y:S01]  /*5560*/  LOP3.LUT R6, R92.reuse, 0xff, RZ, 0xc0, !PT ;  /* 0x000000ff5c067812 */ /* 0x040fe200078ec0ff */
[----:B--2---:R-:W-:Y:S01]  /*5570*/  @!P2 FADD.FTZ R201, -R201, -RZ ;  /* 0x800000ffc9c9a221 */ /* 0x004fe20000010100 */
[----:B------:R-:W-:Y:S03]  /*5580*/  PRMT R9, R92, 0x7632, R9 ;  /* 0x000076325c097816 */ /* 0x000fe60000000009 */
[----:B------:R-:W-:Y:S01]  /*5590*/  STS [R128+0x22400], R7 ;  /* 0x0224000780007388 */ /* 0x000fe20000000800 */
[----:B------:R-:W-:Y:S01]  /*55a0*/  ISETP.LE.U32.AND P5, PT, R6, UR13, PT ;  /* 0x0000000d06007c0c */ /* 0x000fe2000bfa3070 */
[----:B------:R-:W1:Y:S01]  /*55b0*/  MUFU.EX2 R200, R16 ;  /* 0x0000001000c87308 */ /* 0x000e620000000800 */
[----:B------:R-:W-:Y:S03]  /*55c0*/  LOP3.LUT R9, R9, 0xff, RZ, 0xc0, !PT ;  /* 0x000000ff09097812 */ /* 0x000fe600078ec0ff */
[----:B------:R2:W-:Y:S01]  /*55d0*/  STS [R130+0x400], R4 ;  /* 0x0004000482007388 */ /* 0x0005e20000000800 */
[----:B------:R-:W-:Y:S01]  /*55e0*/  PRMT R6, R84, 0x7772, RZ ;  /* 0x0000777254067816 */ /* 0x000fe200000000ff */
[----:B------:R-:W-:Y:S01]  /*55f0*/  IMAD.IADD R125, R102, 0x1, R129 ;  /* 0x00000001667d7824 */ /* 0x000fe200078e0281 */
[----:B------:R-:W-:Y:S01]  /*5600*/  ISETP.LE.U32.AND P1, PT, R9, UR13, PT ;  /* 0x0000000d09007c0c */ /* 0x000fe2000bf23070 */
[----:B------:R-:W-:Y:S01]  /*5610*/  @P6 FADD.FTZ R199, -R199, -RZ ;  /* 0x800000ffc7c76221 */ /* 0x000fe20000010100 */
[----:B------:R-:W-:Y:S01]  /*5620*/  SHF.R.U32.HI R92, RZ, 0x18, R92 ;  /* 0x00000018ff5c7819 */ /* 0x000fe2000001165c */
[----:B------:R-:W3:Y:S01]  /*5630*/  MUFU.EX2 R196, R18 ;  /* 0x0000001200c47308 */ /* 0x000ee20000000800 */
[----:B------:R-:W-:Y:S02]  /*5640*/  PRMT R84, R84, 0x7773, RZ ;  /* 0x0000777354547816 */ /* 0x000fe400000000ff */
[----:B------:R-:W-:Y:S01]  /*5650*/  LOP3.LUT R102, R217, 0xc00, R3, 0xf8, !PT ;  /* 0x00000c00d9667812 */ /* 0x000fe200078ef803 */
[----:B------:R-:W-:Y:S01]  /*5660*/  @!P5 FADD.FTZ R127, -R127, -RZ ;  /* 0x800000ff7f7fd221 */ /* 0x000fe20000010100 */
[----:B------:R-:W-:Y:S02]  /*5670*/  ISETP.GT.U32.AND P5, PT, R6, UR13, PT ;  /* 0x0000000d06007c0c */ /* 0x000fe4000bfa4070 */
[----:B------:R-:W-:Y:S02]  /*5680*/  F2FP.RELU.BF16.F32.PACK_AB R6, R122, R123 ;  /* 0x0000007b7a06723e */ /* 0x000fe400000018ff */
[----:B------:R-:W-:Y:S01]  /*5690*/  ISETP.GT.U32.AND P2, PT, R84, UR13, PT ;  /* 0x0000000d54007c0c */ /* 0x000fe2000bf44070 */
[----:B----4-:R-:W-:Y:S01]  /*56a0*/  @!P1 FADD.FTZ R198, -R198, -RZ ;  /* 0x800000ffc6c69221 */ /* 0x010fe20000010100 */
[----:B------:R-:W-:Y:S01]  /*56b0*/  ISETP.LE.U32.AND P1, PT, R92, UR13, PT ;  /* 0x0000000d5c007c0c */ /* 0x000fe2000bf23070 */
[----:B------:R4:W-:Y:S01]  /*56c0*/  STS [R130], R6 ;  /* 0x0000000682007388 */ /* 0x0009e20000000800 */
[----:B-1----:R-:W-:Y:S01]  /*56d0*/  @!P0 FADD.FTZ R200, -R200, -RZ ;  /* 0x800000ffc8c88221 */ /* 0x002fe20000010100 */
[----:B------:R-:W-:Y:S02]  /*56e0*/  LOP3.LUT R102, R102, R0, RZ, 0xfc, !PT ;  /* 0x0000000066667212 */ /* 0x000fe400078efcff */
[----:B------:R-:W-:Y:S02]  /*56f0*/  LEA R202, P0, R237, R116, 0x2 ;  /* 0x00000074edca7211 */ /* 0x000fe400078010ff */
[----:B---3--:R-:W-:Y:S01]  /*5700*/  @P5 FADD.FTZ R196, -R196, -RZ ;  /* 0x800000ffc4c45221 */ /* 0x008fe20000010100 */
[----:B--2---:R-:W-:Y:S02]  /*5710*/  F2FP.RELU.BF16.F32.PACK_AB R4, R201, R127 ;  /* 0x0000007fc904723e */ /* 0x004fe400000018ff */
[----:B------:R-:W-:Y:S01]  /*5720*/  F2FP.RELU.BF16.F32.PACK_AB R5, R199, R200 ;  /* 0x000000c8c705723e */ /* 0x000fe200000018ff */
[----:B------:R-:W-:Y:S01]  /*5730*/  @P2 FADD.FTZ R131, -R131, -RZ ;  /* 0x800000ff83832221 */ /* 0x000fe20000010100 */
[----:B------:R-:W-:Y:S01]  /*5740*/  LEA R228, R102, UR4, 0x1 ;  /* 0x0000000466e47c11 */ /* 0x000fe2000f8e08ff */
[----:B------:R1:W-:Y:S01]  /*5750*/  STS [R129], R4 ;  /* 0x0000000481007388 */ /* 0x0003e20000000800 */
[----:B------:R-:W-:Y:S01]  /*5760*/  @!P1 FADD.FTZ R197, -R197, -RZ ;  /* 0x800000ffc5c59221 */ /* 0x000fe20000010100 */
[----:B------:R-:W-:Y:S02]  /*5770*/  LEA.HI.X R203, R237, R117, RZ, 0x2, P0 ;  /* 0x00000075edcb7211 */ /* 0x000fe400000f14ff */
[--C-:B------:R-:W-:Y:S01]  /*5780*/  IMAD.IADD R226, R2, 0x1, R228.reuse ;  /* 0x0000000102e27824 */ /* 0x100fe200078e02e4 */
[----:B------:R-:W-:Y:S01]  /*5790*/  FSETP.GE.FTZ.AND P0, PT, R118, RZ, PT ;  /* 0x000000ff7600720b */ /* 0x000fe20003f16000 */
[----:B------:R-:W-:Y:S01]  /*57a0*/  IMAD.IADD R224, R216, 0x1, R228 ;  /* 0x00000001d8e07824 */ /* 0x000fe200078e02e4 */
[----:B------:R-:W2:Y:S01]  /*57b0*/  LDG.E R116, desc[UR36][R202.64] ;  /* 0x00000024ca747981 */ /* 0x000ea2000c1e1900 */
[----:B------:R-:W-:Y:S02]  /*57c0*/  FSETP.GE.FTZ.AND P1, PT, R119, RZ, PT ;  /* 0x000000ff7700720b */ /* 0x000fe40003f36000 */
[----:B------:R-:W-:Y:S03]  /*57d0*/  IMAD.IADD R223, R2, 0x1, R224 ;  /* 0x0000000102df7824 */ /* 0x000fe600078e02e0 */
[----:B------:R-:W3:Y:S01]  /*57e0*/  LDG.E R117, desc[UR36][R202.64+0x20] ;  /* 0x00002024ca757981 */ /* 0x000ee2000c1e1900 */
[----:B------:R-:W-:Y:S02]  /*57f0*/  FSETP.GE.FTZ.AND P2, PT, R122, RZ, PT ;  /* 0x000000ff7a00720b */ /* 0x000fe40003f56000 */
[----:B----4-:R-:W-:Y:S02]  /*5800*/  F2FP.RELU.BF16.F32.PACK_AB R6, R197, R198 ;  /* 0x000000c6c506723e */ /* 0x010fe400000018ff */
[----:B------:R-:W-:Y:S02]  /*5810*/  FSETP.GE.FTZ.AND P5, PT, R123, RZ, PT ;  /* 0x000000ff7b00720b */ /* 0x000fe40003fb6000 */
[----:B------:R-:W-:Y:S01]  /*5820*/  FSETP.GE.FTZ.AND P6, PT, R126, RZ, PT ;  /* 0x000000ff7e00720b */ /* 0x000fe20003fd6000 */
[----:B------:R-:W-:Y:S06]  /*5830*/  STS [R129+0x400], R6 ;  /* 0x0004000681007388 */ /* 0x000fec0000000800 */
[----:B------:R-:W-:Y:S01]  /*5840*/  STS [R125], R5 ;  /* 0x000000057d007388 */ /* 0x000fe20000000800 */
[----:B-1----:R-:W-:Y:S05]  /*5850*/  F2FP.RELU.BF16.F32.PACK_AB R4, R131, R196 ;  /* 0x000000c48304723e */ /* 0x002fea00000018ff */
[----:B------:R-:W-:Y:S06]  /*5860*/  STS [R125+0x400], R4 ;  /* 0x000400047d007388 */ /* 0x000fec0000000800 */
[----:B------:R-:W-:Y:S06]  /*5870*/  LDSM.16.M88.4 R16, [R228+0x8000] ;  /* 0x00800000e410783b */ /* 0x000fec0000000200 */
[----:B------:R-:W1:Y:S06]  /*5880*/  LDSM.16.M88.4 R8, [R227+0x18000] ;  /* 0x01800000e308783b */ /* 0x000e6c0000000200 */
[----:B------:R-:W4:Y:S06]  /*5890*/  LDSM.16.M88.4 R84, [R227+0x18800] ;  /* 0x01880000e354783b */ /* 0x000f2c0000000200 */
[----:B------:R-:W-:Y:S06]  /*58a0*/  LDSM.16.M88.4 R88, [R226+0x8000] ;  /* 0x00800000e258783b */ /* 0x000fec0000000200 */
[----:B------:R-:W4:Y:S06]  /*58b0*/  LDSM.16.M88.4 R92, [R225+0x18000] ;  /* 0x01800000e15c783b */ /* 0x000f2c0000000200 */
[----:B------:R-:W4:Y:S06]  /*58c0*/  LDSM.16.M88.4 R96, [R225+0x18800] ;  /* 0x01880000e160783b */ /* 0x000f2c0000000200 */
[----:B------:R-:W-:Y:S06]  /*58d0*/  LDSM.16.M88.4 R100, [R224+0x8000] ;  /* 0x00800000e064783b */ /* 0x000fec0000000200 */
[----:B------:R-:W4:Y:S01]  /*58e0*/  LDSM.16.M88.4 R104, [R222+0x18000] ;  /* 0x01800000de68783b */ /* 0x000f220000000200 */
[C---:B-1----:R-:W-:Y:S05]  /*58f0*/  HMMA.16816.F32.BF16 R4, R16.reuse, R8, RZ ;  /* 0x000000081004723c */ /* 0x042fea00000418ff */
[----:B------:R-:W-:Y:S03]  /*5900*/  LDSM.16.M88.4 R108, [R221+0x18000] ;  /* 0x01800000dd6c783b */ /* 0x000fe60000000200 */
[C---:B------:R-:W-:Y:S03]  /*5910*/  HMMA.16816.F32.BF16 R8, R16.reuse, R10, RZ ;  /* 0x0000000a1008723c */ /* 0x040fe600000418ff */
[----:B------:R-:W-:Y:S05]  /*5920*/  LDSM.16.M88.4 R112, [R227+0x1a000] ;  /* 0x01a00000e370783b */ /* 0x000fea0000000200 */
[C---:B----4-:R-:W-:Y:S08]  /*5930*/  HMMA.16816.F32.BF16 R12, R16.reuse, R84, RZ ;  /* 0x00000054100c723c */ /* 0x050ff000000418ff */
[----:B------:R-:W-:Y:S01]  /*5940*/  HMMA.16816.F32.BF16 R16, R16, R86, RZ ;  /* 0x000000561010723c */ /* 0x000fe200000418ff */
[----:B------:R-:W1:Y:S07]  /*5950*/  LDSM.16.M88.4 R84, [R222+0x18800] ;  /* 0x01880000de54783b */ /* 0x000e6e0000000200 */
[C---:B------:R-:W-:Y:S08]  /*5960*/  HMMA.16816.F32.BF16 R4, R88.reuse, R92, R4 ;  /* 0x0000005c5804723c */ /* 0x040ff00000041804 */
[C---:B------:R-:W-:Y:S01]  /*5970*/  HMMA.16816.F32.BF16 R8, R88.reuse, R94, R8 ;  /* 0x0000005e5808723c */ /* 0x040fe20000041808 */
[----:B------:R-:W4:Y:S07]  /*5980*/  LDSM.16.M88.4 R92, [R223+0x8000] ;  /* 0x00800000df5c783b */ /* 0x000f2e0000000200 */
[C---:B------:R-:W-:Y:S08]  /*5990*/  HMMA.16816.F32.BF16 R12, R88.reuse, R96, R12 ;  /* 0x00000060580c723c */ /* 0x040ff0000004180c */
[----:B------:R-:W-:Y:S01]  /*59a0*/  HMMA.16816.F32.BF16 R16, R88, R98, R16 ;  /* 0x000000625810723c */ /* 0x000fe20000041810 */
[----:B------:R-:W4:Y:S06]  /*59b0*/  LDSM.16.M88.4 R88, [R221+0x18800] ;  /* 0x01880000dd58783b */ /* 0x000f2c0000000200 */
        /* <DEDUP_REMOVED lines=25> */
[C---:B----4-:R-:W-:Y:S08]  /*5b50*/  HMMA.16816.F32.BF16 R12, R100.reuse, R88, R12 ;  /* 0x00000058640c723c */ /* 0x050ff0000004180c */
[----:B------:R-:W-:Y:S01]  /*5b60*/  HMMA.16816.F32.BF16 R16, R100, R90, R16 ;  /* 0x0000005a6410723c */ /* 0x000fe20000041810 */
[----:B------:R-:W4:Y:S06]  /*5b70*/  LDSM.16.M88.4 R88, [R221+0x1a800] ;  /* 0x01a80000dd58783b */ /* 0x000f2c0000000200 */
        /* <DEDUP_REMOVED lines=11> */
[C---:B----4-:R-:W-:Y:S08]  /*5c30*/  HMMA.16816.F32.BF16 R12, R96.reuse, R88, R12 ;  /* 0x00000058600c723c */ /* 0x050ff0000004180c */
[----:B------:R-:W-:Y:S01]  /*5c40*/  HMMA.16816.F32.BF16 R16, R96, R90, R16 ;  /* 0x0000005a6010723c */ /* 0x000fe20000041810 */
[----:B------:R-:W4:Y:S06]  /*5c50*/  LDSM.16.M88.4 R88, [R225+0x1c800] ;  /* 0x01c80000e158783b */ /* 0x000f2c0000000200 */
[----:B------:R-:W4:Y:S01]  /*5c60*/  LDSM.16.M88.4 R96, [R224+0xc000] ;  /* 0x00c00000e060783b */ /* 0x000f220000000200 */
[C---:B--2---:R-:W-:Y:S08]  /*5c70*/  HMMA.16816.F32.BF16 R4, R100.reuse, R104, R4 ;  /* 0x000000686404723c */ /* 0x044ff00000041804 */
[C---:B------:R-:W-:Y:S01]  /*5c80*/  HMMA.16816.F32.BF16 R8, R100.reuse, R106, R8 ;  /* 0x0000006a6408723c */ /* 0x040fe20000041808 */
[----:B------:R-:W-:Y:S07]  /*5c90*/  LDSM.16.M88.4 R104, [R221+0x1c000] ;  /* 0x01c00000dd68783b */ /* 0x000fee0000000200 */
[C---:B-1----:R-:W-:Y:S08]  /*5ca0*/  HMMA.16816.F32.BF16 R12, R100.reuse, R84, R12 ;  /* 0x00000054640c723c */ /* 0x042ff0000004180c */
        /* <DEDUP_REMOVED lines=31> */
[C---:B------:R-:W-:Y:S05]  /*5ea0*/  HMMA.16816.F32.BF16 R4, R96.reuse, R112, R4 ;  /* 0x000000706004723c */ /* 0x040fea0000041804 */
[----:B------:R-:W-:Y:S03]  /*5eb0*/  LEA R112, R219, UR5, 0x1 ;  /* 0x00000005db707c11 */ /* 0x000fe6000f8e08ff */
[C---:B------:R-:W-:Y:S03]  /*5ec0*/  HMMA.16816.F32.BF16 R8, R96.reuse, R114, R8 ;  /* 0x000000726008723c */ /* 0x040fe60000041808 */
[----:B------:R-:W-:Y:S05]  /*5ed0*/  IMAD.IADD R112, R216, 0x1, R112 ;  /* 0x00000001d8707824 */ /* 0x000fea00078e0270 */
[C---:B--2---:R-:W-:Y:S08]  /*5ee0*/  HMMA.16816.F32.BF16 R12, R96.reuse, R88, R12 ;  /* 0x00000058600c723c */ /* 0x044ff0000004180c */
[----:B------:R-:W-:Y:S01]  /*5ef0*/  HMMA.16816.F32.BF16 R16, R96, R90, R16 ;  /* 0x0000005a6010723c */ /* 0x000fe20000041810 */
[----:B------:R-:W2:Y:S07]  /*5f00*/  LDSM.16.M88.4 R88, [R221+0x1e800] ;  /* 0x01e80000dd58783b */ /* 0x000eae0000000200 */
[C---:B---3--:R-:W-:Y:S08]  /*5f10*/  HMMA.16816.F32.BF16 R4, R100.reuse, R104, R4 ;  /* 0x000000686404723c */ /* 0x048ff00000041804 */
[C---:B------:R-:W-:Y:S08]  /*5f20*/  HMMA.16816.F32.BF16 R8, R100.reuse, R106, R8 ;  /* 0x0000006a6408723c */ /* 0x040ff00000041808 */
[C---:B-1----:R-:W-:Y:S08]  /*5f30*/  HMMA.16816.F32.BF16 R12, R100.reuse, R84, R12 ;  /* 0x00000054640c723c */ /* 0x042ff0000004180c */
[----:B------:R-:W-:Y:S08]  /*5f40*/  HMMA.16816.F32.BF16 R16, R100, R86, R16 ;  /* 0x000000566410723c */ /* 0x000ff00000041810 */
[C---:B----4-:R-:W-:Y:S08]  /*5f50*/  HMMA.16816.F32.BF16 R4, R92.reuse, R108, R4 ;  /* 0x0000006c5c04723c */ /* 0x050ff00000041804 */
[C---:B------:R-:W-:Y:S08]  /*5f60*/  HMMA.16816.F32.BF16 R8, R92.reuse, R110, R8 ;  /* 0x0000006e5c08723c */ /* 0x040ff00000041808 */
[C---:B--2---:R-:W-:Y:S03]  /*5f70*/  HMMA.16816.F32.BF16 R12, R92.reuse, R88, R12 ;  /* 0x000000585c0c723c */ /* 0x044fe6000004180c */
[C---:B------:R-:W-:Y:S01]  /*5f80*/  FADD.FTZ R84, -R116.reuse, R4 ;  /* 0x0000000474547221 */ /* 0x040fe20000010100 */
[----:B------:R-:W-:Y:S01]  /*5f90*/  FADD.FTZ R4, -R116, R5 ;  /* 0x0000000574047221 */ /* 0x000fe20000010100 */
[C---:B------:R-:W-:Y:S01]  /*5fa0*/  FADD.FTZ R6, -R117.reuse, R6 ;  /* 0x0000000675067221 */ /* 0x040fe20000010100 */
[----:B------:R-:W-:Y:S02]  /*5fb0*/  FADD.FTZ R7, -R117, R7 ;  /* 0x0000000775077221 */ /* 0x000fe40000010100 */
[----:B------:R-:W-:Y:S03]  /*5fc0*/  HMMA.16816.F32.BF16 R16, R92, R90, R16 ;  /* 0x0000005a5c10723c */ /* 0x000fe60000041810 */
[-C--:B------:R-:W-:Y:S01]  /*5fd0*/  FSEL R4, R4, R116.reuse, P0 ;  /* 0x0000007404047208 */ /* 0x080fe20000000000 */
[C---:B------:R-:W-:Y:S01]  /*5fe0*/  FADD.FTZ R9, -R116.reuse, R9 ;  /* 0x0000000974097221 */ /* 0x040fe20000010100 */
[----:B------:R-:W-:Y:S01]  /*5ff0*/  FSETP.GE.FTZ.AND P0, PT, R199, RZ, PT ;  /* 0x000000ffc700720b */ /* 0x000fe20003f16000 */
[----:B------:R-:W-:Y:S01]  /*6000*/  FADD.FTZ R8, -R116, R8 ;  /* 0x0000000874087221 */ /* 0x000fe20000010100 */
[-C--:B------:R-:W-:Y:S01]  /*6010*/  FSEL R5, R84, R116.reuse, P1 ;  /* 0x0000007454057208 */ /* 0x080fe20000800000 */
[----:B------:R-:W-:Y:S01]  /*6020*/  FADD.FTZ R10, -R117, R10 ;  /* 0x0000000a750a7221 */ /* 0x000fe20000010100 */
[----:B------:R-:W-:Y:S01]  /*6030*/  FSETP.GE.FTZ.AND P1, PT, R127, RZ, PT ;  /* 0x000000ff7f00720b */ /* 0x000fe20003f36000 */
[----:B------:R-:W-:Y:S01]  /*6040*/  FADD.FTZ R11, -R117, R11 ;  /* 0x0000000b750b7221 */ /* 0x000fe20000010100 */
[C---:B------:R-:W-:Y:S01]  /*6050*/  FADD.FTZ R12, -R116.reuse, R12 ;  /* 0x0000000c740c7221 */ /* 0x040fe20000010100 */
[-C--:B------:R-:W-:Y:S01]  /*6060*/  FSEL R9, R9, R116.reuse, P2 ;  /* 0x0000007409097208 */ /* 0x080fe20001000000 */
[----:B------:R-:W-:Y:S01]  /*6070*/  FADD.FTZ R13, -R116, R13 ;  /* 0x0000000d740d7221 */ /* 0x000fe20000010100 */
[----:B------:R-:W-:Y:S01]  /*6080*/  FSETP.GE.FTZ.AND P2, PT, R201, RZ, PT ;  /* 0x000000ffc900720b */ /* 0x000fe20003f56000 */
[C---:B------:R-:W-:Y:S01]  /*6090*/  FADD.FTZ R14, -R117.reuse, R14 ;  /* 0x0000000e750e7221 */ /* 0x040fe20000010100 */
[-C--:B------:R-:W-:Y:S01]  /*60a0*/  FSEL R12, R12, R116.reuse, P1 ;  /* 0x000000740c0c7208 */ /* 0x080fe20000800000 */
[----:B------:R-:W-:Y:S01]  /*60b0*/  FADD.FTZ R15, -R117, R15 ;  /* 0x0000000f750f7221 */ /* 0x000fe20000010100 */
[----:B------:R-:W-:Y:S01]  /*60c0*/  FSETP.GE.FTZ.AND P1, PT, R200, RZ, PT ;  /* 0x000000ffc800720b */ /* 0x000fe20003f36000 */
[----:B------:R-:W-:Y:S01]  /*60d0*/  FADD.FTZ R16, -R116, R16 ;  /* 0x0000001074107221 */ /* 0x000fe20000010100 */
[-C--:B------:R-:W-:Y:S01]  /*60e0*/  FSEL R8, R8, R116.reuse, P5 ;  /* 0x0000007408087208 */ /* 0x080fe20002800000 */
[----:B------:R-:W-:Y:S01]  /*60f0*/  FMUL.FTZ R5, R119, R5 ;  /* 0x0000000577057220 */ /* 0x000fe20000410000 */
[----:B------:R-:W-:Y:S01]  /*6100*/  FSEL R13, R13, R116, P2 ;  /* 0x000000740d0d7208 */ /* 0x000fe20001000000 */
[----:B------:R-:W-:Y:S01]  /*6110*/  FMUL.FTZ R4, R118, R4 ;  /* 0x0000000476047220 */ /* 0x000fe20000410000 */
[----:B------:R-:W-:Y:S01]  /*6120*/  FSEL R16, R16, R116, P1 ;  /* 0x0000007410107208 */ /* 0x000fe20000800000 */
[----:B------:R-:W-:Y:S01]  /*6130*/  @P0 FADD.FTZ R116, -R116, R17 ;  /* 0x0000001174740221 */ /* 0x000fe20000010100 */
[----:B------:R-:W-:Y:S01]  /*6140*/  FSETP.GE.FTZ.AND P1, PT, R121, RZ, PT ;  /* 0x000000ff7900720b */ /* 0x000fe20003f36000 */
[----:B------:R-:W-:Y:S01]  /*6150*/  FADD.FTZ R18, -R117, R18 ;  /* 0x0000001275127221 */ /* 0x000fe20000010100 */
[----:B------:R-:W-:Y:S01]  /*6160*/  FSETP.GE.FTZ.AND P0, PT, R120, RZ, PT ;  /* 0x000000ff7800720b */ /* 0x000fe20003f16000 */
[----:B------:R-:W-:Y:S01]  /*6170*/  FMUL.FTZ R9, R122, R9 ;  /* 0x000000097a097220 */ /* 0x000fe20000410000 */
[-C--:B------:R-:W-:Y:S01]  /*6180*/  FSEL R6, R6, R117.reuse, P1 ;  /* 0x0000007506067208 */ /* 0x080fe20000800000 */
[----:B------:R-:W-:Y:S01]  /*6190*/  FMUL.FTZ R8, R123, R8 ;  /* 0x000000087b087220 */ /* 0x000fe20000410000 */
[----:B------:R-:W-:Y:S01]  /*61a0*/  FSEL R7, R7, R117, P0 ;  /* 0x0000007507077208 */ /* 0x000fe20000000000 */
[----:B------:R-:W-:Y:S01]  /*61b0*/  FMUL.FTZ R13, R201, R13 ;  /* 0x0000000dc90d7220 */ /* 0x000fe20000410000 */
[----:B------:R-:W-:Y:S01]  /*61c0*/  FSETP.GE.FTZ.AND P0, PT, R131, RZ, PT ;  /* 0x000000ff8300720b */ /* 0x000fe20003f16000 */
[----:B------:R-:W-:Y:S01]  /*61d0*/  FMUL.FTZ R6, R121, R6 ;  /* 0x0000000679067220 */ /* 0x000fe20000410000 */
        /* <DEDUP_REMOVED lines=12> */
[----:B------:R-:W-:Y:S02]  /*62a0*/  FSEL R15, R15, R117, P2 ;  /* 0x000000750f0f7208 */ /* 0x000fe40001000000 */
[----:B------:R-:W-:Y:S01]  /*62b0*/  FSETP.GE.FTZ.AND P1, PT, R196, RZ, PT ;  /* 0x000000ffc400720b */ /* 0x000fe20003f36000 */
[----:B------:R-:W-:Y:S01]  /*62c0*/  FMUL.FTZ R14, R198, R14 ;  /* 0x0000000ec60e7220 */ /* 0x000fe20000410000 */
[----:B------:R-:W-:Y:S01]  /*62d0*/  F2FP.BF16.F32.PACK_AB R4, R4, R5 ;  /* 0x000000050404723e */ /* 0x000fe200000010ff */
[----:B------:R-:W-:Y:S01]  /*62e0*/  FMUL.FTZ R15, R197, R15 ;  /* 0x0000000fc50f7220 */ /* 0x000fe20000410000 */
[----:B------:R-:W-:Y:S02]  /*62f0*/  F2FP.BF16.F32.PACK_AB R6, R7, R6 ;  /* 0x000000060706723e */ /* 0x000fe400000010ff */
[----:B------:R-:W-:Y:S01]  /*6300*/  FSEL R18, R18, R117, P1 ;  /* 0x0000007512127208 */ /* 0x000fe20000800000 */
[----:B------:R-:W-:Y:S01]  /*6310*/  @P0 FADD.FTZ R117, -R117, R19 ;  /* 0x0000001375750221 */ /* 0x000fe20000010100 */
[----:B------:R-:W-:Y:S01]  /*6320*/  F2FP.BF16.F32.PACK_AB R8, R9, R8 ;  /* 0x000000080908723e */ /* 0x000fe200000010ff */
[----:B------:R-:W-:Y:S01]  /*6330*/  STS [R128+0x20000], R4 ;  /* 0x0200000480007388 */ /* 0x000fe20000000800 */
[----:B------:R-:W-:Y:S01]  /*6340*/  F2FP.BF16.F32.PACK_AB R10, R11, R10 ;  /* 0x0000000a0b0a723e */ /* 0x000fe200000010ff */
[----:B------:R-:W-:Y:S01]  /*6350*/  FMUL.FTZ R117, R131, R117 ;  /* 0x0000007583757220 */ /* 0x000fe20000410000 */
[----:B------:R-:W-:Y:S03]  /*6360*/  FMUL.FTZ R18, R196, R18 ;  /* 0x00000012c4127220 */ /* 0x000fe60000410000 */
[----:B------:R-:W-:Y:S01]  /*6370*/  STS [R128+0x20400], R6 ;  /* 0x0204000680007388 */ /* 0x000fe20000000800 */
[----:B------:R-:W-:Y:S02]  /*6380*/  F2FP.BF16.F32.PACK_AB R12, R13, R12 ;  /* 0x0000000c0d0c723e */ /* 0x000fe400000010ff */
[----:B------:R-:W-:Y:S03]  /*6390*/  F2FP.BF16.F32.PACK_AB R14, R15, R14 ;  /* 0x0000000e0f0e723e */ /* 0x000fe600000010ff */
[----:B------:R-:W-:Y:S01]  /*63a0*/  STS [R130+-0x2000], R8 ;  /* 0xffe0000882007388 */ /* 0x000fe20000000800 */
[----:B------:R-:W-:Y:S02]  /*63b0*/  F2FP.BF16.F32.PACK_AB R16, R116, R16 ;  /* 0x000000107410723e */ /* 0x000fe400000010ff */
[----:B------:R-:W-:Y:S03]  /*63c0*/  F2FP.BF16.F32.PACK_AB R18, R117, R18 ;  /* 0x000000127512723e */ /* 0x000fe600000010ff */
[----:B------:R-:W-:Y:S06]  /*63d0*/  STS [R130+-0x1c00], R10 ;  /* 0xffe4000a82007388 */ /* 0x000fec0000000800 */
        /* <DEDUP_REMOVED lines=22> */
[-C--:B---3--:R-:W-:Y:S08]  /*6540*/  HMMA.16816.F32.BF16 R36, R4, R16.reuse, R36 ;  /* 0x000000100424723c */ /* 0x088ff00000041824 */
[C---:B------:R-:W-:Y:S08]  /*6550*/  HMMA.16816.F32.BF16 R40, R12.reuse, R16, R40 ;  /* 0x000000100c28723c */ /* 0x040ff00000041828 */
[-C--:B------:R-:W-:Y:S08]  /*6560*/  HMMA.16816.F32.BF16 R44, R12, R18.reuse, R44 ;  /* 0x000000120c2c723c */ /* 0x080ff0000004182c */
[C---:B------:R-:W-:Y:S01]  /*6570*/  HMMA.16816.F32.BF16 R48, R4.reuse, R18, R48 ;  /* 0x000000120430723c */ /* 0x040fe20000041830 */
[----:B------:R-:W-:Y:S06]  /*6580*/  LDSM.16.MT88.4 R16, [R112+0x1000] ;  /* 0x001000007010783b */ /* 0x000fec0000004200 */
[----:B------:R-:W-:Y:S01]  /*6590*/  LDSM.16.MT88.4 R112, [R112+0x1800] ;  /* 0x001800007070783b */ /* 0x000fe20000004200 */
        /* <DEDUP_REMOVED lines=68> */
[----:B------:R-:W2:Y:S01]  /*69e0*/  LDL.LU.64 R206, [R1+0x8] ;  /* 0x0000080001ce7983 */ /* 0x000ea20000300a00 */
[----:B------:R-:W-:Y:S01]  /*69f0*/  IADD3 R9, P0, PT, RZ, -UR34, RZ ;  /* 0x80000022ff097c10 */ /* 0x000fe2000ff1e0ff */
[----:B------:R-:W-:Y:S01]  /*6a00*/  IMAD.U32 R6, RZ, RZ, UR16 ;  /* 0x00000010ff067e24 */ /* 0x000fe2000f8e00ff */
[C---:B------:R-:W-:Y:S02]  /*6a10*/  LOP3.LUT R204, R232.reuse, 0x38, RZ, 0xc0, !PT ;  /* 0x00000038e8cc7812 */ /* 0x040fe400078ec0ff */
[----:B------:R-:W-:Y:S01]  /*6a20*/  LOP3.LUT R8, R232, 0x1f8, RZ, 0xc0, !PT ;  /* 0x000001f8e8087812 */ /* 0x000fe200078ec0ff */
[----:B------:R-:W-:Y:S01]  /*6a30*/  IMAD.X R10, RZ, RZ, ~UR14, P0 ;  /* 0x8000000eff0a7e24 */ /* 0x000fe200080e06ff */
[----:B------:R-:W-:Y:S02]  /*6a40*/  ISETP.GE.AND P6, PT, R204, UR8, PT ;  /* 0x00000008cc007c0c */ /* 0x000fe4000bfc6270 */
[----:B------:R-:W-:Y:S02]  /*6a50*/  LOP3.LUT R8, R8, 0x38, R218, 0x78, !PT ;  /* 0x0000003808087812 */ /* 0x000fe400078e78da */
[----:B------:R-:W-:Y:S02]  /*6a60*/  SHF.R.S64 R9, R9, 0x1f, R10 ;  /* 0x0000001f09097819 */ /* 0x000fe4000000100a */
[----:B------:R-:W-:Y:S02]  /*6a70*/  LOP3.LUT R5, R204, 0x40, RZ, 0xfc, !PT ;  /* 0x00000040cc057812 */ /* 0x000fe400078efcff */
[----:B------:R-:W-:Y:S02]  /*6a80*/  LOP3.LUT R8, R8, 0x1e00, R232, 0xf8, !PT ;  /* 0x00001e0008087812 */ /* 0x000fe400078ef8e8 */
[----:B------:R-:W-:Y:S01]  /*6a90*/  ISETP.GE.AND P5, PT, R5, UR8, PT ;  /* 0x0000000805007c0c */ /* 0x000fe2000bfa6270 */
[----:B------:R-:W-:Y:S01]  /*6aa0*/  IMAD.U32 R5, RZ, RZ, UR16 ;  /* 0x00000010ff057e24 */ /* 0x000fe2000f8e00ff */
[----:B------:R-:W-:Y:S02]  /*6ab0*/  LEA R8, R8, UR4, 0x1 ;  /* 0x0000000408087c11 */ /* 0x000fe4000f8e08ff */
[C---:B------:R-:W-:Y:S02]  /*6ac0*/  LOP3.LUT R4, R204.reuse, 0x80, RZ, 0xfc, !PT ;  /* 0x00000080cc047812 */ /* 0x040fe400078efcff */
[----:B------:R-:W-:Y:S02]  /*6ad0*/  LOP3.LUT R7, R204, 0xc0, RZ, 0xfc, !PT ;  /* 0x000000c0cc077812 */ /* 0x000fe400078efcff */
[----:B------:R-:W-:Y:S01]  /*6ae0*/  ISETP.GE.AND P2, PT, R4, UR8, PT ;  /* 0x0000000804007c0c */ /* 0x000fe2000bf46270 */
[----:B------:R-:W-:Y:S01]  /*6af0*/  IMAD.U32 R4, RZ, RZ, UR20 ;  /* 0x00000014ff047e24 */ /* 0x000fe2000f8e00ff */
[----:B------:R-:W-:Y:S02]  /*6b00*/  ISETP.GE.AND P1, PT, R7, UR8, PT ;  /* 0x0000000807007c0c */ /* 0x000fe4000bf26270 */
[----:B--2---:R-:W-:Y:S04]  /*6b10*/  IADD3 R9, P0, PT, R206, R9, RZ ;  /* 0x00000009ce097210 */ /* 0x004fe80007f1e0ff */
[----:B------:R-:W-:Y:S05]  /*6b20*/  LEA.HI.X.SX32 R10, R10, R207, 0x1, P0 ;  /* 0x000000cf0a0a7211 */ /* 0x000fea00000f0eff */
[----:B------:R-:W-:Y:S02]  /*6b30*/  IMAD.MOV.U32 R11, RZ, RZ, R10 ;  /* 0x000000ffff0b7224 */ /* 0x000fe400078e000a */
[----:B------:R-:W-:Y:S05]  /*6b40*/  IMAD.MOV.U32 R10, RZ, RZ, R9 ;  /* 0x000000ffff0a7224 */ /* 0x000fea00078e0009 */
[----:B------:R-:W-:Y:S01]  /*6b50*/  @!PT LDS RZ, [RZ] ;  /* 0x00000000fffff984 */ /* 0x000fe20000000800 */
[----:B------:R-:W-:Y:S01]  /*6b60*/  @!PT LDS RZ, [RZ] ;  /* 0x00000000fffff984 */ /* 0x000fe20000000800 */
[----:B------:R-:W-:Y:S01]  /*6b70*/  @!PT LDS RZ, [RZ] ;  /* 0x00000000fffff984 */ /* 0x000fe20000000800 */
[----:B------:R1:W-:Y:S01]  /*6b80*/  @!P6 LDGSTS.E.BYPASS.LTC128B.128 [R8+0x8000], desc[UR36][R10.64] ;  /* 0x080000000a08efae */ /* 0x0003e2000b981a24 */
[----:B------:R-:W-:Y:S03]  /*6b90*/  LEA R6, P0, R6, R10, 0x1 ;  /* 0x0000000a06067211 */ /* 0x000fe600078008ff */
[----:B------:R1:W-:Y:S01]  /*6ba0*/  @P6 STS.128 [R8+0x8000], RZ ;  /* 0x008000ff08006388 */ /* 0x0003e20000000c00 */
[----:B------:R-:W-:Y:S03]  /*6bb0*/  LEA.HI.X R7, R5, R11, R4, 0x1, P0 ;  /* 0x0000000b05077211 */ /* 0x000fe600000f0c04 */
        /* <DEDUP_REMOVED lines=35> */
[----:B------:R1:W-:Y:S04]  /*6df0*/  STL.64 [R1+0x8], R10 ;  /* 0x0000080a01007387 */ /* 0x0003e80000100a00 */
[----:B------:R-:W0:Y:S02]  /*6e00*/  LDGDEPBAR ;  /* 0x00000000000079af */ /* 0x000e240000000000 */
.L_x_820:
[----:B------:R-:W-:Y:S01]  /*6e10*/  LDSM.16.M88.4 R128, [R231+0x20000] ;  /* 0x02000000e780783b */ /* 0x000fe20000000200 */
[--C-:B------:R-:W-:Y:S01]  /*6e20*/  IMAD.IADD R208, R2, 0x1, R231.reuse ;  /* 0x0000000102d07824 */ /* 0x100fe200078e02e7 */
[----:B------:R-:W-:Y:S01]  /*6e30*/  PLOP3.LUT P5, PT, PT, PT, UP0, 0x80, 0x8 ;  /* 0x000000000008781c */ /* 0x000fe20003faf008 */
[----:B------:R-:W-:Y:S01]  /*6e40*/  UISETP.GT.AND UP1, UPT, UR40, UR50, UPT ;  /* 0x000000322800728c */ /* 0x000fe2000bf24270 */
[----:B------:R-:W1:Y:S01]  /*6e50*/  LDSM.16.MT88.4 R16, [R229+0x10000] ;  /* 0x01000000e510783b */ /* 0x000e620000004200 */
[----:B------:R-:W-:Y:S03]  /*6e60*/  PLOP3.LUT P2, PT, PT, PT, UP0, 0x80, 0x8 ;  /* 0x000000000008781c */ /* 0x000fe60003f4f008 */
[----:B------:R2:W3:Y:S04]  /*6e70*/  LDSM.16.M88.4 R124, [R231+0x21000] ;  /* 0x02100000e77c783b */ /* 0x0004e80000000200 */
[----:B------:R-:W4:Y:S04]  /*6e80*/  LDSM.16.MT88.4 R96, [R229+0x12000] ;  /* 0x01200000e560783b */ /* 0x000f280000004200 */
[----:B------:R-:W4:Y:S04]  /*6e90*/  LDSM.16.MT88.4 R112, [R229+0x14000] ;  /* 0x01400000e570783b */ /* 0x000f280000004200 */
[----:B------:R-:W4:Y:S04]  /*6ea0*/  LDSM.16.MT88.4 R196, [R229+0x16000] ;  /* 0x01600000e5c4783b */ /* 0x000f280000004200 */
[----:B------:R-:W-:Y:S04]  /*6eb0*/  LDSM.16.M88.4 R200, [R208+0x20000] ;  /* 0x02000000d0c8783b */ /* 0x000fe80000000200 */
[----:B------:R-:W4:Y:S01]  /*6ec0*/  LDSM.16.MT88.4 R204, [R229+0x10800] ;  /* 0x01080000e5cc783b */ /* 0x000f220000004200 */
[----:B--2---:R-:W-:Y:S03]  /*6ed0*/  IMAD.IADD R231, R216, 0x1, R231 ;  /* 0x00000001d8e77824 */ /* 0x004fe600078e02e7 */
[----:B------:R-:W2:Y:S04]  /*6ee0*/  LDSM.16.M88.4 R208, [R208+0x21000] ;  /* 0x02100000d0d0783b */ /* 0x000ea80000000200 */
[----:B------:R-:W-:Y:S04]  /*6ef0*/  LDSM.16.MT88.4 R212, [R229+0x14800] ;  /* 0x01480000e5d4783b */ /* 0x000fe80000004200 */
[----:B------:R-:W-:Y:S01]  /*6f00*/  STL.64 [R1+0x20], R20 ;  /* 0x0000201401007387 */ /* 0x000fe20000100a00 */
        /* <DEDUP_REMOVED lines=18> */
[C---:B--2---:R-:W-:Y:S08]  /*7030*/  HMMA.16816.F32.BF16 R8, R208.reuse, R204, R8 ;  /* 0x000000ccd008723c */ /* 0x044ff00000041808 */
        /* <DEDUP_REMOVED lines=8> */
[-C--:B------:R-:W-:Y:S08]  /*70c0*/  HMMA.16816.F32.BF16 R100, R200, R212.reuse, R100 ;  /* 0x000000d4c864723c */ /* 0x080ff00000041864 */
        /* <DEDUP_REMOVED lines=36> */
[C---:B---3--:R-:W-:Y:S04]  /*7310*/  HMMA.16816.F32.BF16 R8, R212.reuse, R204, R8 ;  /* 0x000000ccd408723c */ /* 0x048fe80000041808 */
[C---:B------:R-:W-:Y:S04]  /*7320*/  IMAD.U32 R204, R231.reuse, -0x40, RZ ;  /* 0xffffffc0e7cc7824 */ /* 0x040fe800078e00ff */
[-C--:B------:R-:W-:Y:S03]  /*7330*/  HMMA.16816.F32.BF16 R12, R212, R206.reuse, R12 ;  /* 0x000000ced40c723c */ /* 0x080fe6000004180c */
[C---:B------:R-:W-:Y:S04]  /*7340*/  LEA R238, P0, R204.reuse, R238, 0x2 ;  /* 0x000000eeccee7211 */ /* 0x040fe800078010ff */
[----:B------:R-:W-:Y:S01]  /*7350*/  LEA.HI.X.SX32 R239, R204, R239, 0x2, P0 ;  /* 0x000000efccef7211 */ /* 0x000fe200000f16ff */
[C---:B------:R-:W-:Y:S01]  /*7360*/  HMMA.16816.F32.BF16 R16, R200.reuse, R206, R16 ;  /* 0x000000cec810723c */ /* 0x040fe20000041810 */
[----:B------:R-:W1:Y:S07]  /*7370*/  LDSM.16.MT88.4 R204, [R229+0x17800] ;  /* 0x01780000e5cc783b */ /* 0x000e6e0000004200 */
[-C--:B----4-:R-:W-:Y:S08]  /*7380*/  HMMA.16816.F32.BF16 R84, R200, R196.reuse, R84 ;  /* 0x000000c4c854723c */ /* 0x090ff00000041854 */
[C---:B------:R-:W-:Y:S04]  /*7390*/  HMMA.16816.F32.BF16 R88, R212.reuse, R196, R88 ;  /* 0x000000c4d458723c */ /* 0x040fe80000041858 */
[----:B------:R-:W-:Y:S04]  /*73a0*/  IMAD.SHL.U32 R197, R231, 0x8, RZ ;  /* 0x00000008e7c57824 */ /* 0x000fe800078e00ff */
[-C--:B------:R-:W-:Y:S03]  /*73b0*/  HMMA.16816.F32.BF16 R92, R212, R198.reuse, R92 ;  /* 0x000000c6d45c723c */ /* 0x080fe6000004185c */
[C---:B------:R-:W-:Y:S04]  /*73c0*/  LEA R196, P0, R197.reuse, R238, 0x2 ;  /* 0x000000eec5c47211 */ /* 0x040fe800078010ff */
[----:B------:R-:W-:Y:S01]  /*73d0*/  LEA.HI.X.SX32 R197, R197, R239, 0x2, P0 ;  /* 0x000000efc5c57211 */ /* 0x000fe200000f16ff */
        /* <DEDUP_REMOVED lines=16> */
[----:B------:R-:W-:Y:S02]  /*74e0*/  PLOP3.LUT P0, PT, PT, PT, UP0, 0x80, 0x8 ;  /* 0x000000000008781c */ /* 0x000fe40003f0f008 */
[C---:B------:R-:W-:Y:S01]  /*74f0*/  LEA R214, P1, R231.reuse, R204, 0x5 ;  /* 0x000000cce7d67211 */ /* 0x040fe200078228ff */
[----:B------:R-:W-:Y:S04]  /*7500*/  HMMA.16816.F32.BF16 R128, R200, R206, R128 ;  /* 0x000000cec880723c */ /* 0x000fe80000041880 */
[C---:B------:R-:W-:Y:S02]  /*7510*/  LEA.HI.X.SX32 R215, R231.reuse, R205, 0x5, P1 ;  /* 0x000000cde7d77211 */ /* 0x040fe400008f2eff */
[C---:B------:R-:W-:Y:S02]  /*7520*/  LEA R212, P1, R231.reuse, R214, 0x5 ;  /* 0x000000d6e7d47211 */ /* 0x040fe400078228ff */
[--C-:B------:R-:W-:Y:S02]  /*7530*/  SHF.R.U32.HI R201, RZ, 0x1, R218.reuse ;  /* 0x00000001ffc97819 */ /* 0x100fe400000116da */
[----:B------:R-:W-:Y:S02]  /*7540*/  LEA.HI.X.SX32 R213, R231, R215, 0x5, P1 ;  /* 0x000000d7e7d57211 */ /* 0x000fe400008f2eff */
[----:B------:R-:W-:Y:S02]  /*7550*/  @P0 LOP3.LUT R201, R201, 0x30, RZ, 0xc0, !PT ;  /* 0x00000030c9c90812 */ /* 0x000fe400078ec0ff */
[----:B------:R-:W-:Y:S01]  /*7560*/  SHF.R.U32.HI R200, RZ, 0x2, R218 ;  /* 0x00000002ffc87819 */ /* 0x000fe200000116da */
[----:B------:R-:W-:Y:S01]  /*7570*/  IMAD.WIDE R202, R231, -0xc0, R212 ;  /* 0xffffff40e7ca7825 */ /* 0x000fe200078e02d4 */
        /* <DEDUP_REMOVED lines=33> */
[C---:B------:R-:W-:Y:S03]  /*7790*/  LEA.HI.X.SX32 R7, R231.reuse, R199, 0x5, P0 ;  /* 0x000000c7e7077211 */ /* 0x040fe600000f2eff */
[----:B------:R4:W-:Y:S01]  /*77a0*/  REDG.E.ADD.F32.FTZ.RN.STRONG.GPU desc[UR36][R196.64+0x80], R13 ;  /* 0x0000800dc40079a6 */ /* 0x0009e2000c12f324 */
[C---:B------:R-:W-:Y:S03]  /*77b0*/  IMAD.WIDE R208, R231.reuse, -0xc0, R6 ;  /* 0xffffff40e7d07825 */ /* 0x040fe600078e0206 */
[----:B------:R4:W-:Y:S01]  /*77c0*/  REDG.E.ADD.F32.FTZ.RN.STRONG.GPU desc[UR36][R198.64+0x80], R14 ;  /* 0x0000800ec60079a6 */ /* 0x0009e2000c12f324 */
[C---:B------:R-:W-:Y:S03]  /*77d0*/  LEA R210, P0, R231.reuse, R208, 0x5 ;  /* 0x000000d0e7d27211 */ /* 0x040fe600078028ff */
[----:B------:R4:W-:Y:S01]  /*77e0*/  REDG.E.ADD.F32.FTZ.RN.STRONG.GPU desc[UR36][R6.64+0x80], R15 ;  /* 0x0000800f060079a6 */ /* 0x0009e2000c12f324 */
[C---:B------:R-:W-:Y:S03]  /*77f0*/  LEA.HI.X.SX32 R211, R231.reuse, R209, 0x5, P0 ;  /* 0x000000d1e7d37211 */ /* 0x040fe600000f2eff */
[----:B------:R4:W-:Y:S01]  /*7800*/  REDG.E.ADD.F32.FTZ.RN.STRONG.GPU desc[UR36][R238.64+0x100], R84 ;  /* 0x00010054ee0079a6 */ /* 0x0009e2000c12f324 */
[C---:B------:R-:W-:Y:S03]  /*7810*/  LEA R8, P0, R231.reuse, R210, 0x5 ;  /* 0x000000d2e7087211 */ /* 0x040fe600078028ff */
[----:B------:R-:W-:Y:S01]  /*7820*/  REDG.E.ADD.F32.FTZ.RN.STRONG.GPU desc[UR36][R208.64+0x100], R85 ;  /* 0x00010055d00079a6 */ /* 0x000fe2000c12f324 */
[C---:B------:R-:W-:Y:S02]  /*7830*/  LEA.HI.X.SX32 R9, R231.reuse, R211, 0x5, P0 ;  /* 0x000000d3e7097211 */ /* 0x040fe400000f2eff */
[C---:B------:R-:W-:Y:S01]  /*7840*/  LEA R204, P0, R231.reuse, R8, 0x5 ;  /* 0x00000008e7cc7211 */ /* 0x040fe200078028ff */
[----:B------:R-:W-:Y:S03]  /*7850*/  REDG.E.ADD.F32.FTZ.RN.STRONG.GPU desc[UR36][R210.64+0x100], R86 ;  /* 0x00010056d20079a6 */ /* 0x000fe6000c12f324 */
[C---:B------:R-:W-:Y:S01]  /*7860*/  LEA.HI.X.SX32 R205, R231.reuse, R9, 0x5, P0 ;  /* 0x00000009e7cd7211 */ /* 0x040fe200000f2eff */
[----:B------:R-:W-:Y:S01]  /*7870*/  REDG.E.ADD.F32.FTZ.RN.STRONG.GPU desc[UR36][R8.64+0x100], R87 ;  /* 0x00010057080079a6 */ /* 0x000fe2000c12f324 */
[C---:B-1----:R-:W-:Y:S03]  /*7880*/  LEA R214, P0, R231.reuse, R204, 0x5 ;  /* 0x000000cce7d67211 */ /* 0x042fe600078028ff */
[----:B------:R-:W-:Y:S01]  /*7890*/  REDG.E.ADD.F32.FTZ.RN.STRONG.GPU desc[UR36][R204.64+0x100], R88 ;  /* 0x00010058cc0079a6 */ /* 0x000fe2000c12f324 */
[C---:B------:R-:W-:Y:S02]  /*78a0*/  LEA.HI.X.SX32 R215, R231.reuse, R205, 0x5, P0 ;  /* 0x000000cde7d77211 */ /* 0x040fe400000f2eff */
[C---:B------:R-:W-:Y:S03]  /*78b0*/  LEA R10, P0, R231.reuse, R214, 0x5 ;  /* 0x000000d6e70a7211 */ /* 0x040fe600078028ff */
[----:B------:R-:W-:Y:S01]  /*78c0*/  REDG.E.ADD.F32.FTZ.RN.STRONG.GPU desc[UR36][R214.64+0x100], R89 ;  /* 0x00010059d60079a6 */ /* 0x000fe2000c12f324 */
[C---:B--2---:R-:W-:Y:S02]  /*78d0*/  LEA.HI.X.SX32 R11, R231.reuse, R215, 0x5, P0 ;  /* 0x000000d7e70b7211 */ /* 0x044fe400000f2eff */
        /* <DEDUP_REMOVED lines=36> */
[C---:B------:R-:W-:Y:S01]  /*7b20*/  LEA R84, P0, R231.reuse, R6, 0x5 ;  /* 0x00000006e7547211 */ /* 0x040fe200078028ff */
[----:B-1----:R1:W5:Y:S03]  /*7b30*/  LDL.LU.64 R20, [R1+0x20] ;  /* 0x0000200001147983 */ /* 0x0023660000300a00 */
        /* <DEDUP_REMOVED lines=8> */
[----:B--2---:R-:W-:Y:S01]  /*7bc0*/  LOP3.LUT R197, R232, 0x38, RZ, 0xc0, !PT ;  /* 0x00000038e8c57812 */ /* 0x004fe200078ec0ff */
[C---:B------:R-:W-:Y:S02]  /*7bd0*/  IMAD.WIDE R86, R231.reuse, -0xc0, R208 ;  /* 0xffffff40e7567825 */ /* 0x040fe400078e02d0 */
[----:B------:R-:W-:Y:S01]  /*7be0*/  REDG.E.ADD.F32.FTZ.RN.STRONG.GPU desc[UR36][R208.64+0x200], R107 ;  /* 0x0002006bd00079a6 */ /* 0x000fe2000c12f324 */
[C---:B------:R-:W-:Y:S03]  /*7bf0*/  LEA R8, P0, R231.reuse, R86, 0x5 ;  /* 0x00000056e7087211 */ /* 0x040fe600078028ff */
[----:B------:R2:W-:Y:S01]  /*7c00*/  REDG.E.ADD.F32.FTZ.RN.STRONG.GPU desc[UR36][R238.64+0x280], R112 ;  /* 0x00028070ee0079a6 */ /* 0x0005e2000c12f324 */
[C---:B------:R-:W-:Y:S03]  /*7c10*/  LEA.HI.X.SX32 R9, R231.reuse, R87, 0x5, P0 ;  /* 0x00000057e7097211 */ /* 0x040fe600000f2eff */
        /* <DEDUP_REMOVED lines=15> */
[C---:B------:R-:W-:Y:S01]  /*7d10*/  LEA R10, P0, R231.reuse, R214, 0x5 ;  /* 0x000000d6e70a7211 */ /* 0x040fe200078028ff */
[C---:B--2---:R-:W-:Y:S02]  /*7d20*/  VIADD R112, R230.reuse, 0x40 ;  /* 0x00000040e6707836 */ /* 0x044fe40000000000 */
[----:B------:R-:W-:Y:S01]  /*7d30*/  REDG.E.ADD.F32.FTZ.RN.STRONG.GPU desc[UR36][R214.64+0x280], R110 ;  /* 0x0002806ed60079a6 */ /* 0x000fe2000c12f324 */
[C---:B------:R-:W-:Y:S01]  /*7d40*/  LEA.HI.X.SX32 R11, R231.reuse, R215, 0x5, P0 ;  /* 0x000000d7e70b7211 */ /* 0x040fe200000f2eff */
[----:B------:R-:W-:Y:S02]  /*7d50*/  @P3 VIADD R112, R230, 0xffffffc0 ;  /* 0xffffffc0e6703836 */ /* 0x000fe40000000000 */
        /* <DEDUP_REMOVED lines=40> */
[C---:B---3--:R-:W-:Y:S01]  /*7fe0*/  LEA R8, P0, R231.reuse, R6, 0x5 ;  /* 0x00000006e7087211 */ /* 0x048fe200078028ff */
[----:B------:R-:W-:Y:S03]  /*7ff0*/  LDSM.16.MT88.4 R92, [R230+0x20800] ;  /* 0x02080000e65c783b */ /* 0x000fe60000004200 */
[C---:B------:R-:W-:Y:S01]  /*8000*/  LEA.HI.X.SX32 R9, R231.reuse, R7, 0x5, P0 ;  /* 0x00000007e7097211 */ /* 0x040fe200000f2eff */
[----:B------:R-:W-:Y:S01]  /*8010*/  REDG.E.ADD.F32.FTZ.RN.STRONG.GPU desc[UR36][R6.64+0x380], R125 ;  /* 0x0003807d060079a6 */ /* 0x000fe2000c12f324 */
[C---:B--2---:R-:W-:Y:S03]  /*8020*/  LEA R10, P0, R231.reuse, R8, 0x5 ;  /* 0x00000008e70a7211 */ /* 0x044fe600078028ff */
[----:B------:R-:W-:Y:S01]  /*8030*/  REDG.E.ADD.F32.FTZ.RN.STRONG.GPU desc[UR36][R8.64+0x380], R126 ;  /* 0x0003807e080079a6 */ /* 0x000fe2000c12f324 */
[----:B------:R-:W-:Y:S03]  /*8040*/  LEA.HI.X.SX32 R11, R231, R9, 0x5, P0 ;  /* 0x00000009e70b7211 */ /* 0x000fe600000f2eff */
[----:B------:R-:W-:Y:S04]  /*8050*/  LDSM.16.MT88.4 R4, [R230+0x20000] ;  /* 0x02000000e604783b */ /* 0x000fe80000004200 */
[----:B------:R-:W-:Y:S04]  /*8060*/  REDG.E.ADD.F32.FTZ.RN.STRONG.GPU desc[UR36][R10.64+0x380], R127 ;  /* 0x0003807f0a0079a6 */ /* 0x000fe8000c12f324 */
[----:B------:R-:W2:Y:S04]  /*8070*/  LDSM.16.MT88.4 R8, [R229] ;  /* 0x00000000e508783b */ /* 0x000ea80000004200 */
[----:B------:R-:W3:Y:S04]  /*8080*/  LDSM.16.MT88.4 R100, [R112+0x20800] ;  /* 0x020800007064783b */ /* 0x000ee80000004200 */
[----:B------:R-:W4:Y:S04]  /*8090*/  LDSM.16.MT88.4 R108, [R229+0x4800] ;  /* 0x00480000e56c783b */ /* 0x000f280000004200 */
        /* <DEDUP_REMOVED lines=22> */
[----:B------:R-:W1:Y:S04]  /*8200*/  LDSM.16.MT88.4 R4, [R230+0x21000] ;  /* 0x02100000e604783b */ /* 0x000e680000004200 */
        /* <DEDUP_REMOVED lines=15> */
[----:B------:R-:W4:Y:S07]  /*8300*/  LDSM.16.MT88.4 R108, [R229+0x1800] ;  /* 0x00180000e56c783b */ /* 0x000f2e0000004200 */
[-C--:B--2---:R-:W-:Y:S08]  /*8310*/  HMMA.16816.F32.BF16 R180, R92, R8.reuse, R180 ;  /* 0x000000085cb4723c */ /* 0x084ff000000418b4 */
[C---:B------:R-:W-:Y:S08]  /*8320*/  HMMA.16816.F32.BF16 R184, R100.reuse, R8, R184 ;  /* 0x0000000864b8723c */ /* 0x040ff000000418b8 */
[-C--:B------:R-:W-:Y:S01]  /*8330*/  HMMA.16816.F32.BF16 R188, R100, R10.reuse, R188 ;  /* 0x0000000a64bc723c */ /* 0x080fe200000418bc */
[----:B------:R-:W2:Y:S07]  /*8340*/  LDSM.16.MT88.4 R100, [R229+0x3800] ;  /* 0x00380000e564783b */ /* 0x000eae0000004200 */
[----:B------:R-:W-:Y:S01]  /*8350*/  HMMA.16816.F32.BF16 R192, R92, R10, R192 ;  /* 0x0000000a5cc0723c */ /* 0x000fe200000418c0 */
[----:B------:R-:W2:Y:S07]  /*8360*/  LDSM.16.MT88.4 R8, [R229+0x7800] ;  /* 0x00780000e508783b */ /* 0x000eae0000004200 */
        /* <DEDUP_REMOVED lines=18> */
[-C--:B----4-:R-:W-:Y:S05]  /*8490*/  HMMA.16816.F32.BF16 R132, R104, R108.reuse, R132 ;  /* 0x0000006c6884723c */ /* 0x090fea0000041884 */
        /* <DEDUP_REMOVED lines=22> */
[----:B------:R-:W2:Y:S01]  /*8600*/  LDL.LU.64 R198, [R1+0x10] ;  /* 0x0000100001c67983 */ /* 0x000ea20000300a00 */
[----:B------:R-:W1:Y:S08]  /*8610*/  LDC R5, c[0x0][0x3b0] ;  /* 0x0000ec00ff057b82 */ /* 0x000e700000000800 */
[----:B------:R-:W-:Y:S01]  /*8620*/  BAR.SYNC.DEFER_BLOCKING 0x0 ;  /* 0x0000000000007b1d */ /* 0x000fe20000010000 */
[----:B------:R-:W-:Y:S02]  /*8630*/  IADD3 R11, P0, PT, RZ, -UR35, RZ ;  /* 0x80000023ff0b7c10 */ /* 0x000fe4000ff1e0ff */
[----:B------:R-:W-:Y:S02]  /*8640*/  ISETP.GE.AND P5, PT, R197, UR8, PT ;  /* 0x00000008c5007c0c */ /* 0x000fe4000bfa6270 */
[----:B------:R-:W-:Y:S02]  /*8650*/  ISETP.GE.AND P2, PT, R9, UR8, PT ;  /* 0x0000000809007c0c */ /* 0x000fe4000bf46270 */
[----:B------:R-:W-:Y:S01]  /*8660*/  ISETP.GE.AND P1, PT, R8, UR8, PT ;  /* 0x0000000808007c0c */ /* 0x000fe2000bf26270 */
[----:B------:R-:W3:Y:S01]  /*8670*/  LDC R4, c[0x0][0x3b4] ;  /* 0x0000ed00ff047b82 */ /* 0x000ee20000000800 */
[----:B-1----:R-:W-:Y:S04]  /*8680*/  IMAD.SHL.U32 R10, R5, 0x40, RZ ;  /* 0x00000040050a7824 */ /* 0x002fe800078e00ff */
[----:B------:R-:W-:Y:S05]  /*8690*/  IMAD.X R10, RZ, RZ, ~R10, P0 ;  /* 0x000000ffff0a7224 */ /* 0x000fea00000e0e0a */
[----:B------:R-:W-:Y:S04]  /*86a0*/  SHF.R.S64 R11, R11, 0x1f, R10 ;  /* 0x0000001f0b0b7819 */ /* 0x000fe8000000100a */
[----:B--2---:R-:W-:Y:S04]  /*86b0*/  IADD3 R11, P0, PT, R198, R11, RZ ;  /* 0x0000000bc60b7210 */ /* 0x004fe80007f1e0ff */
[----:B------:R-:W-:Y:S01]  /*86c0*/  LEA.HI.X.SX32 R10, R10, R199, 0x1, P0 ;  /* 0x000000c70a0a7211 */ /* 0x000fe200000f0eff */
[----:B------:R-:W-:Y:S01]  /*86d0*/  IMAD.MOV.U32 R12, RZ, RZ, R11 ;  /* 0x000000ffff0c7224 */ /* 0x000fe200078e000b */
[----:B------:R-:W-:Y:S03]  /*86e0*/  ISETP.GE.AND P0, PT, R7, UR8, PT ;  /* 0x0000000807007c0c */ /* 0x000fe6000bf06270 */
[----:B------:R-:W-:Y:S01]  /*86f0*/  IMAD.MOV.U32 R13, RZ, RZ, R10 ;  /* 0x000000ffff0d7224 */ /* 0x000fe200078e000a */
[C---:B------:R-:W-:Y:S04]  /*8700*/  LEA R10, P6, R5.reuse, R12, 0x6 ;  /* 0x0000000c050a7211 */ /* 0x040fe800078c30ff */
[----:B------:R-:W-:Y:S01]  /*8710*/  @!PT LDS RZ, [RZ] ;  /* 0x00000000fffff984 */ /* 0x000fe20000000800 */
[----:B------:R-:W-:Y:S01]  /*8720*/  @!PT LDS RZ, [RZ] ;  /* 0x00000000fffff984 */ /* 0x000fe20000000800 */
[----:B------:R-:W-:Y:S01]  /*8730*/  @!PT LDS RZ, [RZ] ;  /* 0x00000000fffff984 */ /* 0x000fe20000000800 */
[----:B------:R1:W-:Y:S01]  /*8740*/  @!P5 LDGSTS.E.BYPASS.LTC128B.128 [R6], desc[UR36][R12.64] ;  /* 0x000000000c06dfae */ /* 0x0003e2000b981a24 */
[----:B---3--:R-:W-:Y:S03]  /*8750*/  LEA.HI.X R11, R5, R13, R4, 0x6, P6 ;  /* 0x0000000d050b7211 */ /* 0x008fe600030f3404 */
        /* <DEDUP_REMOVED lines=38> */
.L_x_821:
[----:B------:R-:W2:Y:S02]  /*89c0*/  LDL.LU R4, [R1+0x4] ;  /* 0x0000040001047983 */ /* 0x000ea40000300800 */
[----:B--2---:R-:W-:Y:S05]  /*89d0*/  IADD3 R4, PT, PT, R4, -0x40, RZ ;  /* 0xffffffc004047810 */ /* 0x004fea0007ffe0ff */
[----:B------:R2:W-:Y:S01]  /*89e0*/  STL [R1+0x4], R4 ;  /* 0x0000040401007387 */ /* 0x0005e20000100800 */
[----:B------:R-:W-:Y:S05]  /*89f0*/  BRA.U UP1, `(.L_x_822) ;  /* 0xffffffb501fc7547 */ /* 0x000fea000b83ffff */
[----:B------:R-:W3:Y:S01]  /*8a00*/  S2R R0, SR_TID.X ;  /* 0x0000000000007919 */ /* 0x000ee20000002100 */
[C---:B------:R-:W-:Y:S01]  /*8a10*/  SHF.L.U32 R2, R218.reuse, 0x4, RZ ;  /* 0x00000004da027819 */ /* 0x040fe200000006ff */
[----:B------:R-:W4:Y:S01]  /*8a20*/  LDCU UR8, c[0x0][0x500] ;  /* 0x0000a000ff0877ac */ /* 0x000f220008000800 */
[----:B------:R-:W-:Y:S02]  /*8a30*/  SHF.L.U32 R3, R218, 0x5, RZ ;  /* 0x00000005da037819 */ /* 0x000fe400000006ff */
[----:B------:R-:W-:Y:S01]  /*8a40*/  LOP3.LUT R2, R2, 0x1c0, RZ, 0xc0, !PT ;  /* 0x000001c002027812 */ /* 0x000fe200078ec0ff */
[----:B------:R-:W1:Y:S01]  /*8a50*/  LDCU UR9, c[0x0][0x4fc] ;  /* 0x00009f80ff0977ac */ /* 0x000e620008000800 */
[C---:B------:R-:W-:Y:S02]  /*8a60*/  LOP3.LUT P0, RZ, R218.reuse, 0x10, RZ, 0xc0, !PT ;  /* 0x00000010daff7812 */ /* 0x040fe4000780c0ff */
[----:B------:R-:W-:Y:S01]  /*8a70*/  SHF.L.U32 R218, R218, 0x1, RZ ;  /* 0x00000001dada7819 */ /* 0x000fe200000006ff */
[----:B------:R-:W-:Y:S01]  /*8a80*/  UISETP.NE.AND UP0, UPT, UR44, -0x1, UPT ;  /* 0xffffffff2c00788c */ /* 0x000fe2000bf05270 */
[----:B------:R-:W-:Y:S01]  /*8a90*/  LOP3.LUT R3, R3, 0x400, RZ, 0xc0, !PT ;  /* 0x0000040003037812 */ /* 0x000fe200078ec0ff */
[----:B------:R-:W-:Y:S01]  /*8aa0*/  UMOV UR28, UR22 ;  /* 0x00000016001c7c82 */ /* 0x000fe20008000000 */
[----:B------:R-:W-:-:S02]  /*8ab0*/  UISETP.NE.AND UP1, UPT, UR44, -0x1, UPT ;  /* 0xffffffff2c00788c */ /* 0x000fc4000bf25270 */
[----:B------:R-:W-:Y:S01]  /*8ac0*/  LOP3.LUT R3, R3, 0x6, R218, 0xf8, !PT ;  /* 0x0000000603037812 */ /* 0x000fe200078ef8da */
[----:B----4-:R-:W-:Y:S01]  /*8ad0*/  FMUL.FTZ R132, R132, UR8 ;  /* 0x0000000884847c20 */ /* 0x010fe20008410000 */
        /* <DEDUP_REMOVED lines=11> */
[----:B---3--:R-:W-:Y:S01]  /*8b90*/  SHF.R.U32.HI R0, RZ, 0x3, R0 ;  /* 0x00000003ff007819 */ /* 0x008fe20000011600 */
        /* <DEDUP_REMOVED lines=19> */
[----:B--2---:R-:W-:Y:S01]  /*8cd0*/  IADD3 R4, PT, PT, R2, 0x10000, RZ ;  /* 0x0001000002047810 */ /* 0x004fe20007ffe0ff */
        /* <DEDUP_REMOVED lines=73> */
[----:B-1---5:R-:W-:Y:S01]  /*9170*/  FMUL.FTZ R20, R20, UR9 ;  /* 0x0000000914147c20 */ /* 0x022fe20008410000 */
        /* <DEDUP_REMOVED lines=127> */
[----:B------:R-:W1:Y:S01]  /*9970*/  @UP0 LDCU.64 UR10, c[0x0][0x5c0] ;  /* 0x0000b800ff0a07ac */ /* 0x000e620008000a00 */
        /* <DEDUP_REMOVED lines=16> */
[----:B-1----:R-:W-:-:S02]  /*9a80*/  @UP0 UIMAD.WIDE.U32 UR18, UR16, UR10, URZ ;  /* 0x0000000a101202a5 */ /* 0x002fc4000f8e00ff */
        /* <DEDUP_REMOVED lines=19> */
[----:B------:R-:W1:Y:S01]  /*9bc0*/  LDCU.64 UR10, c[0x0][0x5c0] ;  /* 0x0000b800ff0a77ac */ /* 0x000e620008000a00 */
[----:B------:R-:W3:Y:S01]  /*9bd0*/  LDCU.64 UR8, c[0x0][0x5a8] ;  /* 0x0000b500ff0877ac */ /* 0x000ee20008000a00 */
[----:B------:R-:W-:-:S04]  /*9be0*/  USHF.R.S32.HI UR12, URZ, 0x1f, UR42 ;  /* 0x0000001fff0c7899 */ /* 0x000fc8000801142a */
[----:B-1----:R-:W-:Y:S02]  /*9bf0*/  UIMAD UR12, UR12, UR10, URZ ;  /* 0x0000000a0c0c72a4 */ /* 0x002fe4000f8e02ff */
[----:B------:R-:W-:Y:S02]  /*9c00*/  UIMAD.WIDE.U32 UR14, UR42, UR10, URZ ;  /* 0x0000000a2a0e72a5 */ /* 0x000fe4000f8e00ff */
[----:B------:R-:W-:-:S04]  /*9c10*/  UIMAD UR12, UR42, UR11, UR12 ;  /* 0x0000000b2a0c72a4 */ /* 0x000fc8000f8e020c */
[----:B------:R-:W-:-:S03]  /*9c20*/  UIADD3 UR13, UPT, UPT, UR15, UR12, URZ ;  /* 0x0000000c0f0d7290 */ /* 0x000fc6000fffe0ff */
[----:B------:R-:W-:Y:S02]  /*9c30*/  UMOV UR12, UR14 ;  /* 0x0000000e000c7c82 */ /* 0x000fe40008000000 */
[----:B---3--:R-:W-:-:S04]  /*9c40*/  UIMAD.WIDE.U32 UR18, UR28, UR8, UR12 ;  /* 0x000000081c1272a5 */ /* 0x008fc8000f8e000c */
[----:B------:R-:W-:-:S12]  /*9c50*/  UIMAD UR16, UR28, UR9, UR19 ;  /* 0x000000091c1072a4 */ /* 0x000fd8000f8e0213 */
.L_x_823:
        /* <DEDUP_REMOVED lines=12> */
.L_x_824:
[----:B------:R-:W1:Y:S01]  /*9d20*/  LDCU.64 UR8, c[0x0][0x5c8] ;  /* 0x0000b900ff0877ac */ /* 0x000e620008000a00 */
[----:B------:R-:W-:-:S04]  /*9d30*/  UIADD3 UR12, UPT, UPT, UR42, UR44, URZ ;  /* 0x0000002c2a0c7290 */ /* 0x000fc8000fffe0ff */
[----:B-1----:R-:W-:Y:S02]  /*9d40*/  UIMAD.WIDE.U32 UR20, UR12, UR8, URZ ;  /* 0x000000080c1472a5 */ /* 0x002fe4000f8e00ff */
[----:B------:R-:W-:-:S04]  /*9d50*/  UIMAD UR12, UR12, UR9, URZ ;  /* 0x000000090c0c72a4 */ /* 0x000fc8000f8e02ff */
[----:B------:R-:W-:-:S06]  /*9d60*/  UIADD3 UR12, UPT, UPT, UR21, UR12, URZ ;  /* 0x0000000c150c7290 */ /* 0x000fcc000fffe0ff */
[----:B------:R-:W-:-:S07]  /*9d70*/  MOV R10, UR12 ;  /* 0x0000000c000a7c02 */ /* 0x000fce0008000f00 */
.L_x_825:
        /* <DEDUP_REMOVED lines=59> */
.L_x_827:
[----:B------:R-:W-:Y:S05]  /*a130*/  BSYNC.RECONVERGENT B0 ;  /* 0x0000000000007941 */ /* 0x000fea0003800200 */
.L_x_826:
        /* <DEDUP_REMOVED lines=21> */
.L_x_829:
[----:B------:R-:W-:Y:S05]  /*a290*/  BSYNC.RECONVERGENT B0 ;  /* 0x0000000000007941 */ /* 0x000fea0003800200 */
.L_x_828:
        /* <DEDUP_REMOVED lines=26> */
.L_x_831:
[----:B------:R-:W-:Y:S05]  /*a440*/  BSYNC.RECONVERGENT B0 ;  /* 0x0000000000007941 */ /* 0x000fea0003800200 */
.L_x_830:
        /* <DEDUP_REMOVED lines=18> */
.L_x_799:
[----:B------:R-:W-:Y:S05]  /*a570*/  BSYNC.RECONVERGENT B1 ;  /* 0x0000000000017941 */ /* 0x000fea0003800200 */
.L_x_777:
[----:B------:R-:W5:Y:S01]  /*a580*/  LDCU UR9, c[0x0][0x438] ;  /* 0x00008700ff0977ac */ /* 0x000f620008000800 */
[----:B------:R-:W3:Y:S01]  /*a590*/  LDCU UR10, c[0x0][0x370] ;  /* 0x00006e00ff0a77ac */ /* 0x000ee20008000800 */
[----:B-----5:R-:W-:-:S04]  /*a5a0*/  UIADD3 UR9, UPT, UPT, UR9, 0x3f, URZ ;  /* 0x0000003f09097890 */ /* 0x020fc8000fffe0ff */
[----:B------:R-:W-:Y:S02]  /*a5b0*/  USHF.R.S32.HI UR8, URZ, 0x1f, UR9 ;  /* 0x0000001fff087899 */ /* 0x000fe40008011409 */
[----:B---3--:R-:W-:Y:S02]  /*a5c0*/  UIADD3 UR45, UPT, UPT, UR10, UR45, URZ ;  /* 0x0000002d0a2d7290 */ /* 0x008fe4000fffe0ff */
[----:B------:R-:W-:Y:S01]  /*a5d0*/  ULEA.HI UR8, UR8, UR9, URZ, 0x6 ;  /* 0x0000000908087291 */ /* 0x000fe2000f8f30ff */
[----:B------:R-:W-:-:S03]  /*a5e0*/  UMOV UR10, UR23 ;  /* 0x00000017000a7c82 */ /* 0x000fc60008000000 */
[----:B------:R-:W-:-:S04]  /*a5f0*/  USHF.R.S32.HI UR8, URZ, 0x6, UR8 ;  /* 0x00000006ff087899 */ /* 0x000fc80008011408 */
[----:B------:R-:W-:-:S09]  /*a600*/  UISETP.GE.AND UP0, UPT, UR45, UR8, UPT ;  /* 0x000000082d00728c */ /* 0x000fd2000bf06270 */
[----:B------:R-:W-:Y:S05]  /*a610*/  BRA.U !UP0, `(.L_x_832) ;  /* 0xffffff5d083c7547 */ /* 0x000fea000b83ffff */
[----:B------:R-:W-:Y:S05]  /*a620*/  EXIT ;  /* 0x000000000000794d */ /* 0x000fea0003800000 */
.L_x_833:
        /* <DEDUP_REMOVED lines=13> */
.L_x_1275:


//--------------------- .text._ZN5flash44flash_bwd_dq_dk_dv_loop_seqk_parallel_kernelI23Flash_bwd_kernel_traitsILi256ELi64ELi64ELi8ELi4ELi2ELi2ELb0ELb1EN7cutlass10bfloat16_tE19Flash_kernel_traitsILi256ELi64ELi64ELi8ES3_EELb0ELb1ELb0ELb1ELb0ELb0ELb1EEEvNS_16Flash_bwd_paramsE --------------------------
	.section	.text._ZN5flash44flash_bwd_dq_dk_dv_loop_seqk_parallel_kernelI23Flash_bwd_kernel_traitsILi256ELi64ELi64ELi8ELi4ELi2ELi2ELb0ELb1EN7cutlass10bfloat16_tE19Flash_kernel_traitsILi256ELi64ELi64ELi8ES3_EELb0ELb1ELb0ELb1ELb0ELb0ELb1EEEvNS_16Flash_bwd_paramsE,"ax",@progbits
	.align	128
        .global         _ZN5flash44flash_bwd_dq_dk_dv_loop_seqk_parallel_kernelI23Flash_bwd_kernel_traitsILi256ELi64ELi64ELi8ELi4ELi2ELi2ELb0ELb1EN7cutlass10bfloat16_tE19Flash_kernel_traitsILi256ELi64ELi64ELi8ES3_EELb0ELb1ELb0ELb1ELb0ELb0ELb1EEEvNS_16Flash_bwd_paramsE
        .type           _ZN5flash44flash_bwd_dq_dk_dv_loop_seqk_parallel_kernelI23Flash_bwd_kernel_traitsILi256ELi64ELi64ELi8ELi4ELi2ELi2ELb0ELb1EN7cutlass10bfloat16_tE19Flash_kernel_traitsILi256ELi64ELi64ELi8ES3_EELb0ELb1ELb0ELb1ELb0ELb0ELb1EEEvNS_16Flash_bwd_paramsE,@function
        .size           _ZN5flash44flash_bwd_dq_dk_dv_loop_seqk_parallel_kernelI23Flash_bwd_kernel_traitsILi256ELi64ELi64ELi8ELi4ELi2ELi2ELb0ELb1EN7cutlass10bfloat16_tE19Flash_kernel_traitsILi256ELi64ELi64ELi8ES3_EELb0ELb1ELb0ELb1ELb0ELb0ELb1EEEvNS_16Flash_bwd_paramsE,(.L_x_1276 - _ZN5flash44flash_bwd_dq_dk_dv_loop_seqk_parallel_kernelI23Flash_bwd_kernel_traitsILi256ELi64ELi64ELi8ELi4ELi2ELi2ELb0ELb1EN7cutlass10bfloat16_tE19Flash_kernel_traitsILi256ELi64ELi64ELi8ES3_EELb0ELb1ELb0ELb1ELb0ELb0ELb1EEEvNS_16Flash_bwd_paramsE)
        .other          _ZN5flash44flash_bwd_dq_dk_dv_loop_seqk_parallel_kernelI23Flash_bwd_kernel_traitsILi256ELi64ELi64ELi8ELi4ELi2ELi2ELb0ELb1EN7cutlass10bfloat16_tE19Flash_kernel_traitsILi256ELi64ELi64ELi8ES3_EELb0ELb1ELb0ELb1ELb0ELb0ELb1EEEvNS_16Flash_bwd_paramsE,@"STO_CUDA_ENTRY STV_DEFAULT"
_ZN5flash44flash_bwd_dq_dk_dv_loop_seqk_parallel_kernelI23Flash_bwd_kernel_traitsILi256ELi64ELi64ELi8ELi4ELi2ELi2ELb0ELb1EN7cutlass10bfloat16_tE19Flash_kernel_traitsILi256ELi64ELi64ELi8ES3_EELb0ELb1ELb0ELb1ELb0ELb0ELb1EEEvNS_16Flash_bwd_paramsE:
.text._ZN5flash44flash_bwd_dq_dk_dv_loop_seqk_parallel_kernelI23Flash_bwd_kernel_traitsILi256ELi64ELi64ELi8ELi4ELi2ELi2ELb0ELb1EN7cutlass10bfloat16_tE19Flash_kernel_traitsILi256ELi64ELi64ELi8ES3_EELb0ELb1ELb0ELb1ELb0ELb0ELb1EEEvNS_16Flash_bwd_paramsE:
        /* <DEDUP_REMOVED lines=50> */
.L_x_890:
        /* <DEDUP_REMOVED lines=52> */
.L_x_834:
        /* <DEDUP_REMOVED lines=34> */
.L_x_836:
[----:B------:R-:W1:Y:S01]  /*0880*/  LDCU.64 UR14, c[0x0][0x3b8] ;  /* 0x00007700ff0e77ac */ /* 0x000e620008000a00 */
[----:B------:R-:W-:-:S04]  /*0890*/  UIADD3 UR8, UPT, UPT, UR43, UR45, URZ ;  /* 0x0000002d2b087290 */ /* 0x000fc8000fffe0ff */
[----:B-1----:R-:W-:Y:S02]  /*08a0*/  UIMAD.WIDE.U32 UR54, UR8, UR14, URZ ;  /* 0x0000000e083672a5 */ /* 0x002fe4000f8e00ff */
[----:B------:R-:W-:-:S04]  /*08b0*/  UIMAD UR8, UR8, UR15, URZ ;  /* 0x0000000f080872a4 */ /* 0x000fc8000f8e02ff */
[----:B------:R-:W-:-:S06]  /*08c0*/  UIADD3 UR8, UPT, UPT, UR55, UR8, URZ ;  /* 0x0000000837087290 */ /* 0x000fcc000fffe0ff */
[----:B------:R-:W-:Y:S02]  /*08d0*/  MOV R9, UR8 ;  /* 0x0000000800097c02 */ /* 0x000fe40008000f00 */
.L_x_837:
        /* <DEDUP_REMOVED lines=42> */
.L_x_838:
[----:B------:R-:W1:Y:S01]  /*0b80*/  LDCU.64 UR12, c[0x0][0x3c0] ;  /* 0x00007800ff0c77ac */ /* 0x000e620008000a00 */
[----:B------:R-:W-:-:S04]  /*0b90*/  UIADD3 UR8, UPT, UPT, UR43, UR45, URZ ;  /* 0x0000002d2b087290 */ /* 0x000fc8000fffe0ff */
[----:B-1----:R-:W-:Y:S02]  /*0ba0*/  UIMAD.WIDE.U32 UR10, UR8, UR12, URZ ;  /* 0x0000000c080a72a5 */ /* 0x002fe4000f8e00ff */
[----:B------:R-:W-:-:S04]  /*0bb0*/  UIMAD UR8, UR8, UR13, URZ ;  /* 0x0000000d080872a4 */ /* 0x000fc8000f8e02ff */
[----:B------:R-:W-:Y:S01]  /*0bc0*/  UIADD3 UR8, UPT, UPT, UR11, UR8, URZ ;  /* 0x000000080b087290 */ /* 0x000fe2000fffe0ff */
[----:B------:R-:W-:-:S05]  /*0bd0*/  UMOV UR52, UR10 ;  /* 0x0000000a00347c82 */ /* 0x000fca0008000000 */
[----:B------:R-:W-:-:S07]  /*0be0*/  MOV R10, UR8 ;  /* 0x00000008000a7c02 */ /* 0x000fce0008000f00 */
.L_x_839:
        /* <DEDUP_REMOVED lines=28> */
.L_x_840:
[----:B------:R-:W-:Y:S02]  /*0db0*/  IMAD R18, R25, UR19, RZ ;  /* 0x0000001319127c24 */ /* 0x000fe4000f8e02ff */
[----:B------:R-:W-:-:S05]  /*0dc0*/  IMAD.WIDE.U32 R14, R24, UR19, RZ ;  /* 0x00000013180e7c25 */ /* 0x000fca000f8e00ff */
[----:B------:R-:W-:-:S07]  /*0dd0*/  IADD3 R18, PT, PT, R15, R18, RZ ;  /* 0x000000120f127210 */ /* 0x000fce0007ffe0ff */
.L_x_841:
        /* <DEDUP_REMOVED lines=21> */
.L_x_842:
[----:B------:R-:W1:Y:S01]  /*0f30*/  LDCU UR56, c[0x0][0x434] ;  /* 0x00008680ff3877ac */ /* 0x000e620008000800 */
[----:B------:R-:W-:-:S04]  /*0f40*/  UIMAD UR8, UR29, UR20, UR28 ;  /* 0x000000141d0872a4 */ /* 0x000fc8000f8e021c */
[----:B-1----:R-:W-:-:S12]  /*0f50*/  UIMAD UR56, UR8, UR56, URZ ;  /* 0x00000038083872a4 */ /* 0x002fd8000f8e02ff */
.L_x_843:
        /* <DEDUP_REMOVED lines=10> */
.L_x_844:
[----:B------:R-:W1:Y:S01]  /*1000*/  LDCU UR55, c[0x0][0x444] ;  /* 0x00008880ff3777ac */ /* 0x000e620008000800 */
[----:B------:R-:W-:-:S04]  /*1010*/  UIMAD UR8, UR29, UR20, UR28 ;  /* 0x000000141d0872a4 */ /* 0x000fc8000f8e021c */
[----:B-1----:R-:W-:-:S12]  /*1020*/  UIMAD UR55, UR8, UR55, URZ ;  /* 0x00000037083772a4 */ /* 0x002fd8000f8e02ff */
.L_x_845:
        /* <DEDUP_REMOVED lines=104> */
.L_x_847:
[----:B------:R-:W1:Y:S01]  /*16b0*/  LDCU.64 UR10, c[0x0][0x5c0] ;  /* 0x0000b800ff0a77ac */ /* 0x000e620008000a00 */
[----:B------:R-:W-:-:S04]  /*16c0*/  UIADD3 UR8, UPT, UPT, UR43, UR45, URZ ;  /* 0x0000002d2b087290 */ /* 0x000fc8000fffe0ff */
[----:B-1----:R-:W-:Y:S02]  /*16d0*/  UIMAD.WIDE.U32 UR16, UR8, UR10, URZ ;  /* 0x0000000a081072a5 */ /* 0x002fe4000f8e00ff */
[----:B------:R-:W-:-:S04]  /*16e0*/  UIMAD UR8, UR8, UR11, URZ ;  /* 0x0000000b080872a4 */ /* 0x000fc8000f8e02ff */
[----:B------:R-:W-:-:S06]  /*16f0*/  UIADD3 UR8, UPT, UPT, UR17, UR8, URZ ;  /* 0x0000000811087290 */ /* 0x000fcc000fffe0ff */
[----:B------:R-:W-:Y:S02]  /*1700*/  MOV R3, UR8 ;  /* 0x0000000800037c02 */ /* 0x000fe40008000f00 */
.L_x_848:
        /* <DEDUP_REMOVED lines=13> */
.L_x_849:
[----:B------:R-:W1:Y:S01]  /*17e0*/  LDCU.64 UR8, c[0x0][0x5c8] ;  /* 0x0000b900ff0877ac */ /* 0x000e620008000a00 */
[----:B------:R-:W-:-:S04]  /*17f0*/  UIADD3 UR43, UPT, UPT, UR43, UR45, URZ ;  /* 0x0000002d2b2b7290 */ /* 0x000fc8000fffe0ff */
[----:B-1----:R-:W-:Y:S02]  /*1800*/  UIMAD.WIDE.U32 UR14, UR43, UR8, URZ ;  /* 0x000000082b0e72a5 */ /* 0x002fe4000f8e00ff */
[----:B------:R-:W-:-:S04]  /*1810*/  UIMAD UR43, UR43, UR9, URZ ;  /* 0x000000092b2b72a4 */ /* 0x000fc8000f8e02ff */
[----:B------:R-:W-:-:S06]  /*1820*/  UIADD3 UR43, UPT, UPT, UR15, UR43, URZ ;  /* 0x0000002b0f2b7290 */ /* 0x000fcc000fffe0ff */
[----:B------:R-:W-:-:S07]  /*1830*/  MOV R0, UR43 ;  /* 0x0000002b00007c02 */ /* 0x000fce0008000f00 */
.L_x_850:
        /* <DEDUP_REMOVED lines=32> */
.L_x_852:
[----:B------:R-:W-:Y:S05]  /*1a40*/  BSYNC.RECONVERGENT B0 ;  /* 0x0000000000007941 */ /* 0x000fea0003800200 */
.L_x_851:
        /* <DEDUP_REMOVED lines=19> */
.L_x_854:
[----:B------:R-:W-:Y:S05]  /*1b80*/  BSYNC.RECONVERGENT B0 ;  /* 0x0000000000007941 */ /* 0x000fea0003800200 */
.L_x_853:
        /* <DEDUP_REMOVED lines=29> */
.L_x_856:
[----:B------:R-:W-:Y:S05]  /*1d60*/  BSYNC.RECONVERGENT B0 ;  /* 0x0000000000007941 */ /* 0x000fea0003800200 */
.L_x_855:
        /* <DEDUP_REMOVED lines=20> */
.L_x_846:
        /* <DEDUP_REMOVED lines=35> */
.L_x_859:
[----:B------:R2:W-:Y:S04]  /*20e0*/  STS.128 [R14+0x8000], RZ ;  /* 0x008000ff0e007388 */ /* 0x0005e80000000c00 */
[----:B------:R2:W-:Y:S04]  /*20f0*/  STS.128 [R14+0xa000], RZ ;  /* 0x00a000ff0e007388 */ /* 0x0005e80000000c00 */
[----:B------:R2:W-:Y:S04]  /*2100*/  STS.128 [R14+0xc000], RZ ;  /* 0x00c000ff0e007388 */ /* 0x0005e80000000c00 */
[----:B------:R2:W-:Y:S02]  /*2110*/  STS.128 [R14+0xe000], RZ ;  /* 0x00e000ff0e007388 */ /* 0x0005e40000000c00 */
.L_x_860:
[----:B------:R-:W-:Y:S05]  /*2120*/  BSYNC.RECONVERGENT B0 ;  /* 0x0000000000007941 */ /* 0x000fea0003800200 */
.L_x_858:
        /* <DEDUP_REMOVED lines=37> */
.L_x_862:
[----:B------:R-:W-:Y:S05]  /*2380*/  BSYNC.RECONVERGENT B0 ;  /* 0x0000000000007941 */ /* 0x000fea0003800200 */
.L_x_861:
        /* <DEDUP_REMOVED lines=28> */
.L_x_864:
[----:B------:R1:W-:Y:S04]  /*2550*/  STS.128 [R14], RZ ;  /* 0x000000ff0e007388 */ /* 0x0003e80000000c00 */
[----:B------:R1:W-:Y:S04]  /*2560*/  STS.128 [R14+0x2000], RZ ;  /* 0x002000ff0e007388 */ /* 0x0003e80000000c00 */
[----:B------:R1:W-:Y:S04]  /*2570*/  STS.128 [R14+0x4000], RZ ;  /* 0x004000ff0e007388 */ /* 0x0003e80000000c00 */
[----:B------:R1:W-:Y:S02]  /*2580*/  STS.128 [R14+0x6000], RZ ;  /* 0x006000ff0e007388 */ /* 0x0003e40000000c00 */
.L_x_865:
[----:B------:R-:W-:Y:S05]  /*2590*/  BSYNC.RECONVERGENT B0 ;  /* 0x0000000000007941 */ /* 0x000fea0003800200 */
.L_x_863:
        /* <DEDUP_REMOVED lines=46> */
.L_x_867:
[----:B------:R-:W-:Y:S05]  /*2880*/  BSYNC.RECONVERGENT B0 ;  /* 0x0000000000007941 */ /* 0x000fea0003800200 */
.L_x_866:
        /* <DEDUP_REMOVED lines=48> */
.L_x_869:
[----:B------:R2:W-:Y:S04]  /*2b90*/  STS.128 [R14+0x10000], RZ ;  /* 0x010000ff0e007388 */ /* 0x0005e80000000c00 */
[----:B------:R2:W-:Y:S04]  /*2ba0*/  STS.128 [R14+0x12000], RZ ;  /* 0x012000ff0e007388 */ /* 0x0005e80000000c00 */
[----:B------:R2:W-:Y:S04]  /*2bb0*/  STS.128 [R14+0x14000], RZ ;  /* 0x014000ff0e007388 */ /* 0x0005e80000000c00 */
[----:B------:R2:W-:Y:S02]  /*2bc0*/  STS.128 [R14+0x16000], RZ ;  /* 0x016000ff0e007388 */ /* 0x0005e40000000c00 */
.L_x_870:
[----:B------:R-:W-:Y:S05]  /*2bd0*/  BSYNC.RECONVERGENT B0 ;  /* 0x0000000000007941 */ /* 0x000fea0003800200 */
.L_x_868:
        /* <DEDUP_REMOVED lines=40> */
.L_x_872:
[----:B------:R-:W-:Y:S05]  /*2e60*/  BSYNC.RECONVERGENT B0 ;  /* 0x0000000000007941 */ /* 0x000fea0003800200 */
.L_x_871:
        /* <DEDUP_REMOVED lines=46> */
.L_x_874:
[----:B------:R2:W-:Y:S04]  /*3150*/  STS.128 [R14+0x18000], RZ ;  /* 0x018000ff0e007388 */ /* 0x0005e80000000c00 */
[----:B------:R2:W-:Y:S04]  /*3160*/  STS.128 [R14+0x1a000], RZ ;  /* 0x01a000ff0e007388 */ /* 0x0005e80000000c00 */
[----:B------:R2:W-:Y:S04]  /*3170*/  STS.128 [R14+0x1c000], RZ ;  /* 0x01c000ff0e007388 */ /* 0x0005e80000000c00 */
[----:B------:R2:W-:Y:S02]  /*3180*/  STS.128 [R14+0x1e000], RZ ;  /* 0x01e000ff0e007388 */ /* 0x0005e40000000c00 */
.L_x_875:
[----:B------:R-:W-:Y:S05]  /*3190*/  BSYNC.RECONVERGENT B0 ;  /* 0x0000000000007941 */ /* 0x000fea0003800200 */
.L_x_873:
        /* <DEDUP_REMOVED lines=40> */
.L_x_877:
[----:B------:R-:W-:Y:S05]  /*3420*/  BSYNC.RECONVERGENT B0 ;  /* 0x0000000000007941 */ /* 0x000fea0003800200 */
.L_x_876:
        /* <DEDUP_REMOVED lines=22> */
[----:B------:R-:W-:Y:S02]  /*3590*/  IMAD.SHL.U32 R8, R0, 0x2, RZ ;  /* 0x0000000200087824 */ /* 0x000fe400078e00ff */
[----:B------:R-:W-:Y:S02]  /*35a0*/  IMAD.MOV.U32 R215, RZ, RZ, 0x20 ;  /* 0x00000020ffd77424 */ /* 0x000fe400078e00ff */
[----:B------:R-:W-:Y:S01]  /*35b0*/  IMAD.MOV.U32 R208, RZ, RZ, 0x40 ;  /* 0x00000040ffd07424 */ /* 0x000fe200078e00ff */
[----:B------:R2:W3:Y:S01]  /*35c0*/  @P0 LDG.E R5, desc[UR38][R2.64] ;  /* 0x0000002602050981 */ /* 0x0004e2000c1e1900 */
[----:B------:R-:W-:Y:S01]  /*35d0*/  LOP3.LUT R8, R8, 0x6, RZ, 0xc0, !PT ;  /* 0x0000000608087812 */ /* 0x000fe200078ec0ff */
[----:B------:R-:W-:Y:S01]  /*35e0*/  IMAD.SHL.U32 R209, R210, 0x40, RZ ;  /* 0x00000040d2d17824 */ /* 0x000fe200078e00ff */
[----:B------:R-:W-:Y:S01]  /*35f0*/  R2P PR, R0, 0x6 ;  /* 0x0000000600007804 */ /* 0x000fe20000000000 */
[----:B------:R-:W-:Y:S01]  /*3600*/  IMAD.SHL.U32 R224, R210, 0x8, RZ ;  /* 0x00000008d2e07824 */ /* 0x000fe200078e00ff */
[----:B------:R-:W-:Y:S01]  /*3610*/  LOP3.LUT R7, R8, 0xe0, R7, 0xf8, !PT ;  /* 0x000000e008077812 */ /* 0x000fe200078ef807 */
[C---:B------:R-:W-:Y:S01]  /*3620*/  IMAD.SHL.U32 R8, R210.reuse, 0x2, RZ ;  /* 0x00000002d2087824 */ /* 0x040fe200078e00ff */
[----:B------:R-:W-:Y:S01]  /*3630*/  LOP3.LUT P3, RZ, R210, 0x4, RZ, 0xc0, !PT ;  /* 0x00000004d2ff7812 */ /* 0x000fe2000786c0ff */
[----:B------:R-:W-:Y:S01]  /*3640*/  IMAD.MOV.U32 R248, RZ, RZ, 0x10 ;  /* 0x00000010fff87424 */ /* 0x000fe200078e00ff */
[----:B------:R-:W-:Y:S01]  /*3650*/  SEL R217, R217, 0xffffffc0, !P2 ;  /* 0xffffffc0d9d97807 */ /* 0x000fe20005000000 */
[----:B------:R-:W-:Y:S01]  /*3660*/  IMAD.U32 R235, R235, 0x40, R7 ;  /* 0x00000040ebeb7824 */ /* 0x000fe200078e0007 */
[----:B-1----:R-:W-:Y:S01]  /*3670*/  LOP3.LUT R10, R8, 0x20, RZ, 0xc0, !PT ;  /* 0x00000020080a7812 */ /* 0x002fe200078ec0ff */
[----:B------:R-:W-:Y:S01]  /*3680*/  IMAD.MOV.U32 R232, RZ, RZ, 0x3f ;  /* 0x0000003fffe87424 */ /* 0x000fe200078e00ff */
[----:B------:R-:W-:Y:S01]  /*3690*/  SEL R215, R215, 0xffffffe0, !P1 ;  /* 0xffffffe0d7d77807 */ /* 0x000fe20004800000 */
[----:B------:R-:W-:Y:S01]  /*36a0*/  IMAD.MOV.U32 R229, RZ, RZ, 0x37 ;  /* 0x00000037ffe57424 */ /* 0x000fe200078e00ff */
        /* <DEDUP_REMOVED lines=10> */
[----:B--2---:R-:W-:Y:S01]  /*3750*/  LOP3.LUT R2, R220, 0x200, RZ, 0xc0, !PT ;  /* 0x00000200dc027812 */ /* 0x004fe200078ec0ff */
[----:B------:R-:W-:Y:S01]  /*3760*/  IMAD.SHL.U32 R3, R0, 0x40, RZ ;  /* 0x0000004000037824 */ /* 0x000fe200078e00ff */
        /* <DEDUP_REMOVED lines=29> */
[--C-:B------:R-:W-:Y:S02]  /*3940*/  LOP3.LUT R234, R234, 0x3800, R225.reuse, 0xf8, !PT ;  /* 0x00003800eaea7812 */ /* 0x100fe400078ef8e1 */
[----:B------:R-:W-:Y:S02]  /*3950*/  CS2R R142, SRZ ;  /* 0x00000000008e7805 */ /* 0x000fe4000001ff00 */
[----:B------:R-:W-:Y:S02]  /*3960*/  LOP3.LUT R225, R0, 0x1c0, R225, 0xf8, !PT ;  /* 0x000001c000e17812 */ /* 0x000fe400078ef8e1 */
[----:B------:R-:W-:Y:S02]  /*3970*/  CS2R R140, SRZ ;  /* 0x00000000008c7805 */ /* 0x000fe4000001ff00 */
[----:B------:R-:W-:-:S02]  /*3980*/  SHF.R.U32.HI R0, RZ, 0x1, R210 ;  /* 0x00000001ff007819 */ /* 0x000fc400000116d2 */
[----:B------:R-:W-:Y:S02]  /*3990*/  CS2R R146, SRZ ;  /* 0x0000000000927805 */ /* 0x000fe4000001ff00 */
[----:B------:R-:W-:Y:S02]  /*39a0*/  LOP3.LUT R220, R220, R6, RZ, 0xfc, !PT ;  /* 0x00000006dcdc7212 */ /* 0x000fe400078efcff */
[----:B------:R-:W-:Y:S02]  /*39b0*/  CS2R R144, SRZ ;  /* 0x0000000000907805 */ /* 0x000fe4000001ff00 */
[----:B------:R-:W-:Y:S01]  /*39c0*/  LOP3.LUT R11, R3, 0xc00, RZ, 0xc0, !PT ;  /* 0x00000c00030b7812 */ /* 0x000fe200078ec0ff */
[----:B-1----:R1:W3:Y:S01]  /*39d0*/  @P0 MUFU.RCP R6, R2 ;  /* 0x0000000200060308 */ /* 0x0022e20000001000 */
[----:B------:R-:W-:Y:S02]  /*39e0*/  LOP3.LUT R211, R0, 0x10, RZ, 0xc0, !PT ;  /* 0x0000001000d37812 */ /* 0x000fe400078ec0ff */
[----:B------:R-:W-:-:S02]  /*39f0*/  CS2R R138, SRZ ;  /* 0x00000000008a7805 */ /* 0x000fc4000001ff00 */
[----:B------:R-:W-:Y:S02]  /*3a00*/  LOP3.LUT R8, R11, 0x6, R8, 0xf8, !PT ;  /* 0x000000060b087812 */ /* 0x000fe400078ef808 */
[----:B------:R-:W-:Y:S02]  /*3a10*/  CS2R R136, SRZ ;  /* 0x0000000000887805 */ /* 0x000fe4000001ff00 */
[----:B------:R-:W-:Y:S02]  /*3a20*/  LOP3.LUT R211, R211, 0x8, R210, 0xf8, !PT ;  /* 0x00000008d3d37812 */ /* 0x000fe400078ef8d2 */
[----:B------:R-:W-:Y:S02]  /*3a30*/  CS2R R134, SRZ ;  /* 0x0000000000867805 */ /* 0x000fe4000001ff00 */
[----:B------:R-:W-:Y:S02]  /*3a40*/  LOP3.LUT R225, R8, R225, RZ, 0xfc, !PT ;  /* 0x000000e108e17212 */ /* 0x000fe400078efcff */
[----:B------:R-:W-:-:S02]  /*3a50*/  CS2R R132, SRZ ;  /* 0x0000000000847805 */ /* 0x000fc4000001ff00 */
[----:B------:R-:W-:Y:S02]  /*3a60*/  LOP3.LUT R4, R4, 0x1c0, R209, 0xf8, !PT ;  /* 0x000001c004047812 */ /* 0x000fe400078ef8d1 */
[----:B------:R-:W-:Y:S02]  /*3a70*/  CS2R R78, SRZ ;  /* 0x00000000004e7805 */ /* 0x000fe4000001ff00 */
[----:B------:R-:W-:Y:S02]  /*3a80*/  LOP3.LUT R219, R219, R9, RZ, 0xfc, !PT ;  /* 0x00000009dbdb7212 */ /* 0x000fe400078efcff */
[----:B------:R-:W-:Y:S02]  /*3a90*/  CS2R R76, SRZ ;  /* 0x00000000004c7805 */ /* 0x000fe4000001ff00 */
[----:B------:R-:W-:Y:S02]  /*3aa0*/  LOP3.LUT R212, R4, 0x38, R224, 0x78, !PT ;  /* 0x0000003804d47812 */ /* 0x000fe400078e78e0 */
[----:B------:R-:W-:-:S02]  /*3ab0*/  CS2R R82, SRZ ;  /* 0x0000000000527805 */ /* 0x000fc4000001ff00 */
[----:B------:R-:W-:Y:S02]  /*3ac0*/  LEA R219, R219, UR37, 0x1 ;  /* 0x00000025dbdb7c11 */ /* 0x000fe4000f8e08ff */
[----:B------:R-:W-:Y:S02]  /*3ad0*/  CS2R R80, SRZ ;  /* 0x0000000000507805 */ /* 0x000fe4000001ff00 */
[----:B-1----:R-:W-:Y:S02]  /*3ae0*/  LOP3.LUT R2, R209, 0x1c0, RZ, 0xc0, !PT ;  /* 0x000001c0d1027812 */ /* 0x002fe400078ec0ff */
[----:B------:R-:W-:Y:S02]  /*3af0*/  CS2R R74, SRZ ;  /* 0x00000000004a7805 */ /* 0x000fe4000001ff00 */
[----:B------:R-:W-:Y:S01]  /*3b00*/  LOP3.LUT R212, R212, 0x200, R209, 0xf8, !PT ;  /* 0x00000200d4d47812 */ /* 0x000fe200078ef8d1 */
[----:B------:R-:W-:Y:S01]  /*3b10*/  IMAD.IADD R214, R217, 0x1, R219 ;  /* 0x00000001d9d67824 */ /* 0x000fe200078e02db */
[----:B------:R-:W-:Y:S01]  /*3b20*/  LOP3.LUT R2, R2, 0x38, R224, 0xf8, !PT ;  /* 0x0000003802027812 */ /* 0x000fe200078ef8e0 */
[----:B------:R-:W-:Y:S01]  /*3b30*/  IMAD.IADD R216, R219, 0x1, R215 ;  /* 0x00000001dbd87824 */ /* 0x000fe200078e02d7 */
[----:B------:R-:W-:Y:S01]  /*3b40*/  LEA R220, R220, UR37, 0x1 ;  /* 0x00000025dcdc7c11 */ /* 0x000fe2000f8e08ff */
[----:B------:R-:W-:Y:S01]  /*3b50*/  IMAD.IADD R213, R215, 0x1, R214 ;  /* 0x00000001d7d57824 */ /* 0x000fe200078e02d6 */
[----:B------:R-:W-:-:S02]  /*3b60*/  LOP3.LUT R211, R211, R2, RZ, 0x3c, !PT ;  /* 0x00000002d3d37212 */ /* 0x000fc400078e3cff */
[----:B------:R-:W-:Y:S02]  /*3b70*/  CS2R R72, SRZ ;  /* 0x0000000000487805 */ /* 0x000fe4000001ff00 */
[C---:B------:R-:W-:Y:S01]  /*3b80*/  LOP3.LUT R0, R2.reuse, 0x8, R0, 0x78, !PT ;  /* 0x0000000802007812 */ /* 0x040fe200078e7800 */
[----:B------:R-:W-:Y:S01]  /*3b90*/  IMAD.IADD R217, R217, 0x1, R220 ;  /* 0x00000001d9d97824 */ /* 0x000fe200078e02dc */
[----:B------:R-:W-:Y:S01]  /*3ba0*/  LOP3.LUT R8, R2, 0x8, R210, 0x78, !PT ;  /* 0x0000000802087812 */ /* 0x000fe200078e78d2 */
[----:B------:R-:W-:Y:S01]  /*3bb0*/  VIADD R2, R7, UR34 ;  /* 0x0000002207027c36 */ /* 0x000fe20008000000 */
[----:B------:R-:W-:Y:S01]  /*3bc0*/  LOP3.LUT R209, R209, 0x200, RZ, 0xc0, !PT ;  /* 0x00000200d1d17812 */ /* 0x000fe200078ec0ff */
[----:B------:R-:W-:Y:S01]  /*3bd0*/  IMAD.IADD R218, R215, 0x1, R220 ;  /* 0x00000001d7da7824 */ /* 0x000fe200078e02dc */
[----:B------:R-:W-:Y:S01]  /*3be0*/  LOP3.LUT R234, R234, R8, RZ, 0xfc, !PT ;  /* 0x00000008eaea7212 */ /* 0x000fe200078efcff */
[C---:B------:R-:W-:Y:S01]  /*3bf0*/  VIADD R242, R2.reuse, 0x1 ;  /* 0x0000000102f27836 */ /* 0x040fe20000000000 */
[----:B------:R-:W-:Y:S01]  /*3c00*/  I2FP.F32.S32 R243, R2 ;  /* 0x0000000200f37245 */ /* 0x000fe20000201400 */
[C---:B------:R-:W-:Y:S01]  /*3c10*/  VIADD R241, R2.reuse, 0x8 ;  /* 0x0000000802f17836 */ /* 0x040fe20000000000 */
[----:B------:R-:W-:Y:S01]  /*3c20*/  LOP3.LUT R249, R209, 0xc00, R3, 0xf8, !PT ;  /* 0x00000c00d1f97812 */ /* 0x000fe200078ef803 */
        /* <DEDUP_REMOVED lines=38> */
[----:B------:R-:W-:Y:S01]  /*3e90*/  LOP3.LUT P4, RZ, R210, 0x8, RZ, 0xc0, !PT ;  /* 0x00000008d2ff7812 */ /* 0x000fe2000788c0ff */
[----:B------:R-:W-:Y:S01]  /*3ea0*/  IMAD.IADD R215, R215, 0x1, R217 ;  /* 0x00000001d7d77824 */ /* 0x000fe200078e02d9 */
[----:B------:R-:W-:Y:S01]  /*3eb0*/  SEL R208, R208, 0xffffffc0, !P3 ;  /* 0xffffffc0d0d07807 */ /* 0x000fe20005800000 */
[----:B------:R-:W1:Y:S01]  /*3ec0*/  LDCU UR8, c[0x0][0x440] ;  /* 0x00008800ff0877ac */ /* 0x000e620008000800 */
[----:B------:R-:W-:-:S02]  /*3ed0*/  SEL R248, R248, 0xfffffff0, !P3 ;  /* 0xfffffff0f8f87807 */ /* 0x000fc40005800000 */
[----:B------:R-:W-:Y:S01]  /*3ee0*/  LOP3.LUT R245, R224, 0x38, RZ, 0xc0, !PT ;  /* 0x00000038e0f57812 */ /* 0x000fe200078ec0ff */
[----:B------:R-:W2:Y:S01]  /*3ef0*/  LDCU UR9, c[0x0][0x3e0] ;  /* 0x00007c00ff0977ac */ /* 0x000ea20008000800 */
[----:B------:R-:W-:Y:S02]  /*3f00*/  LOP3.LUT R211, R211, 0x200, R3, 0xf8, !PT ;  /* 0x00000200d3d37812 */ /* 0x000fe400078ef803 */
[----:B------:R-:W-:Y:S01]  /*3f10*/  LOP3.LUT R249, R249, R0, RZ, 0xfc, !PT ;  /* 0x00000000f9f97212 */ /* 0x000fe200078efcff */
[----:B----4-:R-:W-:Y:S02]  /*3f20*/  USHF.L.U32 UR14, UR14, 0x6, URZ ;  /* 0x000000060e0e7899 */ /* 0x010fe400080006ff */
[----:B------:R-:W-:Y:S01]  /*3f30*/  UIADD3 UR51, UPT, UPT, UR51, 0x40, -UR42 ;  /* 0x0000004033337890 */ /* 0x000fe2000fffe82a */
[----:B---3--:R-:W-:Y:S01]  /*3f40*/  @P0 FMUL.FTZ R236, R5, R6 ;  /* 0x0000000605ec0220 */ /* 0x008fe20000410000 */
[----:B------:R-:W-:Y:S01]  /*3f50*/  IMAD.U32 R5, RZ, RZ, UR40 ;  /* 0x00000028ff057e24 */ /* 0x000fe2000f8e00ff */
[----:B------:R-:W-:-:S02]  /*3f60*/  LOP3.LUT P0, RZ, R210, 0x2, RZ, 0xc0, !PT ;  /* 0x00000002d2ff7812 */ /* 0x000fc4000780c0ff */
        /* <DEDUP_REMOVED lines=11> */
[----:B-12---:R-:W-:-:S07]  /*4020*/  VIADD R244, R5, -UR44 ;  /* 0x8000002c05f47c36 */ /* 0x006fce0008000000 */
.L_x_880:
[----:B------:R-:W0:Y:S01]  /*4030*/  LDGDEPBAR ;  /* 0x00000000000079af */ /* 0x000e220000000000 */
[----:B------:R-:W-:Y:S01]  /*4040*/  MOV R116, UR10 ;  /* 0x0000000a00747c02 */ /* 0x000fe20008000f00 */
[----:B------:R-:W-:Y:S01]  /*4050*/  UIADD3 UR40, UPT, UPT, UR40, -0x40, URZ ;  /* 0xffffffc028287890 */ /* 0x000fe2000fffe0ff */
[----:B------:R-:W-:Y:S03]  /*4060*/  MOV R117, UR11 ;  /* 0x0000000b00757c02 */ /* 0x000fe60008000f00 */
[----:B------:R-:W-:Y:S01]  /*4070*/  STL.64 [R1], R132 ;  /* 0x0000008401007387 */ /* 0x000fe20000100a00 */
[C---:B------:R-:W-:Y:S01]  /*4080*/  LEA R126, R225.reuse, UR4, 0x1 ;  /* 0x00000004e17e7c11 */ /* 0x040fe2000f8e08ff */
[----:B------:R-:W-:Y:S01]  /*4090*/  UISETP.GE.AND UP0, UPT, UR40, UR51, UPT ;  /* 0x000000332800728c */ /* 0x000fe2000bf06270 */
[----:B------:R-:W-:Y:S01]  /*40a0*/  LEA R128, R225, UR5, 0x1 ;  /* 0x00000005e1807c11 */ /* 0x000fe2000f8e08ff */
[----:B------:R-:W-:Y:S01]  /*40b0*/  USHF.L.U32 UR15, UR46, 0x6, URZ ;  /* 0x000000062e0f7899 */ /* 0x000fe200080006ff */
[----:B-----5:R-:W-:Y:S01]  /*40c0*/  FSETP.NEU.FTZ.AND P1, PT, R227, -INF , PT ;  /* 0xff800000e300780b */ /* 0x020fe20003f3d000 */
[----:B------:R-:W-:Y:S01]  /*40d0*/  UIADD3 UR41, UPT, UPT, UR41, -0x1, URZ ;  /* 0xffffffff29297890 */ /* 0x000fe2000fffe0ff */
[C---:B------:R-:W-:Y:S01]  /*40e0*/  IADD3 R127, PT, PT, R128.reuse, 0x20, RZ ;  /* 0x00000020807f7810 */ /* 0x040fe20007ffe0ff */
[----:B------:R-:W-:Y:S01]  /*40f0*/  UIADD3 UR15, UPT, UPT, UR15, 0x40, URZ ;  /* 0x000000400f0f7890 */ /* 0x000fe2000fffe0ff */
[C---:B------:R-:W-:Y:S02]  /*4100*/  @P4 IADD3 R127, PT, PT, R128.reuse, -0x20, RZ ;  /* 0xffffffe0807f4810 */ /* 0x040fe40007ffe0ff */
[----:B------:R-:W-:Y:S01]  /*4110*/  IADD3 R128, PT, PT, R128, R248, RZ ;  /* 0x000000f880807210 */ /* 0x000fe20007ffe0ff */
[----:B------:R-:W-:Y:S01]  /*4120*/  UISETP.LT.AND UP0, UPT, UR15, UR42, UP0 ;  /* 0x0000002a0f00728c */ /* 0x000fe20008701270 */
[----:B------:R-:W-:Y:S05]  /*4130*/  IADD3 R123, PT, PT, R248, R127, RZ ;  /* 0x0000007ff87b7210 */ /* 0x000fea0007ffe0ff */
        /* <DEDUP_REMOVED lines=16> */
[C---:B-1----:R-:W-:Y:S05]  /*4240*/  HMMA.16816.F32.BF16 R4, R16.reuse, R8, RZ ;  /* 0x000000081004723c */ /* 0x042fea00000418ff */
[----:B------:R-:W-:Y:S03]  /*4250*/  LDSM.16.M88.4 R108, [R215] ;  /* 0x00000000d76c783b */ /* 0x000fe60000000200 */
[C---:B------:R-:W-:Y:S03]  /*4260*/  HMMA.16816.F32.BF16 R8, R16.reuse, R10, RZ ;  /* 0x0000000a1008723c */ /* 0x040fe600000418ff */
[----:B------:R-:W-:Y:S05]  /*4270*/  LDSM.16.M88.4 R112, [R213+0x10000] ;  /* 0x01000000d570783b */ /* 0x000fea0000000200 */
        /* <DEDUP_REMOVED lines=65> */
[----:B------:R4:W2:Y:S01]  /*4690*/  LDSM.16.M88.4 R108, [R220+0x6000] ;  /* 0x00600000dc6c783b */ /* 0x0008a20000000200 */
[C---:B---3--:R-:W-:Y:S08]  /*46a0*/  HMMA.16816.F32.BF16 R4, R92.reuse, R96, R4 ;  /* 0x000000605c04723c */ /* 0x048ff00000041804 */
[C---:B------:R-:W-:Y:S01]  /*46b0*/  HMMA.16816.F32.BF16 R8, R92.reuse, R98, R8 ;  /* 0x000000625c08723c */ /* 0x040fe20000041808 */
[----:B------:R-:W-:Y:S07]  /*46c0*/  LDSM.16.M88.4 R96, [R216+0x16000] ;  /* 0x01600000d860783b */ /* 0x000fee0000000200 */
[C---:B-1----:R-:W-:Y:S03]  /*46d0*/  HMMA.16816.F32.BF16 R12, R92.reuse, R84, R12 ;  /* 0x000000545c0c723c */ /* 0x042fe6000004180c */
[----:B----4-:R-:W-:Y:S05]  /*46e0*/  LEA R220, R249, UR4, 0x1 ;  /* 0x00000004f9dc7c11 */ /* 0x010fea000f8e08ff */
        /* <DEDUP_REMOVED lines=8> */
[----:B----4-:R-:W-:Y:S03]  /*4770*/  IADD3 R218, PT, PT, R2, R220, RZ ;  /* 0x000000dc02da7210 */ /* 0x010fe60007ffe0ff */
        /* <DEDUP_REMOVED lines=11> */
[----:B------:R4:W3:Y:S01]  /*4830*/  LDSM.16.M88.4 R108, [R215+0x6000] ;  /* 0x00600000d76c783b */ /* 0x0008e20000000200 */
[C---:B------:R-:W-:Y:S08]  /*4840*/  HMMA.16816.F32.BF16 R4, R92.reuse, R96, R4 ;  /* 0x000000605c04723c */ /* 0x040ff00000041804 */
[C---:B------:R-:W-:Y:S08]  /*4850*/  HMMA.16816.F32.BF16 R8, R92.reuse, R98, R8 ;  /* 0x000000625c08723c */ /* 0x040ff00000041808 */
[C---:B--2---:R-:W-:Y:S03]  /*4860*/  HMMA.16816.F32.BF16 R12, R92.reuse, R88, R12 ;  /* 0x000000585c0c723c */ /* 0x044fe6000004180c */
[----:B-1----:R-:W-:Y:S02]  /*4870*/  IADD3 R214, PT, PT, R208, R219, RZ ;  /* 0x000000dbd0d67210 */ /* 0x002fe40007ffe0ff */
[C---:B----4-:R-:W-:Y:S03]  /*4880*/  IADD3 R215, PT, PT, R2.reuse, R217, RZ ;  /* 0x000000d902d77210 */ /* 0x050fe60007ffe0ff */
        /* <DEDUP_REMOVED lines=9> */
[----:B------:R-:W-:Y:S01]  /*4920*/  FMUL.FTZ R5, R5, UR12 ;  /* 0x0000000c05057c20 */ /* 0x000fe20008410000 */
[----:B------:R-:W-:Y:S01]  /*4930*/  FMUL.FTZ R4, R4, UR12 ;  /* 0x0000000c04047c20 */ /* 0x000fe20008410000 */
[----:B------:R-:W-:Y:S01]  /*4940*/  FMUL.FTZ R6, R6, UR12 ;  /* 0x0000000c06067c20 */ /* 0x000fe20008410000 */
[----:B------:R-:W-:Y:S01]  /*4950*/  FMUL.FTZ R7, R7, UR12 ;  /* 0x0000000c07077c20 */ /* 0x000fe20008410000 */
[----:B------:R1:W3:Y:S04]  /*4960*/  MUFU.TANH R113, R5 ;  /* 0x0000000500717308 */ /* 0x0002e80000002400 */
[----:B------:R-:W-:Y:S01]  /*4970*/  FMUL.FTZ R8, R8, UR12 ;  /* 0x0000000c08087c20 */ /* 0x000fe20008410000 */
[----:B------:R-:W-:Y:S01]  /*4980*/  FMUL.FTZ R9, R9, UR12 ;  /* 0x0000000c09097c20 */ /* 0x000fe20008410000 */
[----:B------:R-:W-:Y:S01]  /*4990*/  FMUL.FTZ R11, R11, UR12 ;  /* 0x0000000c0b0b7c20 */ /* 0x000fe20008410000 */
[----:B------:R-:W-:Y:S03]  /*49a0*/  FMUL.FTZ R10, R10, UR12 ;  /* 0x0000000c0a0a7c20 */ /* 0x000fe60008410000 */
[----:B------:R4:W4:Y:S01]  /*49b0*/  MUFU.TANH R112, R4 ;  /* 0x0000000400707308 */ /* 0x0009220000002400 */
[C---:B--2---:R-:W-:Y:S09]  /*49c0*/  HMMA.16816.F32.BF16 R12, R108.reuse, R84, R12 ;  /* 0x000000546c0c723c */ /* 0x044ff2000004180c */
[----:B------:R2:W2:Y:S01]  /*49d0*/  MUFU.TANH R114, R6 ;  /* 0x0000000600727308 */ /* 0x0004a20000002400 */
[----:B-1----:R-:W-:Y:S01]  /*49e0*/  FMUL.FTZ R5, R227, 1.4426950216293334961 ;  /* 0x3fb8aa3be3057820 */ /* 0x002fe20000410000 */
[----:B------:R-:W-:Y:S03]  /*49f0*/  HMMA.16816.F32.BF16 R16, R108, R86, R16 ;  /* 0x000000566c10723c */ /* 0x000fe60000041810 */
[----:B---3--:R-:W-:Y:S01]  /*4a00*/  FADD.FTZ R222, R242, R113 ;  /* 0x00000071f2de7221 */ /* 0x008fe20000010000 */
[----:B------:R-:W-:Y:S01]  /*4a10*/  FSEL R5, R5, RZ, P1 ;  /* 0x000000ff05057208 */ /* 0x000fe20000800000 */
[----:B------:R-:W-:Y:S03]  /*4a20*/  FFMA.FTZ R113, -R113, R113, 1 ;  /* 0x3f80000071717423 */ /* 0x000fe60000010171 */
[----:B------:R1:W3:Y:S01]  /*4a30*/  MUFU.TANH R115, R7 ;  /* 0x0000000700737308 */ /* 0x0002e20000002400 */
[C---:B----4-:R-:W-:Y:S01]  /*4a40*/  FMUL.FTZ R4, R226.reuse, 1.4426950216293334961 ;  /* 0x3fb8aa3be2047820 */ /* 0x050fe20000410000 */
[----:B------:R-:W-:Y:S01]  /*4a50*/  FSETP.NEU.FTZ.AND P1, PT, R226, -INF , PT ;  /* 0xff800000e200780b */ /* 0x000fe20003f3d000 */
[----:B------:R-:W-:Y:S01]  /*4a60*/  FADD.FTZ R223, R243, R112 ;  /* 0x00000070f3df7221 */ /* 0x000fe20000010000 */
[----:B------:R-:W-:Y:S01]  /*4a70*/  FMUL.FTZ R113, R113, UR12 ;  /* 0x0000000c71717c20 */ /* 0x000fe20008410000 */
[----:B------:R-:W-:Y:S01]  /*4a80*/  FMUL.FTZ R12, R12, UR12 ;  /* 0x0000000c0c0c7c20 */ /* 0x000fe20008410000 */
[----:B------:R-:W-:Y:S01]  /*4a90*/  FSEL R4, R4, RZ, P1 ;  /* 0x000000ff04047208 */ /* 0x000fe20000800000 */
[----:B------:R-:W-:Y:S03]  /*4aa0*/  FMUL.FTZ R13, R13, UR12 ;  /* 0x0000000c0d0d7c20 */ /* 0x000fe60008410000 */
[----:B------:R4:W4:Y:S01]  /*4ab0*/  MUFU.TANH R118, R8 ;  /* 0x0000000800767308 */ /* 0x0009220000002400 */
[----:B--2---:R-:W-:Y:S01]  /*4ac0*/  @!P0 VIADDMNMX R6, R244, -R229, UR42, PT ;  /* 0x0000002af4068e46 */ /* 0x004fe2000b8009e5 */
[----:B------:R-:W-:Y:S01]  /*4ad0*/  FMUL.FTZ R14, R14, UR12 ;  /* 0x0000000c0e0e7c20 */ /* 0x000fe20008410000 */
[----:B------:R-:W-:Y:S01]  /*4ae0*/  FMUL.FTZ R15, R15, UR12 ;  /* 0x0000000c0f0f7c20 */ /* 0x000fe20008410000 */
[----:B------:R-:W-:Y:S01]  /*4af0*/  FADD.FTZ R202, R243, R114 ;  /* 0x00000072f3ca7221 */ /* 0x000fe20000010000 */
[----:B------:R-:W-:Y:S01]  /*4b00*/  FMUL.FTZ R16, R16, UR12 ;  /* 0x0000000c10107c20 */ /* 0x000fe20008410000 */
[----:B------:R-:W-:Y:S01]  /*4b10*/  FMUL.FTZ R17, R17, UR12 ;  /* 0x0000000c11117c20 */ /* 0x000fe20008410000 */
[----:B------:R-:W-:Y:S03]  /*4b20*/  FMUL.FTZ R18, R18, UR12 ;  /* 0x0000000c12127c20 */ /* 0x000fe60008410000 */
[----:B------:R2:W2:Y:S01]  /*4b30*/  MUFU.TANH R119, R9 ;  /* 0x0000000900777308 */ /* 0x0004a20000002400 */
[----:B-1----:R-:W-:Y:S01]  /*4b40*/  @!P0 IADD3 R7, PT, PT, R235, 0x1, RZ ;  /* 0x00000001eb078810 */ /* 0x002fe20007ffe0ff */
[----:B---3--:R-:W-:Y:S01]  /*4b50*/  FADD.FTZ R199, R242, R115 ;  /* 0x00000073f2c77221 */ /* 0x008fe20000010000 */
[----:B------:R-:W-:Y:S01]  /*4b60*/  FMUL.FTZ R19, R19, UR12 ;  /* 0x0000000c13137c20 */ /* 0x000fe20008410000 */
[----:B------:R-:W-:Y:S01]  /*4b70*/  FFMA.FTZ R114, -R114, R114, 1 ;  /* 0x3f80000072727423 */ /* 0x000fe20000010172 */
[----:B------:R-:W-:Y:S01]  /*4b80*/  @!P0 ISETP.GE.AND P1, PT, R7, R6, PT ;  /* 0x000000060700820c */ /* 0x000fe20003f26270 */
[----:B------:R-:W-:Y:S01]  /*4b90*/  FFMA.FTZ R115, -R115, R115, 1 ;  /* 0x3f80000073737423 */ /* 0x000fe20000010173 */
[----:B------:R-:W-:Y:S03]  /*4ba0*/  FFMA.FTZ R112, -R112, R112, 1 ;  /* 0x3f80000070707423 */ /* 0x000fe60000010170 */
[----:B------:R1:W3:Y:S01]  /*4bb0*/  MUFU.TANH R120, R10 ;  /* 0x0000000a00787308 */ /* 0x0002e20000002400 */
[----:B----4-:R-:W-:Y:S01]  /*4bc0*/  @!P0 VIADDMNMX R8, R244, -R232, UR42, PT ;  /* 0x0000002af4088e46 */ /* 0x010fe2000b8009e8 */
[----:B------:R-:W-:Y:S01]  /*4bd0*/  FADD.FTZ R221, R241, R118 ;  /* 0x00000076f1dd7221 */ /* 0x000fe20000010000 */
[----:B------:R-:W-:Y:S01]  /*4be0*/  @!P0 FSEL R199, R199, -INF , !P1 ;  /* 0xff800000c7c78808 */ /* 0x000fe20004800000 */
[----:B------:R-:W-:Y:S01]  /*4bf0*/  FMUL.FTZ R114, R114, UR12 ;  /* 0x0000000c72727c20 */ /* 0x000fe20008410000 */
[----:B------:R-:W-:Y:S01]  /*4c00*/  @!P0 ISETP.GE.AND P2, PT, R235, R8, PT ;  /* 0x00000008eb00820c */ /* 0x000fe20003f46270 */
[----:B------:R-:W-:Y:S01]  /*4c10*/  FMUL.FTZ R115, R115, UR12 ;  /* 0x0000000c73737c20 */ /* 0x000fe20008410000 */
[----:B------:R-:W-:Y:S03]  /*4c20*/  FFMA.FTZ R118, -R118, R118, 1 ;  /* 0x3f80000076767423 */ /* 0x000fe60000010176 */
[----:B------:R-:W4:Y:S01]  /*4c30*/  MUFU.TANH R121, R11 ;  /* 0x0000000b00797308 */ /* 0x000f220000002400 */
[----:B--2---:R-:W-:Y:S01]  /*4c40*/  @!P0 IADD3 R9, PT, PT, R235, 0x8, RZ ;  /* 0x00000008eb098810 */ /* 0x004fe20007ffe0ff */
[----:B------:R-:W-:Y:S01]  /*4c50*/  FFMA.FTZ R199, R199, UR13, -R4 ;  /* 0x0000000dc7c77c23 */ /* 0x000fe20008010804 */
[----:B------:R-:W-:Y:S01]  /*4c60*/  @!P0 FSEL R223, R223, -INF , !P2 ;  /* 0xff800000dfdf8808 */ /* 0x000fe20005000000 */
[----:B------:R-:W-:Y:S01]  /*4c70*/  FMUL.FTZ R118, R118, UR12 ;  /* 0x0000000c76767c20 */ /* 0x000fe20008410000 */
[-C--:B------:R-:W-:Y:S01]  /*4c80*/  @!P0 ISETP.GE.AND P2, PT, R7, R8.reuse, PT ;  /* 0x000000080700820c */ /* 0x080fe20003f46270 */
[----:B------:R-:W-:Y:S01]  /*4c90*/  FMUL.FTZ R112, R112, UR12 ;  /* 0x0000000c70707c20 */ /* 0x000fe20008410000 */
[-C--:B------:R-:W-:Y:S03]  /*4ca0*/  @!P0 ISETP.GE.AND P1, PT, R9, R8.reuse, PT ;  /* 0x000000080900820c */ /* 0x080fe60003f26270 */
[----:B------:R-:W2:Y:S01]  /*4cb0*/  MUFU.TANH R108, R12 ;  /* 0x0000000c006c7308 */ /* 0x000ea20000002400 */
[----:B------:R-:W-:Y:S01]  /*4cc0*/  @!P0 IADD3 R7, PT, PT, R235, 0x9, RZ ;  /* 0x00000009eb078810 */ /* 0x000fe20007ffe0ff */
[----:B-1----:R-:W-:Y:S01]  /*4cd0*/  FADD.FTZ R10, R240, R119 ;  /* 0x00000077f00a7221 */ /* 0x002fe20000010000 */
[----:B------:R-:W-:Y:S01]  /*4ce0*/  @!P0 FSEL R221, R221, -INF , !P1 ;  /* 0xff800000dddd8808 */ /* 0x000fe20004800000 */
[----:B---3--:R-:W-:Y:S01]  /*4cf0*/  FADD.FTZ R198, R241, R120 ;  /* 0x00000078f1c67221 */ /* 0x008fe20000010000 */
[----:B------:R-:W-:Y:S01]  /*4d00*/  @!P0 ISETP.GE.AND P1, PT, R7, R8, PT ;  /* 0x000000080700820c */ /* 0x000fe20003f26270 */
[----:B------:R-:W-:Y:S01]  /*4d10*/  FFMA.FTZ R223, R223, UR13, -R5 ;  /* 0x0000000ddfdf7c23 */ /* 0x000fe20008010805 */
[----:B------:R-:W-:Y:S03]  /*4d20*/  @!P0 FSEL R222, R222, -INF , !P2 ;  /* 0xff800000dede8808 */ /* 0x000fe60005000000 */
[----:B------:R-:W1:Y:S01]  /*4d30*/  MUFU.TANH R109, R13 ;  /* 0x0000000d006d7308 */ /* 0x000e620000002400 */
[----:B------:R-:W-:Y:S01]  /*4d40*/  @!P0 FSEL R10, R10, -INF , !P1 ;  /* 0xff8000000a0a8808 */ /* 0x000fe20004800000 */
[----:B----4-:R-:W-:Y:S01]  /*4d50*/  FADD.FTZ R197, R240, R121 ;  /* 0x00000079f0c57221 */ /* 0x010fe20000010000 */
[-C--:B------:R-:W-:Y:S01]  /*4d60*/  @!P0 ISETP.GE.AND P1, PT, R9, R6.reuse, PT ;  /* 0x000000060900820c */ /* 0x080fe20003f26270 */
[--C-:B------:R-:W-:Y:S01]  /*4d70*/  FFMA.FTZ R222, R222, UR13, -R5.reuse ;  /* 0x0000000ddede7c23 */ /* 0x100fe20008010805 */
[----:B------:R-:W-:Y:S01]  /*4d80*/  @!P0 IADD3 R9, PT, PT, R235, 0x10, RZ ;  /* 0x00000010eb098810 */ /* 0x000fe20007ffe0ff */
[--C-:B------:R-:W-:Y:S01]  /*4d90*/  FFMA.FTZ R207, R10, UR13, -R5.reuse ;  /* 0x0000000d0acf7c23 */ /* 0x100fe20008010805 */
[----:B------:R-:W-:Y:S03]  /*4da0*/  @!P0 FSEL R198, R198, -INF , !P1 ;  /* 0xff800000c6c68808 */ /* 0x000fe60004800000 */
[----:B------:R-:W3:Y:S01]  /*4db0*/  MUFU.TANH R110, R14 ;  /* 0x0000000e006e7308 */ /* 0x000ee20000002400 */
[----:B------:R-:W-:Y:S01]  /*4dc0*/  @!P0 ISETP.GE.AND P1, PT, R7, R6, PT ;  /* 0x000000060700820c */ /* 0x000fe20003f26270 */
[----:B--2---:R-:W-:Y:S01]  /*4dd0*/  FADD.FTZ R206, R239, R108 ;  /* 0x0000006cefce7221 */ /* 0x004fe20000010000 */
[----:B------:R-:W-:Y:S01]  /*4de0*/  @!P0 IADD3 R7, PT, PT, R235, 0x11, RZ ;  /* 0x00000011eb078810 */ /* 0x000fe20007ffe0ff */
[----:B------:R-:W-:Y:S01]  /*4df0*/  FFMA.FTZ R221, R221, UR13, -R5 ;  /* 0x0000000ddddd7c23 */ /* 0x000fe20008010805 */
[----:B------:R-:W-:Y:S01]  /*4e00*/  @!P0 FSEL R197, R197, -INF , !P1 ;  /* 0xff800000c5c58808 */ /* 0x000fe20004800000 */
[--C-:B------:R-:W-:Y:S01]  /*4e10*/  FFMA.FTZ R198, R198, UR13, -R4.reuse ;  /* 0x0000000dc6c67c23 */ /* 0x100fe20008010804 */
[----:B------:R-:W-:Y:S03]  /*4e20*/  @!P0 ISETP.GE.AND P1, PT, R9, R8, PT ;  /* 0x000000080900820c */ /* 0x000fe60003f26270 */
[----:B------:R-:W2:Y:S01]  /*4e30*/  MUFU.TANH R111, R15 ;  /* 0x0000000f006f7308 */ /* 0x000ea20000002400 */
[----:B-1----:R-:W-:Y:S01]  /*4e40*/  FADD.FTZ R10, R238, R109 ;  /* 0x0000006dee0a7221 */ /* 0x002fe20000010000 */
[----:B------:R-:W-:Y:S01]  /*4e50*/  @!P0 ISETP.GE.AND P2, PT, R235, R6, PT ;  /* 0x00000006eb00820c */ /* 0x000fe20003f46270 */
[----:B------:R-:W-:Y:S01]  /*4e60*/  FFMA.FTZ R197, R197, UR13, -R4 ;  /* 0x0000000dc5c57c23 */ /* 0x000fe20008010804 */
[----:B------:R-:W-:Y:S01]  /*4e70*/  @!P0 FSEL R206, R206, -INF , !P1 ;  /* 0xff800000cece8808 */ /* 0x000fe20004800000 */
[----:B------:R-:W-:Y:S01]  /*4e80*/  FFMA.FTZ R119, -R119, R119, 1 ;  /* 0x3f80000077777423 */ /* 0x000fe20000010177 */
[----:B------:R-:W-:Y:S01]  /*4e90*/  @!P0 ISETP.GE.AND P1, PT, R7, R8, PT ;  /* 0x000000080700820c */ /* 0x000fe20003f26270 */
[----:B------:R-:W-:Y:S03]  /*4ea0*/  FFMA.FTZ R108, -R108, R108, 1 ;  /* 0x3f8000006c6c7423 */ /* 0x000fe6000001016c */
[----:B------:R-:W1:Y:S01]  /*4eb0*/  MUFU.TANH R122, R16 ;  /* 0x00000010007a7308 */ /* 0x000e620000002400 */
[----:B---3--:R-:W-:Y:S01]  /*4ec0*/  FADD.FTZ R196, R239, R110 ;  /* 0x0000006eefc47221 */ /* 0x008fe20000010000 */
[----:B------:R-:W-:Y:S01]  /*4ed0*/  @!P0 FSEL R10, R10, -INF , !P1 ;  /* 0xff8000000a0a8808 */ /* 0x000fe20004800000 */
[--C-:B------:R-:W-:Y:S01]  /*4ee0*/  FFMA.FTZ R206, R206, UR13, -R5.reuse ;  /* 0x0000000dcece7c23 */ /* 0x100fe20008010805 */
[-C--:B------:R-:W-:Y:S01]  /*4ef0*/  @!P0 ISETP.GE.AND P1, PT, R9, R6.reuse, PT ;  /* 0x000000060900820c */ /* 0x080fe20003f26270 */
[----:B------:R-:W-:Y:S01]  /*4f00*/  FMUL.FTZ R119, R119, UR12 ;  /* 0x0000000c77777c20 */ /* 0x000fe20008410000 */
[----:B------:R-:W-:Y:S01]  /*4f10*/  @!P0 IADD3 R9, PT, PT, R235, 0x18, RZ ;  /* 0x00000018eb098810 */ /* 0x000fe20007ffe0ff */
[----:B------:R-:W-:Y:S03]  /*4f20*/  FFMA.FTZ R205, R10, UR13, -R5 ;  /* 0x0000000d0acd7c23 */ /* 0x000fe60008010805 */
[----:B------:R-:W3:Y:S01]  /*4f30*/  MUFU.TANH R124, R17 ;  /* 0x00000011007c7308 */ /* 0x000ee20000002400 */
[----:B------:R-:W-:Y:S01]  /*4f40*/  @!P0 FSEL R196, R196, -INF , !P1 ;  /* 0xff800000c4c48808 */ /* 0x000fe20004800000 */
[----:B--2---:R-:W-:Y:S01]  /*4f50*/  FADD.FTZ R131, R238, R111 ;  /* 0x0000006fee837221 */ /* 0x004fe20000010000 */
[----:B------:R-:W-:Y:S01]  /*4f60*/  @!P0 ISETP.GE.AND P1, PT, R7, R6, PT ;  /* 0x000000060700820c */ /* 0x000fe20003f26270 */
[----:B------:R-:W-:Y:S01]  /*4f70*/  FMUL.FTZ R108, R108, UR12 ;  /* 0x0000000c6c6c7c20 */ /* 0x000fe20008410000 */
[----:B------:R-:W-:Y:S01]  /*4f80*/  @!P0 IADD3 R7, PT, PT, R235, 0x19, RZ ;  /* 0x00000019eb078810 */ /* 0x000fe20007ffe0ff */
[----:B------:R-:W-:Y:S01]  /*4f90*/  FFMA.FTZ R196, R196, UR13, -R4 ;  /* 0x0000000dc4c47c23 */ /* 0x000fe20008010804 */
[----:B------:R-:W-:Y:S03]  /*4fa0*/  @!P0 FSEL R131, R131, -INF , !P1 ;  /* 0xff80000083838808 */ /* 0x000fe60004800000 */
[----:B------:R-:W2:Y:S01]  /*4fb0*/  MUFU.TANH R125, R18 ;  /* 0x00000012007d7308 */ /* 0x000ea20000002400 */
[----:B-1----:R-:W-:Y:S01]  /*4fc0*/  FADD.FTZ R11, R237, R122 ;  /* 0x0000007aed0b7221 */ /* 0x002fe20000010000 */
[-C--:B------:R-:W-:Y:S01]  /*4fd0*/  @!P0 ISETP.GE.AND P1, PT, R9, R8.reuse, PT ;  /* 0x000000080900820c */ /* 0x080fe20003f26270 */
[----:B------:R-:W-:Y:S01]  /*4fe0*/  FFMA.FTZ R109, -R109, R109, 1 ;  /* 0x3f8000006d6d7423 */ /* 0x000fe2000001016d */
[----:B------:R-:W-:Y:S01]  /*4ff0*/  @!P0 FSEL R202, R202, -INF , !P2 ;  /* 0xff800000caca8808 */ /* 0x000fe20005000000 */
[----:B------:R-:W-:Y:S01]  /*5000*/  FFMA.FTZ R131, R131, UR13, -R4 ;  /* 0x0000000d83837c23 */ /* 0x000fe20008010804 */
[----:B------:R-:W-:Y:S01]  /*5010*/  @!P0 FSEL R11, R11, -INF , !P1 ;  /* 0xff8000000b0b8808 */ /* 0x000fe20004800000 */
[----:B------:R-:W-:Y:S01]  /*5020*/  FMUL.FTZ R109, R109, UR12 ;  /* 0x0000000c6d6d7c20 */ /* 0x000fe20008410000 */
[----:B------:R-:W-:Y:S01]  /*5030*/  @!P0 ISETP.GE.AND P1, PT, R7, R8, PT ;  /* 0x000000080700820c */ /* 0x000fe20003f26270 */
[----:B---3--:R-:W-:Y:S01]  /*5040*/  FADD.FTZ R10, R236, R124 ;  /* 0x0000007cec0a7221 */ /* 0x008fe20000010000 */
[----:B------:R-:W1:Y:S01]  /*5050*/  MUFU.TANH R250, R19 ;  /* 0x0000001300fa7308 */ /* 0x000e620000002400 */
[----:B------:R-:W-:Y:S01]  /*5060*/  FFMA.FTZ R204, R11, UR13, -R5 ;  /* 0x0000000d0bcc7c23 */ /* 0x000fe20008010805 */
[--C-:B------:R-:W-:Y:S01]  /*5070*/  FFMA.FTZ R202, R202, UR13, -R4.reuse ;  /* 0x0000000dcaca7c23 */ /* 0x100fe20008010804 */
[----:B------:R-:W-:Y:S01]  /*5080*/  FFMA.FTZ R110, -R110, R110, 1 ;  /* 0x3f8000006e6e7423 */ /* 0x000fe2000001016e */
[----:B------:R-:W-:Y:S01]  /*5090*/  @!P0 FSEL R10, R10, -INF , !P1 ;  /* 0xff8000000a0a8808 */ /* 0x000fe20004800000 */
[----:B------:R-:W-:Y:S01]  /*50a0*/  FFMA.FTZ R111, -R111, R111, 1 ;  /* 0x3f8000006f6f7423 */ /* 0x000fe2000001016f */
[-C--:B------:R-:W-:Y:S01]  /*50b0*/  @!P0 ISETP.GE.AND P1, PT, R9, R6.reuse, PT ;  /* 0x000000060900820c */ /* 0x080fe20003f26270 */
[----:B--2---:R-:W-:Y:S03]  /*50c0*/  FADD.FTZ R8, R237, R125 ;  /* 0x0000007ded087221 */ /* 0x004fe60000010000 */
[----:B------:R-:W-:Y:S01]  /*50d0*/  MUFU.EX2 R223, R223 ;  /* 0x000000df00df7308 */ /* 0x000fe20000000800 */
[----:B------:R-:W-:Y:S01]  /*50e0*/  FFMA.FTZ R5, R10, UR13, -R5 ;  /* 0x0000000d0a057c23 */ /* 0x000fe20008010805 */
[----:B------:R-:W-:Y:S01]  /*50f0*/  FMUL.FTZ R110, R110, UR12 ;  /* 0x0000000c6e6e7c20 */ /* 0x000fe20008410000 */
[----:B------:R-:W-:Y:S01]  /*5100*/  FMUL.FTZ R111, R111, UR12 ;  /* 0x0000000c6f6f7c20 */ /* 0x000fe20008410000 */
[----:B------:R-:W-:Y:S01]  /*5110*/  @!P0 FSEL R8, R8, -INF , !P1 ;  /* 0xff80000008088808 */ /* 0x000fe20004800000 */
[----:B------:R-:W-:Y:S01]  /*5120*/  FFMA.FTZ R121, -R121, R121, 1 ;  /* 0x3f80000079797423 */ /* 0x000fe20000010179 */
[----:B------:R-:W-:Y:S01]  /*5130*/  @!P0 ISETP.GE.AND P1, PT, R7, R6, PT ;  /* 0x000000060700820c */ /* 0x000fe20003f26270 */
[----:B------:R-:W-:Y:S03]  /*5140*/  FFMA.FTZ R124, -R124, R124, 1 ;  /* 0x3f8000007c7c7423 */ /* 0x000fe6000001017c */
[----:B------:R1:W-:Y:S01]  /*5150*/  MUFU.EX2 R203, R5 ;  /* 0x0000000500cb7308 */ /* 0x0003e20000000800 */
[----:B------:R-:W-:Y:S01]  /*5160*/  FFMA.FTZ R130, R8, UR13, -R4 ;  /* 0x0000000d08827c23 */ /* 0x000fe20008010804 */
[----:B------:R-:W-:Y:S01]  /*5170*/  FMUL.FTZ R121, R121, UR12 ;  /* 0x0000000c79797c20 */ /* 0x000fe20008410000 */
[----:B------:R-:W-:Y:S01]  /*5180*/  FMUL.FTZ R124, R124, UR12 ;  /* 0x0000000c7c7c7c20 */ /* 0x000fe20008410000 */
[----:B------:R-:W-:Y:S01]  /*5190*/  FFMA.FTZ R120, -R120, R120, 1 ;  /* 0x3f80000078787423 */ /* 0x000fe20000010178 */
[----:B------:R-:W-:Y:S01]  /*51a0*/  FFMA.FTZ R122, -R122, R122, 1 ;  /* 0x3f8000007a7a7423 */ /* 0x000fe2000001017a */
[----:B------:R-:W-:Y:S04]  /*51b0*/  FFMA.FTZ R125, -R125, R125, 1 ;  /* 0x3f8000007d7d7423 */ /* 0x000fe8000001017d */
[----:B------:R-:W2:Y:S01]  /*51c0*/  MUFU.EX2 R222, R222 ;  /* 0x000000de00de7308 */ /* 0x000ea20000000800 */
[----:B------:R-:W-:Y:S01]  /*51d0*/  FMUL.FTZ R120, R120, UR12 ;  /* 0x0000000c78787c20 */ /* 0x000fe20008410000 */
[----:B------:R-:W-:Y:S01]  /*51e0*/  FMUL.FTZ R122, R122, UR12 ;  /* 0x0000000c7a7a7c20 */ /* 0x000fe20008410000 */
[----:B------:R-:W-:Y:S07]  /*51f0*/  FMUL.FTZ R125, R125, UR12 ;  /* 0x0000000c7d7d7c20 */ /* 0x000fee0008410000 */
[----:B------:R-:W-:Y:S01]  /*5200*/  MUFU.EX2 R202, R202 ;  /* 0x000000ca00ca7308 */ /* 0x000fe20000000800 */
[----:B-1----:R-:W-:Y:S01]  /*5210*/  FADD.FTZ R5, R236, R250 ;  /* 0x000000faec057221 */ /* 0x002fe20000010000 */
[----:B------:R-:W-:Y:S04]  /*5220*/  FFMA.FTZ R250, -R250, R250, 1 ;  /* 0x3f800000fafa7423 */ /* 0x000fe800000101fa */
[----:B------:R-:W-:Y:S01]  /*5230*/  @!P0 FSEL R5, R5, -INF , !P1 ;  /* 0xff80000005058808 */ /* 0x000fe20004800000 */
[----:B------:R-:W-:Y:S03]  /*5240*/  FMUL.FTZ R250, R250, UR12 ;  /* 0x0000000cfafa7c20 */ /* 0x000fe60008410000 */
[----:B------:R-:W1:Y:S01]  /*5250*/  MUFU.EX2 R199, R199 ;  /* 0x000000c700c77308 */ /* 0x000e620000000800 */
[----:B--2---:R-:W-:Y:S01]  /*5260*/  F2FP.BF16.F32.PACK_AB R8, R222, R223 ;  /* 0x000000dfde08723e */ /* 0x004fe200000010ff */
[----:B------:R-:W-:Y:S01]  /*5270*/  FFMA.FTZ R4, R5, UR13, -R4 ;  /* 0x0000000d05047c23 */ /* 0x000fe20008010804 */
[C---:B------:R-:W-:Y:S03]  /*5280*/  LEA R132, P0, R228.reuse, R116, 0x2 ;  /* 0x00000074e4847211 */ /* 0x040fe600078010ff */
[----:B------:R-:W-:Y:S04]  /*5290*/  STS [R126+0x22000], R8 ;  /* 0x022000087e007388 */ /* 0x000fe80000000800 */
[----:B------:R-:W-:Y:S01]  /*52a0*/  MUFU.EX2 R221, R221 ;  /* 0x000000dd00dd7308 */ /* 0x000fe20000000800 */
[----:B------:R-:W-:Y:S05]  /*52b0*/  LEA.HI.X R133, R228, R117, RZ, 0x2, P0 ;  /* 0x00000075e4857211 */ /* 0x000fea00000f14ff */
[----:B------:R-:W2:Y:S04]  /*52c0*/  LDG.E R116, desc[UR38][R132.64] ;  /* 0x0000002684747981 */ /* 0x000ea8000c1e1900 */
[----:B------:R-:W3:Y:S01]  /*52d0*/  MUFU.EX2 R207, R207 ;  /* 0x000000cf00cf7308 */ /* 0x000ee20000000800 */
[----:B-1----:R-:W-:Y:S05]  /*52e0*/  F2FP.BF16.F32.PACK_AB R7, R199, R202 ;  /* 0x000000cac707723e */ /* 0x002fea00000010ff */
[----:B------:R-:W-:Y:S04]  /*52f0*/  STS [R126+0x22400], R7 ;  /* 0x022400077e007388 */ /* 0x000fe80000000800 */
[----:B------:R-:W-:Y:S10]  /*5300*/  MUFU.EX2 R198, R198 ;  /* 0x000000c600c67308 */ /* 0x000ff40000000800 */
[----:B------:R-:W1:Y:S01]  /*5310*/  MUFU.EX2 R197, R197 ;  /* 0x000000c500c57308 */ /* 0x000e620000000800 */
[----:B---3--:R-:W-:Y:S05]  /*5320*/  F2FP.BF16.F32.PACK_AB R6, R207, R221 ;  /* 0x000000ddcf06723e */ /* 0x008fea00000010ff */
[----:B------:R3:W-:Y:S04]  /*5330*/  STS [R128], R6 ;  /* 0x0000000680007388 */ /* 0x0007e80000000800 */
[----:B------:R-:W-:Y:S10]  /*5340*/  MUFU.EX2 R206, R206 ;  /* 0x000000ce00ce7308 */ /* 0x000ff40000000800 */
[----:B------:R-:W4:Y:S01]  /*5350*/  MUFU.EX2 R205, R205 ;  /* 0x000000cd00cd7308 */ /* 0x000f220000000800 */
[----:B-1----:R-:W-:Y:S05]  /*5360*/  F2FP.BF16.F32.PACK_AB R5, R197, R198 ;  /* 0x000000c6c505723e */ /* 0x002fea00000010ff */
[----:B------:R1:W-:Y:S04]  /*5370*/  STS [R128+0x400], R5 ;  /* 0x0004000580007388 */ /* 0x0003e80000000800 */
[----:B------:R4:W-:Y:S10]  /*5380*/  MUFU.EX2 R129, R4 ;  /* 0x0000000400817308 */ /* 0x0009f40000000800 */
[----:B------:R-:W-:Y:S10]  /*5390*/  MUFU.EX2 R196, R196 ;  /* 0x000000c400c47308 */ /* 0x000ff40000000800 */
[----:B------:R-:W3:Y:S01]  /*53a0*/  MUFU.EX2 R131, R131 ;  /* 0x0000008300837308 */ /* 0x000ee20000000800 */
[----:B----4-:R-:W-:Y:S05]  /*53b0*/  F2FP.BF16.F32.PACK_AB R4, R205, R206 ;  /* 0x000000cecd04723e */ /* 0x010fea00000010ff */
[----:B------:R4:W-:Y:S04]  /*53c0*/  STS [R127], R4 ;  /* 0x000000047f007388 */ /* 0x0009e80000000800 */
[----:B------:R-:W1:Y:S10]  /*53d0*/  MUFU.EX2 R204, R204 ;  /* 0x000000cc00cc7308 */ /* 0x000e740000000800 */
[----:B------:R-:W4:Y:S01]  /*53e0*/  MUFU.EX2 R130, R130 ;  /* 0x0000008200827308 */ /* 0x000f220000000800 */
[----:B---3--:R-:W-:Y:S05]  /*53f0*/  F2FP.BF16.F32.PACK_AB R6, R131, R196 ;  /* 0x000000c48306723e */ /* 0x008fea00000010ff */
[----:B------:R-:W-:Y:S01]  /*5400*/  STS [R127+0x400], R6 ;  /* 0x000400067f007388 */ /* 0x000fe20000000800 */
[----:B-1----:R-:W-:Y:S05]  /*5410*/  F2FP.BF16.F32.PACK_AB R5, R203, R204 ;  /* 0x000000cccb05723e */ /* 0x002fea00000010ff */
[----:B------:R-:W-:Y:S01]  /*5420*/  STS [R123], R5 ;  /* 0x000000057b007388 */ /* 0x000fe20000000800 */
[----:B----4-:R-:W-:Y:S05]  /*5430*/  F2FP.BF16.F32.PACK_AB R4, R129, R130 ;  /* 0x000000828104723e */ /* 0x010fea00000010ff */
[----:B------:R-:W-:Y:S06]  /*5440*/  STS [R123+0x400], R4 ;  /* 0x000400047b007388 */ /* 0x000fec0000000800 */
[----:B------:R-:W-:Y:S06]  /*5450*/  LDSM.16.M88.4 R16, [R220+0x8000] ;  /* 0x00800000dc10783b */ /* 0x000fec0000000200 */
[----:B------:R-:W1:Y:S06]  /*5460*/  LDSM.16.M88.4 R8, [R219+0x18000] ;  /* 0x01800000db08783b */ /* 0x000e6c0000000200 */
[----:B------:R-:W3:Y:S06]  /*5470*/  LDSM.16.M88.4 R84, [R219+0x18800] ;  /* 0x01880000db54783b */ /* 0x000eec0000000200 */
[----:B------:R-:W-:Y:S06]  /*5480*/  LDSM.16.M88.4 R88, [R218+0x8000] ;  /* 0x00800000da58783b */ /* 0x000fec0000000200 */
[----:B------:R-:W4:Y:S06]  /*5490*/  LDSM.16.M88.4 R92, [R216+0x18000] ;  /* 0x01800000d85c783b */ /* 0x000f2c0000000200 */
[----:B------:R-:W4:Y:S06]  /*54a0*/  LDSM.16.M88.4 R96, [R216+0x18800] ;  /* 0x01880000d860783b */ /* 0x000f2c0000000200 */
[----:B------:R-:W-:Y:S06]  /*54b0*/  LDSM.16.M88.4 R100, [R217+0x8000] ;  /* 0x00800000d964783b */ /* 0x000fec0000000200 */
[----:B------:R-:W4:Y:S01]  /*54c0*/  LDSM.16.M88.4 R104, [R214+0x18000] ;  /* 0x01800000d668783b */ /* 0x000f220000000200 */
[C---:B-1----:R-:W-:Y:S08]  /*54d0*/  HMMA.16816.F32.BF16 R4, R16.reuse, R8, RZ ;  /* 0x000000081004723c */ /* 0x042ff000000418ff */
[C---:B------:R-:W-:Y:S08]  /*54e0*/  HMMA.16816.F32.BF16 R8, R16.reuse, R10, RZ ;  /* 0x0000000a1008723c */ /* 0x040ff000000418ff */
[C---:B---3--:R-:W-:Y:S08]  /*54f0*/  HMMA.16816.F32.BF16 R12, R16.reuse, R84, RZ ;  /* 0x00000054100c723c */ /* 0x048ff000000418ff */
[----:B------:R-:W-:Y:S01]  /*5500*/  HMMA.16816.F32.BF16 R16, R16, R86, RZ ;  /* 0x000000561010723c */ /* 0x000fe200000418ff */
[----:B------:R-:W1:Y:S07]  /*5510*/  LDSM.16.M88.4 R84, [R214+0x18800] ;  /* 0x01880000d654783b */ /* 0x000e6e0000000200 */
[C---:B----4-:R-:W-:Y:S08]  /*5520*/  HMMA.16816.F32.BF16 R4, R88.reuse, R92, R4 ;  /* 0x0000005c5804723c */ /* 0x050ff00000041804 */
[C---:B------:R-:W-:Y:S01]  /*5530*/  HMMA.16816.F32.BF16 R8, R88.reuse, R94, R8 ;  /* 0x0000005e5808723c */ /* 0x040fe20000041808 */
[----:B------:R-:W-:Y:S07]  /*5540*/  LDSM.16.M88.4 R92, [R213+0x18000] ;  /* 0x01800000d55c783b */ /* 0x000fee0000000200 */
[C---:B------:R-:W-:Y:S08]  /*5550*/  HMMA.16816.F32.BF16 R12, R88.reuse, R96, R12 ;  /* 0x00000060580c723c */ /* 0x040ff0000004180c */
        /* <DEDUP_REMOVED lines=8> */
[----:B------:R-:W-:Y:S06]  /*55e0*/  LDSM.16.M88.4 R84, [R220+0xa000] ;  /* 0x00a00000dc54783b */ /* 0x000fec0000000200 */
[----:B------:R-:W1:Y:S01]  /*55f0*/  LDSM.16.M88.4 R100, [R219+0x1a000] ;  /* 0x01a00000db64783b */ /* 0x000e620000000200 */
[C---:B---3--:R-:W-:Y:S08]  /*5600*/  HMMA.16816.F32.BF16 R4, R88.reuse, R92, R4 ;  /* 0x0000005c5804723c */ /* 0x048ff00000041804 */
[C---:B------:R-:W-:Y:S01]  /*5610*/  HMMA.16816.F32.BF16 R8, R88.reuse, R94, R8 ;  /* 0x0000005e5808723c */ /* 0x040fe20000041808 */
[----:B------:R-:W-:Y:S07]  /*5620*/  LDSM.16.M88.4 R92, [R216+0x1a000] ;  /* 0x01a00000d85c783b */ /* 0x000fee0000000200 */
[C---:B----4-:R-:W-:Y:S08]  /*5630*/  HMMA.16816.F32.BF16 R12, R88.reuse, R96, R12 ;  /* 0x00000060580c723c */ /* 0x050ff0000004180c */
[----:B------:R-:W-:Y:S01]  /*5640*/  HMMA.16816.F32.BF16 R16, R88, R98, R16 ;  /* 0x000000625810723c */ /* 0x000fe20000041810 */
[----:B------:R-:W3:Y:S06]  /*5650*/  LDSM.16.M88.4 R88, [R218+0xa000] ;  /* 0x00a00000da58783b */ /* 0x000eec0000000200 */
[----:B------:R-:W4:Y:S01]  /*5660*/  LDSM.16.M88.4 R96, [R216+0x1a800] ;  /* 0x01a80000d860783b */ /* 0x000f220000000200 */
[C---:B-1----:R-:W-:Y:S05]  /*5670*/  HMMA.16816.F32.BF16 R4, R84.reuse, R100, R4 ;  /* 0x000000645404723c */ /* 0x042fea0000041804 */
[----:B------:R-:W-:Y:S02]  /*5680*/  MOV R100, R132 ;  /* 0x0000008400647202 */ /* 0x000fe40000000f00 */
[----:B------:R-:W-:Y:S01]  /*5690*/  MOV R101, R133 ;  /* 0x0000008500657202 */ /* 0x000fe20000000f00 */
[C---:B------:R-:W-:Y:S01]  /*56a0*/  HMMA.16816.F32.BF16 R8, R84.reuse, R102, R8 ;  /* 0x000000665408723c */ /* 0x040fe20000041808 */
[----:B------:R-:W5:Y:S07]  /*56b0*/  LDL.LU.64 R132, [R1] ;  /* 0x0000000001847983 */ /* 0x000f6e0000300a00 */
[C---:B------:R-:W-:Y:S03]  /*56c0*/  HMMA.16816.F32.BF16 R12, R84.reuse, R104, R12 ;  /* 0x00000068540c723c */ /* 0x040fe6000004180c */
[----:B------:R-:W-:Y:S02]  /*56d0*/  MOV R104, R100 ;  /* 0x0000006400687202 */ /* 0x000fe40000000f00 */
[----:B------:R-:W-:Y:S02]  /*56e0*/  MOV R105, R101 ;  /* 0x0000006500697202 */ /* 0x000fe40000000f00 */
[----:B------:R-:W-:Y:S01]  /*56f0*/  LDSM.16.M88.4 R100, [R214+0x1a000] ;  /* 0x01a00000d664783b */ /* 0x000fe20000000200 */
[----:B------:R-:W-:Y:S05]  /*5700*/  HMMA.16816.F32.BF16 R16, R84, R106, R16 ;  /* 0x0000006a5410723c */ /* 0x000fea0000041810 */
[----:B------:R1:W2:Y:S03]  /*5710*/  LDG.E R117, desc[UR38][R104.64+0x20] ;  /* 0x0000202668757981 */ /* 0x0002a6000c1e1900 */
[C---:B---3--:R-:W-:Y:S03]  /*5720*/  HMMA.16816.F32.BF16 R4, R88.reuse, R92, R4 ;  /* 0x0000005c5804723c */ /* 0x048fe60000041804 */
[----:B------:R-:W3:Y:S05]  /*5730*/  LDSM.16.M88.4 R84, [R217+0xa000] ;  /* 0x00a00000d954783b */ /* 0x000eea0000000200 */
[C---:B------:R-:W-:Y:S01]  /*5740*/  HMMA.16816.F32.BF16 R8, R88.reuse, R94, R8 ;  /* 0x0000005e5808723c */ /* 0x040fe20000041808 */
[----:B------:R-:W-:Y:S07]  /*5750*/  LDSM.16.M88.4 R92, [R213+0x1a000] ;  /* 0x01a00000d55c783b */ /* 0x000fee0000000200 */
[C---:B----4-:R-:W-:Y:S01]  /*5760*/  HMMA.16816.F32.BF16 R12, R88.reuse, R96, R12 ;  /* 0x00000060580c723c */ /* 0x050fe2000004180c */
[----:B-1----:R-:W1:Y:S07]  /*5770*/  LDSM.16.M88.4 R104, [R214+0x1a800] ;  /* 0x01a80000d668783b */ /* 0x002e6e0000000200 */
[----:B------:R-:W-:Y:S01]  /*5780*/  HMMA.16816.F32.BF16 R16, R88, R98, R16 ;  /* 0x000000625810723c */ /* 0x000fe20000041810 */
[----:B------:R-:W4:Y:S06]  /*5790*/  LDSM.16.M88.4 R88, [R215+0xa000] ;  /* 0x00a00000d758783b */ /* 0x000f2c0000000200 */
        /* <DEDUP_REMOVED lines=49> */
[----:B------:R-:W-:Y:S01]  /*5ab0*/  LDSM.16.M88.4 R104, [R213+0x1e800] ;  /* 0x01e80000d568783b */ /* 0x000fe20000000200 */
[C---:B----4-:R-:W-:Y:S08]  /*5ac0*/  HMMA.16816.F32.BF16 R4, R88.reuse, R92, R4 ;  /* 0x0000005c5804723c */ /* 0x050ff00000041804 */
[C---:B------:R-:W-:Y:S01]  /*5ad0*/  HMMA.16816.F32.BF16 R8, R88.reuse, R94, R8 ;  /* 0x0000005e5808723c */ /* 0x040fe20000041808 */
[----:B------:R-:W3:Y:S07]  /*5ae0*/  LDSM.16.M88.4 R92, [R214+0x1e800] ;  /* 0x01e80000d65c783b */ /* 0x000eee0000000200 */
[C---:B------:R-:W-:Y:S08]  /*5af0*/  HMMA.16816.F32.BF16 R12, R88.reuse, R96, R12 ;  /* 0x00000060580c723c */ /* 0x040ff0000004180c */
[----:B------:R-:W-:Y:S01]  /*5b00*/  HMMA.16816.F32.BF16 R16, R88, R98, R16 ;  /* 0x000000625810723c */ /* 0x000fe20000041810 */
[----:B------:R-:W-:Y:S06]  /*5b10*/  LDSM.16.M88.4 R88, [R215+0xe000] ;  /* 0x00e00000d758783b */ /* 0x000fec0000000200 */
[----:B------:R-:W4:Y:S01]  /*5b20*/  LDSM.16.M88.4 R96, [R213+0x1e000] ;  /* 0x01e00000d560783b */ /* 0x000f220000000200 */
[C---:B-1----:R-:W-:Y:S08]  /*5b30*/  HMMA.16816.F32.BF16 R4, R84.reuse, R100, R4 ;  /* 0x000000645404723c */ /* 0x042ff00000041804 */
[C---:B------:R-:W-:Y:S08]  /*5b40*/  HMMA.16816.F32.BF16 R8, R84.reuse, R102, R8 ;  /* 0x000000665408723c */ /* 0x040ff00000041808 */
[C---:B---3--:R-:W-:Y:S08]  /*5b50*/  HMMA.16816.F32.BF16 R12, R84.reuse, R92, R12 ;  /* 0x0000005c540c723c */ /* 0x048ff0000004180c */
[----:B------:R-:W-:Y:S08]  /*5b60*/  HMMA.16816.F32.BF16 R16, R84, R94, R16 ;  /* 0x0000005e5410723c */ /* 0x000ff00000041810 */
[C---:B----4-:R-:W-:Y:S08]  /*5b70*/  HMMA.16816.F32.BF16 R4, R88.reuse, R96, R4 ;  /* 0x000000605804723c */ /* 0x050ff00000041804 */
[C---:B------:R-:W-:Y:S08]  /*5b80*/  HMMA.16816.F32.BF16 R8, R88.reuse, R98, R8 ;  /* 0x000000625808723c */ /* 0x040ff00000041808 */
[C---:B------:R-:W-:Y:S03]  /*5b90*/  HMMA.16816.F32.BF16 R12, R88.reuse, R104, R12 ;  /* 0x00000068580c723c */ /* 0x040fe6000004180c */
[C---:B--2---:R-:W-:Y:S01]  /*5ba0*/  FADD.FTZ R4, -R116.reuse, R4 ;  /* 0x0000000474047221 */ /* 0x044fe20000010100 */
[C---:B------:R-:W-:Y:S01]  /*5bb0*/  FADD.FTZ R5, -R116.reuse, R5 ;  /* 0x0000000574057221 */ /* 0x040fe20000010100 */
[C---:B------:R-:W-:Y:S01]  /*5bc0*/  FADD.FTZ R6, -R117.reuse, R6 ;  /* 0x0000000675067221 */ /* 0x040fe20000010100 */
[----:B------:R-:W-:Y:S01]  /*5bd0*/  FADD.FTZ R7, -R117, R7 ;  /* 0x0000000775077221 */ /* 0x000fe20000010100 */
[----:B------:R-:W-:Y:S01]  /*5be0*/  FMUL.FTZ R4, R223, R4 ;  /* 0x00000004df047220 */ /* 0x000fe20000410000 */
[----:B------:R-:W-:Y:S03]  /*5bf0*/  HMMA.16816.F32.BF16 R16, R88, R106, R16 ;  /* 0x0000006a5810723c */ /* 0x000fe60000041810 */
        /* <DEDUP_REMOVED lines=31> */
[----:B------:R-:W-:Y:S01]  /*5df0*/  F2FP.BF16.F32.PACK_AB R4, R5, R4 ;  /* 0x000000040504723e */ /* 0x000fe200000010ff */
[----:B------:R-:W-:Y:S01]  /*5e00*/  FMUL.FTZ R12, R108, R12 ;  /* 0x0000000c6c0c7220 */ /* 0x000fe20000410000 */
[----:B------:R-:W-:Y:S01]  /*5e10*/  F2FP.BF16.F32.PACK_AB R6, R7, R6 ;  /* 0x000000060706723e */ /* 0x000fe200000010ff */
[----:B------:R-:W-:Y:S01]  /*5e20*/  FMUL.FTZ R13, R109, R13 ;  /* 0x0000000d6d0d7220 */ /* 0x000fe20000410000 */
[----:B------:R-:W-:Y:S01]  /*5e30*/  FMUL.FTZ R14, R110, R14 ;  /* 0x0000000e6e0e7220 */ /* 0x000fe20000410000 */
[----:B------:R-:W-:Y:S01]  /*5e40*/  FMUL.FTZ R15, R111, R15 ;  /* 0x0000000f6f0f7220 */ /* 0x000fe20000410000 */
[----:B------:R-:W-:Y:S01]  /*5e50*/  FMUL.FTZ R17, R203, R17 ;  /* 0x00000011cb117220 */ /* 0x000fe20000410000 */
[----:B------:R-:W-:Y:S01]  /*5e60*/  FMUL.FTZ R19, R129, R19 ;  /* 0x0000001381137220 */ /* 0x000fe20000410000 */
[----:B------:R-:W-:Y:S01]  /*5e70*/  FMUL.FTZ R16, R204, R16 ;  /* 0x00000010cc107220 */ /* 0x000fe20000410000 */
[----:B------:R-:W-:Y:S01]  /*5e80*/  FMUL.FTZ R18, R130, R18 ;  /* 0x0000001282127220 */ /* 0x000fe20000410000 */
[----:B------:R-:W-:Y:S01]  /*5e90*/  F2FP.BF16.F32.PACK_AB R8, R9, R8 ;  /* 0x000000080908723e */ /* 0x000fe200000010ff */
[----:B------:R-:W-:Y:S01]  /*5ea0*/  STS [R126+0x20000], R4 ;  /* 0x020000047e007388 */ /* 0x000fe20000000800 */
[----:B------:R-:W-:Y:S01]  /*5eb0*/  F2FP.BF16.F32.PACK_AB R10, R11, R10 ;  /* 0x0000000a0b0a723e */ /* 0x000fe200000010ff */
[----:B------:R-:W-:Y:S01]  /*5ec0*/  FMUL.FTZ R17, R124, R17 ;  /* 0x000000117c117220 */ /* 0x000fe20000410000 */
[----:B------:R-:W-:Y:S03]  /*5ed0*/  FMUL.FTZ R19, R250, R19 ;  /* 0x00000013fa137220 */ /* 0x000fe60000410000 */
[----:B------:R-:W-:Y:S01]  /*5ee0*/  STS [R126+0x20400], R6 ;  /* 0x020400067e007388 */ /* 0x000fe20000000800 */
[----:B------:R-:W-:Y:S01]  /*5ef0*/  FMUL.FTZ R16, R122, R16 ;  /* 0x000000107a107220 */ /* 0x000fe20000410000 */
[----:B------:R-:W-:Y:S01]  /*5f00*/  FMUL.FTZ R18, R125, R18 ;  /* 0x000000127d127220 */ /* 0x000fe20000410000 */
[----:B------:R-:W-:Y:S03]  /*5f10*/  F2FP.BF16.F32.PACK_AB R12, R13, R12 ;  /* 0x0000000c0d0c723e */ /* 0x000fe600000010ff */
[----:B------:R-:W-:Y:S01]  /*5f20*/  STS [R128+-0x2000], R8 ;  /* 0xffe0000880007388 */ /* 0x000fe20000000800 */
[----:B------:R-:W-:Y:S02]  /*5f30*/  F2FP.BF16.F32.PACK_AB R14, R15, R14 ;  /* 0x0000000e0f0e723e */ /* 0x000fe400000010ff */
[----:B------:R-:W-:Y:S03]  /*5f40*/  F2FP.BF16.F32.PACK_AB R16, R17, R16 ;  /* 0x000000101110723e */ /* 0x000fe600000010ff */
[----:B------:R-:W-:Y:S01]  /*5f50*/  STS [R128+-0x1c00], R10 ;  /* 0xffe4000a80007388 */ /* 0x000fe20000000800 */
[----:B------:R-:W-:Y:S02]  /*5f60*/  F2FP.BF16.F32.PACK_AB R18, R19, R18 ;  /* 0x000000121312723e */ /* 0x000fe400000010ff */
[C---:B------:R-:W-:Y:S03]  /*5f70*/  LEA R222, R211.reuse, UR4, 0x1 ;  /* 0x00000004d3de7c11 */ /* 0x040fe6000f8e08ff */
[----:B------:R-:W-:Y:S01]  /*5f80*/  STS [R127+-0x2000], R12 ;  /* 0xffe0000c7f007388 */ /* 0x000fe20000000800 */
[----:B------:R-:W-:Y:S02]  /*5f90*/  LEA R221, R212, UR4, 0x1 ;  /* 0x00000004d4dd7c11 */ /* 0x000fe4000f8e08ff */
[----:B------:R-:W-:Y:S03]  /*5fa0*/  LEA R112, R211, UR5, 0x1 ;  /* 0x00000005d3707c11 */ /* 0x000fe6000f8e08ff */
[----:B------:R-:W-:Y:S01]  /*5fb0*/  STS [R127+-0x1c00], R14 ;  /* 0xffe4000e7f007388 */ /* 0x000fe20000000800 */
[----:B------:R-:W-:Y:S02]  /*5fc0*/  LOP3.LUT R223, R209, 0x400, R3, 0xf8, !PT ;  /* 0x00000400d1df7812 */ /* 0x000fe400078ef803 */
[----:B------:R-:W-:Y:S03]  /*5fd0*/  IADD3 R112, PT, PT, R208, R112, RZ ;  /* 0x00000070d0707210 */ /* 0x000fe60007ffe0ff */
[----:B------:R-:W-:Y:S01]  /*5fe0*/  STS [R123+-0x2000], R16 ;  /* 0xffe000107b007388 */ /* 0x000fe20000000800 */
[----:B------:R-:W-:Y:S05]  /*5ff0*/  LOP3.LUT R223, R223, R0, RZ, 0xfc, !PT ;  /* 0x00000000dfdf7212 */ /* 0x000fea00078efcff */
[----:B------:R-:W-:Y:S01]  /*6000*/  STS [R123+-0x1c00], R18 ;  /* 0xffe400127b007388 */ /* 0x000fe20000000800 */
[----:B------:R-:W-:Y:S01]  /*6010*/  LEA R223, R223, UR4, 0x1 ;  /* 0x00000004dfdf7c11 */ /* 0x000fe2000f8e08ff */
        /* <DEDUP_REMOVED lines=154> */
.L_x_878:
        /* <DEDUP_REMOVED lines=301> */
[-C--:B--2--5:R-:W-:Y:S08]  /*7c90*/  HMMA.16816.F32.BF16 R132, R4, R8.reuse, R132 ;  /* 0x000000080484723c */ /* 0x0a4ff00000041884 */
        /* <DEDUP_REMOVED lines=140> */
.L_x_879:
        /* <DEDUP_REMOVED lines=231> */
.L_x_881:
        /* <DEDUP_REMOVED lines=12> */
.L_x_882:
[----:B------:R-:W3:Y:S01]  /*9490*/  LDCU.64 UR8, c[0x0][0x5c8] ;  /* 0x0000b900ff0877ac */ /* 0x000ee20008000a00 */
[----:B------:R-:W-:-:S04]  /*94a0*/  UIADD3 UR12, UPT, UPT, UR43, UR45, URZ ;  /* 0x0000002d2b0c7290 */ /* 0x000fc8000fffe0ff */
[----:B---3--:R-:W-:Y:S02]  /*94b0*/  UIMAD.WIDE.U32 UR20, UR12, UR8, URZ ;  /* 0x000000080c1472a5 */ /* 0x008fe4000f8e00ff */
[----:B------:R-:W-:-:S04]  /*94c0*/  UIMAD UR12, UR12, UR9, URZ ;  /* 0x000000090c0c72a4 */ /* 0x000fc8000f8e02ff */
[----:B------:R-:W-:-:S06]  /*94d0*/  UIADD3 UR12, UPT, UPT, UR21, UR12, URZ ;  /* 0x0000000c150c7290 */ /* 0x000fcc000fffe0ff */
[----:B-1----:R-:W-:-:S07]  /*94e0*/  MOV R10, UR12 ;  /* 0x0000000c000a7c02 */ /* 0x002fce0008000f00 */
.L_x_883:
        /* <DEDUP_REMOVED lines=59> */
.L_x_885:
[----:B------:R-:W-:Y:S05]  /*98a0*/  BSYNC.RECONVERGENT B0 ;  /* 0x0000000000007941 */ /* 0x000fea0003800200 */
.L_x_884:
        /* <DEDUP_REMOVED lines=21> */
.L_x_887:
[----:B------:R-:W-:Y:S05]  /*9a00*/  BSYNC.RECONVERGENT B0 ;  /* 0x0000000000007941 */ /* 0x000fea0003800200 */
.L_x_886:
        /* <DEDUP_REMOVED lines=26> */
.L_x_889:
[----:B------:R-:W-:Y:S05]  /*9bb0*/  BSYNC.RECONVERGENT B0 ;  /* 0x0000000000007941 */ /* 0x000fea0003800200 */
.L_x_888:
        /* <DEDUP_REMOVED lines=18> */
.L_x_857:
[----:B------:R-:W-:Y:S05]  /*9ce0*/  BSYNC.RECONVERGENT B1 ;  /* 0x0000000000017941 */ /* 0x000fea0003800200 */
.L_x_835:
        /* <DEDUP_REMOVED lines=11> */
.L_x_891:
        /* <DEDUP_REMOVED lines=14> */
.L_x_1276:


//--------------------- .text._ZN5flash25flash_bwd_dot_do_o_kernelILb0E23Flash_bwd_kernel_traitsILi256ELi64ELi64ELi8ELi4ELi2ELi2ELb0ELb1EN7cutlass10bfloat16_tE19Flash_kernel_traitsILi256ELi64ELi64ELi8ES3_EEEEvNS_16Flash_bwd_paramsE --------------------------
	.section	.text._ZN5flash25flash_bwd_dot_do_o_kernelILb0E23Flash_bwd_kernel_traitsILi256ELi64ELi64ELi8ELi4ELi2ELi2ELb0ELb1EN7cutlass10bfloat16_tE19Flash_kernel_traitsILi256ELi64ELi64ELi8ES3_EEEEvNS_16Flash_bwd_paramsE,"ax",@progbits
	.align	128
        .global         _ZN5flash25flash_bwd_dot_do_o_kernelILb0E23Flash_bwd_kernel_traitsILi256ELi64ELi64ELi8ELi4ELi2ELi2ELb0ELb1EN7cutlass10bfloat16_tE19Flash_kernel_traitsILi256ELi64ELi64ELi8ES3_EEEEvNS_16Flash_bwd_paramsE
        .type           _ZN5flash25flash_bwd_dot_do_o_kernelILb0E23Flash_bwd_kernel_traitsILi256ELi64ELi64ELi8ELi4ELi2ELi2ELb0ELb1EN7cutlass10bfloat16_tE19Flash_kernel_traitsILi256ELi64ELi64ELi8ES3_EEEEvNS_16Flash_bwd_paramsE,@function
        .size           _ZN5flash25flash_bwd_dot_do_o_kernelILb0E23Flash_bwd_kernel_traitsILi256ELi64ELi64ELi8ELi4ELi2ELi2ELb0ELb1EN7cutlass10bfloat16_tE19Flash_kernel_traitsILi256ELi64ELi64ELi8ES3_EEEEvNS_16Flash_bwd_paramsE,(.L_x_1277 - _ZN5flash25flash_bwd_dot_do_o_kernelILb0E23Flash_bwd_kernel_traitsILi256ELi64ELi64ELi8ELi4ELi2ELi2ELb0ELb1EN7cutlass10bfloat16_tE19Flash_kernel_traitsILi256ELi64ELi64ELi8ES3_EEEEvNS_16Flash_bwd_paramsE)
        .other          _ZN5flash25flash_bwd_dot_do_o_kernelILb0E23Flash_bwd_kernel_traitsILi256ELi64ELi64ELi8ELi4ELi2ELi2ELb0ELb1EN7cutlass10bfloat16_tE19Flash_kernel_traitsILi256ELi64ELi64ELi8ES3_EEEEvNS_16Flash_bwd_paramsE,@"STO_CUDA_ENTRY STV_DEFAULT"
_ZN5flash25flash_bwd_dot_do_o_kernelILb0E23Flash_bwd_kernel_traitsILi256ELi64ELi64ELi8ELi4ELi2ELi2ELb0ELb1EN7cutlass10bfloat16_tE19Flash_kernel_traitsILi256ELi64ELi64ELi8ES3_EEEEvNS_16Flash_bwd_paramsE:
.text._ZN5flash25flash_bwd_dot_do_o_kernelILb0E23Flash_bwd_kernel_traitsILi256ELi64ELi64ELi8ELi4ELi2ELi2ELb0ELb1EN7cutlass10bfloat16_tE19Flash_kernel_traitsILi256ELi64ELi64ELi8ES3_EEEEvNS_16Flash_bwd_paramsE:
        /* <DEDUP_REMOVED lines=51> */
.L_x_892:
[----:B------:R-:W0:Y:S08]  /*0330*/  LDC R10, c[0x0][0x3e0] ;  /* 0x0000f800ff0a7b82 */ /* 0x000e300000000800 */
[----:B------:R-:W1:Y:S01]  /*0340*/  LDC R3, c[0x0][0x444] ;  /* 0x00011100ff037b82 */ /* 0x000e620000000800 */
[----:B0-----:R-:W-:-:S04]  /*0350*/  IMAD R10, R7, R10, UR5 ;  /* 0x00000005070a7e24 */ /* 0x001fc8000f8e020a */
[----:B-1----:R-:W-:-:S07]  /*0360*/  IMAD R10, R10, R3, RZ ;  /* 0x000000030a0a7224 */ /* 0x002fce00078e02ff */
.L_x_893:
        /* <DEDUP_REMOVED lines=63> */
.L_x_895:
[----:B------:R-:W-:Y:S05]  /*0760*/  BSYNC.RECONVERGENT B0 ;  /* 0x0000000000007941 */ /* 0x000fea0003800200 */
.L_x_894:
        /* <DEDUP_REMOVED lines=22> */
.L_x_897:
[----:B------:R-:W-:Y:S05]  /*08d0*/  BSYNC.RECONVERGENT B0 ;  /* 0x0000000000007941 */ /* 0x000fea0003800200 */
.L_x_896:
        /* <DEDUP_REMOVED lines=25> */
.L_x_899:
[----:B------:R-:W-:Y:S05]  /*0a70*/  BSYNC.RECONVERGENT B0 ;  /* 0x0000000000007941 */ /* 0x000fea0003800200 */
.L_x_898:
        /* <DEDUP_REMOVED lines=30> */
.L_x_901:
[----:B------:R-:W-:Y:S05]  /*0c60*/  BSYNC.RECONVERGENT B0 ;  /* 0x0000000000007941 */ /* 0x000fea0003800200 */
.L_x_900:
        /* <DEDUP_REMOVED lines=221> */
.L_x_902:
        /* <DEDUP_REMOVED lines=12> */
.L_x_1277:


//--------------------- .text._ZN5flash25flash_bwd_dot_do_o_kernelILb1E23Flash_bwd_kernel_traitsILi256ELi64ELi64ELi8ELi4ELi2ELi2ELb0ELb1EN7cutlass10bfloat16_tE19Flash_kernel_traitsILi256ELi64ELi64ELi8ES3_EEEEvNS_16Flash_bwd_paramsE --------------------------
	.section	.text._ZN5flash25flash_bwd_dot_do_o_kernelILb1E23Flash_bwd_kernel_traitsILi256ELi64ELi64ELi8ELi4ELi2ELi2ELb0ELb1EN7cutlass10bfloat16_tE19Flash_kernel_traitsILi256ELi64ELi64ELi8ES3_EEEEvNS_16Flash_bwd_paramsE,"ax",@progbits
	.align	128
        .global         _ZN5flash25flash_bwd_dot_do_o_kernelILb1E23Flash_bwd_kernel_traitsILi256ELi64ELi64ELi8ELi4ELi2ELi2ELb0ELb1EN7cutlass10bfloat16_tE19Flash_kernel_traitsILi256ELi64ELi64ELi8ES3_EEEEvNS_16Flash_bwd_paramsE
        .type           _ZN5flash25flash_bwd_dot_do_o_kernelILb1E23Flash_bwd_kernel_traitsILi256ELi64ELi64ELi8ELi4ELi2ELi2ELb0ELb1EN7cutlass10bfloat16_tE19Flash_kernel_traitsILi256ELi64ELi64ELi8ES3_EEEEvNS_16Flash_bwd_paramsE,@function
        .size           _ZN5flash25flash_bwd_dot_do_o_kernelILb1E23Flash_bwd_kernel_traitsILi256ELi64ELi64ELi8ELi4ELi2ELi2ELb0ELb1EN7cutlass10bfloat16_tE19Flash_kernel_traitsILi256ELi64ELi64ELi8ES3_EEEEvNS_16Flash_bwd_paramsE,(.L_x_1278 - _ZN5flash25flash_bwd_dot_do_o_kernelILb1E23Flash_bwd_kernel_traitsILi256ELi64ELi64ELi8ELi4ELi2ELi2ELb0ELb1EN7cutlass10bfloat16_tE19Flash_kernel_traitsILi256ELi64ELi64ELi8ES3_EEEEvNS_16Flash_bwd_paramsE)
        .other          _ZN5flash25flash_bwd_dot_do_o_kernelILb1E23Flash_bwd_kernel_traitsILi256ELi64ELi64ELi8ELi4ELi2ELi2ELb0ELb1EN7cutlass10bfloat16_tE19Flash_kernel_traitsILi256ELi64ELi64ELi8ES3_EEEEvNS_16Flash_bwd_paramsE,@"STO_CUDA_ENTRY STV_DEFAULT"
_ZN5flash25flash_bwd_dot_do_o_kernelILb1E23Flash_bwd_kernel_traitsILi256ELi64ELi64ELi8ELi4ELi2ELi2ELb0ELb1EN7cutlass10bfloat16_tE19Flash_kernel_traitsILi256ELi64ELi64ELi8ES3_EEEEvNS_16Flash_bwd_paramsE:
.text._ZN5flash25flash_bwd_dot_do_o_kernelILb1E23Flash_bwd_kernel_traitsILi256ELi64ELi64ELi8ELi4ELi2ELi2ELb0ELb1EN7cutlass10bfloat16_tE19Flash_kernel_traitsILi256ELi64ELi64ELi8ES3_EEEEvNS_16Flash_bwd_paramsE:
        /* <DEDUP_REMOVED lines=60> */
.L_x_903:
[-C--:B------:R-:W-:Y:S02]  /*03c0*/  IMAD R7, R3, R13.reuse, RZ ;  /* 0x0000000d03077224 */ /* 0x080fe400078e02ff */
[----:B------:R-:W-:-:S04]  /*03d0*/  IMAD.WIDE.U32 R4, R2, R13, RZ ;  /* 0x0000000d02047225 */ /* 0x000fc800078e00ff */
[----:B------:R-:W-:Y:S01]  /*03e0*/  IMAD.MOV.U32 R6, RZ, RZ, R4 ;  /* 0x000000ffff067224 */ /* 0x000fe200078e0004 */
[----:B------:R-:W-:-:S07]  /*03f0*/  IADD3 R14, PT, PT, R5, R7, RZ ;  /* 0x00000007050e7210 */ /* 0x000fce0007ffe0ff */
.L_x_904:
        /* <DEDUP_REMOVED lines=21> */
.L_x_905:
[----:B------:R-:W0:Y:S01]  /*0550*/  LDC R0, c[0x0][0x444] ;  /* 0x00011100ff007b82 */ /* 0x000e220000000800 */
[----:B------:R-:W-:-:S04]  /*0560*/  IMAD R71, R71, R22, R9 ;  /* 0x0000001647477224 */ /* 0x000fc800078e0209 */
[----:B0-----:R-:W-:-:S07]  /*0570*/  IMAD R71, R71, R0, RZ ;  /* 0x0000000047477224 */ /* 0x001fce00078e02ff */
.L_x_906:
        /* <DEDUP_REMOVED lines=66> */
.L_x_908:
[----:B------:R-:W-:Y:S05]  /*09a0*/  BSYNC.RECONVERGENT B0 ;  /* 0x0000000000007941 */ /* 0x000fea0003800200 */
.L_x_907:
        /* <DEDUP_REMOVED lines=22> */
.L_x_910:
[----:B------:R-:W-:Y:S05]  /*0b10*/  BSYNC.RECONVERGENT B0 ;  /* 0x0000000000007941 */ /* 0x000fea0003800200 */
.L_x_909:
        /* <DEDUP_REMOVED lines=36> */
.L_x_912:
[----:B------:R-:W-:Y:S05]  /*0d60*/  BSYNC.RECONVERGENT B0 ;  /* 0x0000000000007941 */ /* 0x000fea0003800200 */
.L_x_911:
        /* <DEDUP_REMOVED lines=26> */
.L_x_914:
[----:B------:R-:W-:Y:S05]  /*0f10*/  BSYNC.RECONVERGENT B0 ;  /* 0x0000000000007941 */ /* 0x000fea0003800200 */
.L_x_913:
        /* <DEDUP_REMOVED lines=253> */
.L_x_915:
        /* <DEDUP_REMOVED lines=9> */
.L_x_1278:


//--------------------- .text._ZN5flash27flash_bwd_convert_dq_kernelI23Flash_bwd_kernel_traitsILi256ELi64ELi64ELi8ELi4ELi2ELi2ELb0ELb0EN7cutlass10bfloat16_tE19Flash_kernel_traitsILi256ELi64ELi64ELi8ES3_EEEEvNS_16Flash_bwd_paramsEi --------------------------
	.section	.text._ZN5flash27flash_bwd_convert_dq_kernelI23Flash_bwd_kernel_traitsILi256ELi64ELi64ELi8ELi4ELi2ELi2ELb0ELb0EN7cutlass10bfloat16_tE19Flash_kernel_traitsILi256ELi64ELi64ELi8ES3_EEEEvNS_16Flash_bwd_paramsEi,"ax",@progbits
	.align	128
        .global         _ZN5flash27flash_bwd_convert_dq_kernelI23Flash_bwd_kernel_traitsILi256ELi64ELi64ELi8ELi4ELi2ELi2ELb0ELb0EN7cutlass10bfloat16_tE19Flash_kernel_traitsILi256ELi64ELi64ELi8ES3_EEEEvNS_16Flash_bwd_paramsEi
        .type           _ZN5flash27flash_bwd_convert_dq_kernelI23Flash_bwd_kernel_traitsILi256ELi64ELi64ELi8ELi4ELi2ELi2ELb0ELb0EN7cutlass10bfloat16_tE19Flash_kernel_traitsILi256ELi64ELi64ELi8ES3_EEEEvNS_16Flash_bwd_paramsEi,@function
        .size           _ZN5flash27flash_bwd_convert_dq_kernelI23Flash_bwd_kernel_traitsILi256ELi64ELi64ELi8ELi4ELi2ELi2ELb0ELb0EN7cutlass10bfloat16_tE19Flash_kernel_traitsILi256ELi64ELi64ELi8ES3_EEEEvNS_16Flash_bwd_paramsEi,(.L_x_1279 - _ZN5flash27flash_bwd_convert_dq_kernelI23Flash_bwd_kernel_traitsILi256ELi64ELi64ELi8ELi4ELi2ELi2ELb0ELb0EN7cutlass10bfloat16_tE19Flash_kernel_traitsILi256ELi64ELi64ELi8ES3_EEEEvNS_16Flash_bwd_paramsEi)
        .other          _ZN5flash27flash_bwd_convert_dq_kernelI23Flash_bwd_kernel_traitsILi256ELi64ELi64ELi8ELi4ELi2ELi2ELb0ELb0EN7cutlass10bfloat16_tE19Flash_kernel_traitsILi256ELi64ELi64ELi8ES3_EEEEvNS_16Flash_bwd_paramsEi,@"STO_CUDA_ENTRY STV_DEFAULT"
_ZN5flash27flash_bwd_convert_dq_kernelI23Flash_bwd_kernel_traitsILi256ELi64ELi64ELi8ELi4ELi2ELi2ELb0ELb0EN7cutlass10bfloat16_tE19Flash_kernel_traitsILi256ELi64ELi64ELi8ES3_EEEEvNS_16Flash_bwd_paramsEi:
.text._ZN5flash27flash_bwd_convert_dq_kernelI23Flash_bwd_kernel_traitsILi256ELi64ELi64ELi8ELi4ELi2ELi2ELb0ELb0EN7cutlass10bfloat16_tE19Flash_kernel_traitsILi256ELi64ELi64ELi8ES3_EEEEvNS_16Flash_bwd_paramsEi:
        /* <DEDUP_REMOVED lines=48> */
.L_x_916:
[-C--:B------:R-:W-:Y:S02]  /*0300*/  IMAD R5, R3, R41.reuse, RZ ;  /* 0x0000002903057224 */ /* 0x080fe400078e02ff */
[----:B------:R-:W-:-:S05]  /*0310*/  IMAD.WIDE.U32 R40, R2, R41, RZ ;  /* 0x0000002902287225 */ /* 0x000fca00078e00ff */
[----:B------:R-:W-:-:S07]  /*0320*/  IADD3 R38, PT, PT, R41, R5, RZ ;  /* 0x0000000529267210 */ /* 0x000fce0007ffe0ff */
.L_x_917:
        /* <DEDUP_REMOVED lines=64> */
.L_x_919:
        /* <DEDUP_REMOVED lines=144> */
.L_x_918:
        /* <DEDUP_REMOVED lines=194> */
.L_x_921:
[----:B------:R-:W-:Y:S05]  /*1c50*/  BSYNC.RECONVERGENT B0 ;  /* 0x0000000000007941 */ /* 0x000fea0003800200 */
.L_x_920:
        /* <DEDUP_REMOVED lines=24> */
.L_x_922:
        /* <DEDUP_REMOVED lines=10> */
.L_x_1279:


//--------------------- .text._ZN5flash44flash_bwd_dq_dk_dv_loop_seqk_parallel_kernelI23Flash_bwd_kernel_traitsILi256ELi64ELi64ELi8ELi4ELi2ELi2ELb0ELb0EN7cutlass10bfloat16_tE19Flash_kernel_traitsILi256ELi64ELi64ELi8ES3_EELb1ELb1ELb0ELb0ELb0ELb0ELb0EEEvNS_16Flash_bwd_paramsE --------------------------
	.section	.text._ZN5flash44flash_bwd_dq_dk_dv_loop_seqk_parallel_kernelI23Flash_bwd_kernel_traitsILi256ELi64ELi64ELi8ELi4ELi2ELi2ELb0ELb0EN7cutlass10bfloat16_tE19Flash_kernel_traitsILi256ELi64ELi64ELi8ES3_EELb1ELb1ELb0ELb0ELb0ELb0ELb0EEEvNS_16Flash_bwd_paramsE,"ax",@progbits
	.align	128
        .global         _ZN5flash44flash_bwd_dq_dk_dv_loop_seqk_parallel_kernelI23Flash_bwd_kernel_traitsILi256ELi64ELi64ELi8ELi4ELi2ELi2ELb0ELb0EN7cutlass10bfloat16_tE19Flash_kernel_traitsILi256ELi64ELi64ELi8ES3_EELb1ELb1ELb0ELb0ELb0ELb0ELb0EEEvNS_16Flash_bwd_paramsE
        .type           _ZN5flash44flash_bwd_dq_dk_dv_loop_seqk_parallel_kernelI23Flash_bwd_kernel_traitsILi256ELi64ELi64ELi8ELi4ELi2ELi2ELb0ELb0EN7cutlass10bfloat16_tE19Flash_kernel_traitsILi256ELi64ELi64ELi8ES3_EELb1ELb1ELb0ELb0ELb0ELb0ELb0EEEvNS_16Flash_bwd_paramsE,@function
        .size           _ZN5flash44flash_bwd_dq_dk_dv_loop_seqk_parallel_kernelI23Flash_bwd_kernel_traitsILi256ELi64ELi64ELi8ELi4ELi2ELi2ELb0ELb0EN7cutlass10bfloat16_tE19Flash_kernel_traitsILi256ELi64ELi64ELi8ES3_EELb1ELb1ELb0ELb0ELb0ELb0ELb0EEEvNS_16Flash_bwd_paramsE,(.L_x_1280 - _ZN5flash44flash_bwd_dq_dk_dv_loop_seqk_parallel_kernelI23Flash_bwd_kernel_traitsILi256ELi64ELi64ELi8ELi4ELi2ELi2ELb0ELb0EN7cutlass10bfloat16_tE19Flash_kernel_traitsILi256ELi64ELi64ELi8ES3_EELb1ELb1ELb0ELb0ELb0ELb0ELb0EEEvNS_16Flash_bwd_paramsE)
        .other          _ZN5flash44flash_bwd_dq_dk_dv_loop_seqk_parallel_kernelI23Flash_bwd_kernel_traitsILi256ELi64ELi64ELi8ELi4ELi2ELi2ELb0ELb0EN7cutlass10bfloat16_tE19Flash_kernel_traitsILi256ELi64ELi64ELi8ES3_EELb1ELb1ELb0ELb0ELb0ELb0ELb0EEEvNS_16Flash_bwd_paramsE,@"STO_CUDA_ENTRY STV_DEFAULT"
_ZN5flash44flash_bwd_dq_dk_dv_loop_seqk_parallel_kernelI23Flash_bwd_kernel_traitsILi256ELi64ELi64ELi8ELi4ELi2ELi2ELb0ELb0EN7cutlass10bfloat16_tE19Flash_kernel_traitsILi256ELi64ELi64ELi8ES3_EELb1ELb1ELb0ELb0ELb0ELb0ELb0EEEvNS_16Flash_bwd_paramsE:
.text._ZN5flash44flash_bwd_dq_dk_dv_loop_seqk_parallel_kernelI23Flash_bwd_kernel_traitsILi256ELi64ELi64ELi8ELi4ELi2ELi2ELb0ELb0EN7cutlass10bfloat16_tE19Flash_kernel_traitsILi256ELi64ELi64ELi8ES3_EELb1ELb1ELb0ELb0ELb0ELb0ELb0EEEvNS_16Flash_bwd_paramsE:
        /* <DEDUP_REMOVED lines=49> */
[----:B--2---:R-:W-:-:S08]  /*0310*/  UMOV UR30, URZ ;  /* 0x000000ff001e7c82 */ /* 0x004fd00008000000 */
.L_x_979:
[----:B--2---:R-:W2:Y:S01]  /*0320*/  LDCU.64 UR8, c[0x0][0x478] ;  /* 0x00008f00ff0877ac */ /* 0x004ea20008000a00 */
        /* <DEDUP_REMOVED lines=53> */
.L_x_923:
        /* <DEDUP_REMOVED lines=34> */
[----:B------:R-:W-:Y:S05]  /*08a0*/  BRA `(.L_x_926) ;  /* 0x00000000001c7947 */ /* 0x000fea0003800000 */
.L_x_925:
[----:B------:R-:W1:Y:S01]  /*08b0*/  LDCU.64 UR14, c[0x0][0x3b8] ;  /* 0x00007700ff0e77ac */ /* 0x000e620008000a00 */
[----:B------:R-:W-:-:S04]  /*08c0*/  UIADD3 UR8, UPT, UPT, UR38, UR40, URZ ;  /* 0x0000002826087290 */ /* 0x000fc8000fffe0ff */
[----:B-1----:R-:W-:Y:S02]  /*08d0*/  UIMAD.WIDE.U32 UR10, UR8, UR14, URZ ;  /* 0x0000000e080a72a5 */ /* 0x002fe4000f8e00ff */
[----:B------:R-:W-:-:S04]  /*08e0*/  UIMAD UR8, UR8, UR15, URZ ;  /* 0x0000000f080872a4 */ /* 0x000fc8000f8e02ff */
[----:B------:R-:W-:Y:S01]  /*08f0*/  UIADD3 UR8, UPT, UPT, UR11, UR8, URZ ;  /* 0x000000080b087290 */ /* 0x000fe2000fffe0ff */
[----:B------:R-:W-:-:S05]  /*0900*/  UMOV UR52, UR10 ;  /* 0x0000000a00347c82 */ /* 0x000fca0008000000 */
[----:B------:R-:W-:Y:S02]  /*0910*/  MOV R14, UR8 ;  /* 0x00000008000e7c02 */ /* 0x000fe40008000f00 */
.L_x_926:
        /* <DEDUP_REMOVED lines=41> */
.L_x_927:
[----:B------:R-:W1:Y:S01]  /*0bb0*/  LDCU.64 UR12, c[0x0][0x3c0] ;  /* 0x00007800ff0c77ac */ /* 0x000e620008000a00 */
[----:B------:R-:W-:-:S04]  /*0bc0*/  UIADD3 UR8, UPT, UPT, UR38, UR40, URZ ;  /* 0x0000002826087290 */ /* 0x000fc8000fffe0ff */
[----:B-1----:R-:W-:Y:S02]  /*0bd0*/  UIMAD.WIDE.U32 UR10, UR8, UR12, URZ ;  /* 0x0000000c080a72a5 */ /* 0x002fe4000f8e00ff */
[----:B------:R-:W-:-:S04]  /*0be0*/  UIMAD UR8, UR8, UR13, URZ ;  /* 0x0000000d080872a4 */ /* 0x000fc8000f8e02ff */
[----:B------:R-:W-:Y:S01]  /*0bf0*/  UIADD3 UR8, UPT, UPT, UR11, UR8, URZ ;  /* 0x000000080b087290 */ /* 0x000fe2000fffe0ff */
[----:B------:R-:W-:-:S05]  /*0c00*/  UMOV UR50, UR10 ;  /* 0x0000000a00327c82 */ /* 0x000fca0008000000 */
[----:B------:R-:W-:-:S07]  /*0c10*/  MOV R15, UR8 ;  /* 0x00000008000f7c02 */ /* 0x000fce0008000f00 */
.L_x_928:
        /* <DEDUP_REMOVED lines=11> */
[----:B------:R-:W1:Y:S01]  /*0cd0*/  LDCU UR56, c[0x0][0x444] ;  /* 0x00008880ff3877ac */ /* 0x000e620008000800 */
[----:B------:R-:W-:Y:S02]  /*0ce0*/  USHF.R.S32.HI UR9, URZ, 0x1f, UR46 ;  /* 0x0000001fff097899 */ /* 0x000fe4000801142e */
[----:B-1----:R-:W-:Y:S02]  /*0cf0*/  USHF.R.S32.HI UR8, URZ, 0x1f, UR56 ;  /* 0x0000001fff087899 */ /* 0x002fe40008011438 */
        /* <DEDUP_REMOVED lines=14> */
.L_x_929:
[----:B------:R-:W-:Y:S02]  /*0de0*/  UIMAD.WIDE.U32 UR10, UR58, UR16, URZ ;  /* 0x000000103a0a72a5 */ /* 0x000fe4000f8e00ff */
[----:B------:R-:W-:-:S04]  /*0df0*/  UIMAD UR8, UR59, UR16, URZ ;  /* 0x000000103b0872a4 */ /* 0x000fc8000f8e02ff */
[----:B------:R-:W-:-:S12]  /*0e00*/  UIADD3 UR8, UPT, UPT, UR11, UR8, URZ ;  /* 0x000000080b087290 */ /* 0x000fd8000fffe0ff */
.L_x_930:
[----:B------:R-:W1:Y:S01]  /*0e10*/  LDCU.U8 UR9, c[0x0][0x548] ;  /* 0x0000a900ff0977ac */ /* 0x000e620008000000 */
[----:B------:R-:W-:Y:S01]  /*0e20*/  USHF.L.U32 UR47, UR24, 0x7, URZ ;  /* 0x00000007182f7899 */ /* 0x000fe200080006ff */
[----:B------:R-:W2:Y:S03]  /*0e30*/  LDCU.U8 UR60, c[0x0][0x5f0] ;  /* 0x0000be00ff3c77ac */ /* 0x000ea60008000000 */
[----:B------:R-:W-:Y:S02]  /*0e40*/  USEL UR11, UR47, URZ, UP5 ;  /* 0x000000ff2f0b7287 */ /* 0x000fe4000a800000 */
[----:B------:R-:W-:Y:S02]  /*0e50*/  UIMAD UR57, UR23, UR61, URZ ;  /* 0x0000003d173972a4 */ /* 0x000fe4000f8e02ff */
[----:B------:R-:W-:Y:S02]  /*0e60*/  UIADD3 UR11, UP0, UPT, UR53, UR11, URZ ;  /* 0x0000000b350b7290 */ /* 0x000fe4000ff1e0ff */
[----:B-1----:R-:W-:-:S02]  /*0e70*/  UISETP.NE.AND UP1, UPT, UR9, URZ, UPT ;  /* 0x000000ff0900728c */ /* 0x002fc4000bf25270 */
        /* <DEDUP_REMOVED lines=13> */
.L_x_931:
[----:B------:R-:W1:Y:S01]  /*0f50*/  LDCU UR59, c[0x0][0x434] ;  /* 0x00008680ff3b77ac */ /* 0x000e620008000800 */
[----:B------:R-:W-:-:S04]  /*0f60*/  UIMAD UR9, UR24, UR46, UR23 ;  /* 0x0000002e180972a4 */ /* 0x000fc8000f8e0217 */
[----:B-1----:R-:W-:Y:S02]  /*0f70*/  UIMAD UR59, UR9, UR59, URZ ;  /* 0x0000003b093b72a4 */ /* 0x002fe4000f8e02ff */
.L_x_932:
        /* <DEDUP_REMOVED lines=11> */
.L_x_933:
[----:B------:R-:W1:Y:S01]  /*1030*/  LDCU UR58, c[0x0][0x444] ;  /* 0x00008880ff3a77ac */ /* 0x000e620008000800 */
[----:B------:R-:W-:-:S04]  /*1040*/  UIMAD UR9, UR24, UR46, UR23 ;  /* 0x0000002e180972a4 */ /* 0x000fc8000f8e0217 */
[----:B-1----:R-:W-:-:S12]  /*1050*/  UIMAD UR58, UR9, UR58, URZ ;  /* 0x0000003a093a72a4 */ /* 0x002fd8000f8e02ff */
.L_x_934:
[----:B------:R-:W-:Y:S01]  /*1060*/  USHF.R.S32.HI UR9, URZ, 0x1f, UR57 ;  /* 0x0000001fff097899 */ /* 0x000fe20008011439 */
[----:B------:R-:W1:Y:S01]  /*1070*/  S2R R0, SR_TID.X ;  /* 0x0000000000007919 */ /* 0x000e620000002100 */
[----:B------:R-:W-:Y:S01]  /*1080*/  UIADD3 UR57, UP1, UP0, UR64, UR10, UR57 ;  /* 0x0000000a40397290 */ /* 0x000fe2000f83e039 */
[----:B------:R-:W2:Y:S01]  /*1090*/  LDC.64 R6, c[0x0][0x3b0] ;  /* 0x0000ec00ff067b82 */ /* 0x000ea20000000a00 */
[----:B------:R-:W-:Y:S01]  /*10a0*/  UIADD3 UR48, UPT, UPT, UR44, UR39, URZ ;  /* 0x000000272c307290 */ /* 0x000fe2000fffe0ff */
[----:B------:R-:W-:Y:S01]  /*10b0*/  MOV R19, RZ ;  /* 0x000000ff00137202 */ /* 0x000fe20000000f00 */
[----:B------:R-:W-:Y:S01]  /*10c0*/  UIADD3.X UR56, UPT, UPT, UR56, UR8, UR9, UP1, UP0 ;  /* 0x0000000838387290 */ /* 0x000fe20008fe0409 */
[----:B------:R-:W-:Y:S01]  /*10d0*/  ISETP.NE.AND P3, PT, RZ, UR60, PT ;  /* 0x0000003cff007c0c */ /* 0x000fe2000bf65270 */
[----:B------:R-:W-:Y:S01]  /*10e0*/  BSSY.RECONVERGENT B1, `(.L_x_924) ;  /* 0x000093a000017945 */ /* 0x000fe20003800200 */
[----:B------:R-:W-:Y:S02]  /*10f0*/  ULEA UR58, UR55, UR58, 0x6 ;  /* 0x0000003a373a7291 */ /* 0x000fe4000f8e30ff */
[----:B------:R-:W3:Y:S01]  /*1100*/  LDCU UR9, c[0x0][0x508] ;  /* 0x0000a100ff0977ac */ /* 0x000ee20008000800 */
[----:B------:R-:W-:-:S02]  /*1110*/  ULEA UR59, UR55, UR59, 0x6 ;  /* 0x0000003b373b7291 */ /* 0x000fc4000f8e30ff */
[----:B---3--:R-:W-:-:S04]  /*1120*/  UIADD3 UR9, UPT, UPT, UR48, -UR9, -UR37 ;  /* 0x8000000930097290 */ /* 0x008fc8000fffe825 */
[----:B------:R-:W-:Y:S01]  /*1130*/  USHF.R.S32.HI UR8, URZ, 0x1f, UR9 ;  /* 0x0000001fff087899 */ /* 0x000fe20008011409 */
[C---:B-1----:R-:W-:Y:S01]  /*1140*/  IMAD.SHL.U32 R5, R0.reuse, 0x8, RZ ;  /* 0x0000000800057824 */ /* 0x042fe200078e00ff */
[----:B------:R-:W-:Y:S02]  /*1150*/  LOP3.LUT R4, R0, 0x1f, RZ, 0xc0, !PT ;  /* 0x0000001f00047812 */ /* 0x000fe400078ec0ff */
[----:B------:R-:W-:Y:S02]  /*1160*/  ULEA.HI UR8, UR8, UR9, URZ, 0x6 ;  /* 0x0000000908087291 */ /* 0x000fe4000f8f30ff */
[----:B------:R-:W-:Y:S02]  /*1170*/  LOP3.LUT R18, R5, 0x38, RZ, 0xc0, !PT ;  /* 0x0000003805127812 */ /* 0x000fe400078ec0ff */
[----:B------:R-:W-:Y:S02]  /*1180*/  USHF.R.S32.HI UR47, URZ, 0x6, UR8 ;  /* 0x00000006ff2f7899 */ /* 0x000fe40008011408 */
[----:B------:R-:W-:Y:S01]  /*1190*/  IADD3 R8, P0, PT, R18, UR62, RZ ;  /* 0x0000003e12087c10 */ /* 0x000fe2000ff1e0ff */
[----:B--2---:R-:W-:Y:S01]  /*11a0*/  IMAD.WIDE.U32 R12, R6, UR53, R18 ;  /* 0x00000035060c7c25 */ /* 0x004fe2000f8e0012 */
[----:B------:R-:W-:Y:S01]  /*11b0*/  UISETP.LT.AND UP0, UPT, URZ, UR47, UPT ;  /* 0x0000002fff00728c */ /* 0x000fe2000bf01270 */
[----:B------:R-:W1:Y:S02]  /*11c0*/  LDCU.64 UR62, c[0x0][0x5e8] ;  /* 0x0000bd00ff3e77ac */ /* 0x000e640008000a00 */
[----:B------:R-:W-:Y:S01]  /*11d0*/  IMAD.X R9, RZ, RZ, UR17, P0 ;  /* 0x00000011ff097e24 */ /* 0x000fe200080e06ff */
[----:B------:R-:W-:Y:S01]  /*11e0*/  IADD3 R12, P0, PT, R12, UR54, RZ ;  /* 0x000000360c0c7c10 */ /* 0x000fe2000ff1e0ff */
[----:B------:R-:W2:Y:S01]  /*11f0*/  LDCU.128 UR8, c[0x0][0x590] ;  /* 0x0000b200ff0877ac */ /* 0x000ea20008000c00 */
[----:B------:R-:W-:-:S04]  /*1200*/  USEL UR47, URZ, UR47, !UP0 ;  /* 0x0000002fff2f7287 */ /* 0x000fc8000c000000 */
[----:B------:R-:W-:Y:S02]  /*1210*/  UISETP.GT.AND UP0, UPT, UR36, UR47, UPT ;  /* 0x0000002f2400728c */ /* 0x000fe4000bf04270 */
[----:B--2---:R-:W-:Y:S01]  /*1220*/  UIMAD UR16, UR51, UR8, URZ ;  /* 0x00000008331072a4 */ /* 0x004fe2000f8e02ff */
[----:B------:R-:W-:Y:S02]  /*1230*/  IMAD.U32 R2, RZ, RZ, UR8 ;  /* 0x00000008ff027e24 */ /* 0x000fe4000f8e00ff */
[----:B------:R-:W-:Y:S01]  /*1240*/  IMAD.U32 R16, RZ, RZ, UR10 ;  /* 0x0000000aff107e24 */ /* 0x000fe2000f8e00ff */
[----:B------:R-:W-:Y:S01]  /*1250*/  UIMAD UR16, UR53, UR9, UR16 ;  /* 0x00000009351072a4 */ /* 0x000fe2000f8e0210 */
[----:B------:R-:W-:Y:S02]  /*1260*/  IMAD.WIDE.U32 R2, R2, UR53, R8 ;  /* 0x0000003502027c25 */ /* 0x000fe4000f8e0008 */
[----:B------:R-:W2:Y:S03]  /*1270*/  LDC.64 R8, c[0x0][0x5f8] ;  /* 0x00017e00ff087b82 */ /* 0x000ea60000000a00 */
[----:B------:R-:W-:-:S02]  /*1280*/  VIADD R3, R3, UR16 ;  /* 0x0000001003037c36 */ /* 0x000fc40008000000 */
[----:B------:R-:W-:-:S03]  /*1290*/  IMAD.WIDE.U32 R16, R16, UR23, R2 ;  /* 0x0000001710107c25 */ /* 0x000fc6000f8e0002 */
[----:B------:R-:W3:Y:S01]  /*12a0*/  LDCU.64 UR16, c[0x0][0x3c8] ;  /* 0x00007900ff1077ac */ /* 0x000ee20008000a00 */
[----:B------:R-:W-:Y:S01]  /*12b0*/  IMAD.U32 R3, RZ, RZ, UR11 ;  /* 0x0000000bff037e24 */ /* 0x000fe2000f8e00ff */
[----:B------:R-:W4:Y:S01]  /*12c0*/  LDCU.64 UR10, c[0x0][0x550] ;  /* 0x0000aa00ff0a77ac */ /* 0x000f220008000a00 */
[----:B------:R-:W-:Y:S02]  /*12d0*/  IMAD R2, R6, UR51, RZ ;  /* 0x0000003306027c24 */ /* 0x000fe4000f8e02ff */
[----:B------:R-:W-:Y:S01]  /*12e0*/  IMAD R17, R3, UR23, R17 ;  /* 0x0000001703117c24 */ /* 0x000fe2000f8e0211 */
[----:B------:R-:W-:Y:S01]  /*12f0*/  SHF.R.U32.HI R3, RZ, 0x3, R0 ;  /* 0x00000003ff037819 */ /* 0x000fe20000011600 */
[----:B------:R-:W-:Y:S01]  /*1300*/  IMAD R2, R7, UR53, R2 ;  /* 0x0000003507027c24 */ /* 0x000fe2000f8e0202 */
[----:B------:R-:W-:Y:S02]  /*1310*/  UIMAD UR51, UR46, UR61, URZ ;  /* 0x0000003d2e3372a4 */ /* 0x000fe4000f8e02ff */
[----:B------:R-:W-:Y:S01]  /*1320*/  USHF.L.U32 UR53, UR8, 0x5, URZ ;  /* 0x0000000508357899 */ /* 0x000fe200080006ff */
[----:B------:R-:W-:Y:S01]  /*1330*/  IMAD.WIDE.U32 R16, R3, UR8, R16 ;  /* 0x0000000803107c25 */ /* 0x000fe2000f8e0010 */
[----:B------:R-:W-:Y:S01]  /*1340*/  IADD3.X R13, PT, PT, R13, UR49, R2, P0, !PT ;  /* 0x000000310d0d7c10 */ /* 0x000fe200087fe402 */
[----:B------:R-:W-:-:S02]  /*1350*/  USHF.L.U64.HI UR49, UR8, 0x5, UR9 ;  /* 0x0000000508317899 */ /* 0x000fc40008010209 */
[----:B------:R-:W-:Y:S01]  /*1360*/  IMAD R2, R3, UR9, R17 ;  /* 0x0000000903027c24 */ /* 0x000fe2000f8e0211 */
[----:B------:R-:W-:Y:S01]  /*1370*/  SHF.R.U32.HI R17, RZ, 0x5, R0 ;  /* 0x00000005ff117819 */ /* 0x000fe20000011600 */
[----:B---3--:R-:W-:Y:S01]  /*1380*/  IMAD.U32 R20, RZ, RZ, UR16 ;  /* 0x00000010ff147e24 */ /* 0x008fe2000f8e00ff */
[----:B------:R-:W3:Y:S01]  /*1390*/  LDCU.64 UR8, c[0x0][0x380] ;  /* 0x00007000ff0877ac */ /* 0x000ee20008000a00 */
[----:B--2---:R-:W-:Y:S01]  /*13a0*/  IMAD.WIDE.U32 R24, R8, UR21, RZ ;  /* 0x0000001508187c25 */ /* 0x004fe2000f8e00ff */
[----:B----4-:R-:W-:Y:S01]  /*13b0*/  LEA R242, P2, R16, UR10, 0x1 ;  /* 0x0000000a10f27c11 */ /* 0x010fe2000f8408ff */
[----:B------:R-:W-:Y:S02]  /*13c0*/  USHF.L.U32 UR54, UR51, 0x6, URZ ;  /* 0x0000000633367899 */ /* 0x000fe400080006ff */
[----:B------:R-:W-:Y:S01]  /*13d0*/  IMAD.WIDE.U32 R20, R20, UR23, R12 ;  /* 0x0000001714147c25 */ /* 0x000fe2000f8e000c */
[----:B------:R-:W-:Y:S01]  /*13e0*/  SEL R23, R24, RZ, P3 ;  /* 0x000000ff18177207 */ /* 0x000fe20001800000 */
[----:B------:R-:W2:Y:S01]  /*13f0*/  LDCU.64 UR60, c[0x0][0x420] ;  /* 0x00008400ff3c77ac */ /* 0x000ea20008000a00 */
[----:B------:R-:W-:Y:S01]  /*1400*/  LEA.HI.X R243, R16, UR11, R2, 0x1, P2 ;  /* 0x0000000b10f37c11 */ /* 0x000fe200090f0c02 */
[----:B------:R-:W-:Y:S01]  /*1410*/  IMAD.U32 R13, RZ, RZ, UR17 ;  /* 0x00000011ff0d7e24 */ /* 0x000fe2000f8e00ff */
[----:B------:R-:W4:Y:S01]  /*1420*/  LDCU.64 UR16, c[0x0][0x570] ;  /* 0x0000ae00ff1077ac */ /* 0x000f220008000a00 */
[----:B------:R-:W-:-:S02]  /*1430*/  IMAD R8, R17, UR51, R4 ;  /* 0x0000003311087c24 */ /* 0x000fc4000f8e0204 */
[----:B------:R-:W-:Y:S01]  /*1440*/  IMAD R9, R9, UR21, R25 ;  /* 0x0000001509097c24 */ /* 0x000fe2000f8e0219 */
[----:B-1----:R-:W-:Y:S01]  /*1450*/  UIMAD.WIDE UR10, UR58, 0x4, UR62 ;  /* 0x000000043a0a78a5 */ /* 0x002fe2000f8e023e */
[----:B------:R-:W-:Y:S01]  /*1460*/  IMAD R21, R13, UR23, R21 ;  /* 0x000000170d157c24 */ /* 0x000fe2000f8e0215 */
[----:B------:R-:W-:Y:S01]  /*1470*/  IADD3 R12, P1, P0, R8, UR57, R23 ;  /* 0x00000039080c7c10 */ /* 0x000fe2000f83e017 */
[C---:B------:R-:W-:Y:S01]  /*1480*/  VIADD R16, R3.reuse, 0x20 ;  /* 0x0000002003107836 */ /* 0x040fe20000000000 */
[----:B------:R-:W-:Y:S01]  /*1490*/  SHF.R.S32.HI R8, RZ, 0x1f, R8 ;  /* 0x0000001fff087819 */ /* 0x000fe20000011408 */
[----:B------:R-:W-:Y:S01]  /*14a0*/  IMAD.WIDE.U32 R20, R3, R6, R20 ;  /* 0x0000000603147225 */ /* 0x000fe200078e0014 */
[----:B------:R-:W-:Y:S02]  /*14b0*/  SEL R9, R9, RZ, P3 ;  /* 0x000000ff09097207 */ /* 0x000fe40001800000 */
[----:B------:R-:W-:Y:S01]  /*14c0*/  SHF.L.U32 R23, R6, 0x5, RZ ;  /* 0x0000000506177819 */ /* 0x000fe200000006ff */
[----:B------:R-:W-:Y:S01]  /*14d0*/  IMAD R2, R3, R7, R21 ;  /* 0x0000000703027224 */ /* 0x000fe200078e0215 */
[----:B------:R-:W-:Y:S01]  /*14e0*/  IADD3.X R9, PT, PT, R8, UR56, R9, P1, P0 ;  /* 0x0000003808097c10 */ /* 0x000fe20008fe0409 */
[----:B------:R-:W-:Y:S01]  /*14f0*/  IMAD.U32 R8, RZ, RZ, UR54 ;  /* 0x00000036ff087e24 */ /* 0x000fe2000f8e00ff */
[----:B------:R-:W-:Y:S01]  /*1500*/  IADD3 R12, P0, PT, R12, UR54, RZ ;  /* 0x000000360c0c7c10 */ /* 0x000fe2000ff1e0ff */
[----:B--2---:R-:W-:Y:S01]  /*1510*/  UIMAD.WIDE UR56, UR59, 0x4, UR60 ;  /* 0x000000043b3878a5 */ /* 0x004fe2000f8e023c */
[----:B------:R-:W-:-:S02]  /*1520*/  SHF.L.U64.HI R21, R6, 0x5, R7 ;  /* 0x0000000506157819 */ /* 0x000fc40000010207 */
[----:B------:R-:W-:Y:S02]  /*1530*/  LEA.HI.X.SX32 R9, R8, R9, 0x1, P0 ;  /* 0x0000000908097211 */ /* 0x000fe400000f0eff */
[----:B----4-:R-:W-:Y:S02]  /*1540*/  LEA R240, P0, R12, UR16, 0x2 ;  /* 0x000000100cf07c11 */ /* 0x010fe4000f8010ff */
[----:B---3--:R-:W-:Y:S02]  /*1550*/  LEA R244, P1, R20, UR8, 0x1 ;  /* 0x0000000814f47c11 */ /* 0x008fe4000f8208ff */
[----:B------:R-:W-:Y:S02]  /*1560*/  LEA.HI.X R241, R12, UR17, R9, 0x2, P0 ;  /* 0x000000110cf17c11 */ /* 0x000fe400080f1409 */
[----:B------:R-:W-:Y:S02]  /*1570*/  IADD3 R7, P0, PT, R3, 0x20, RZ ;  /* 0x0000002003077810 */ /* 0x000fe40007f1e0ff */
[----:B------:R-:W-:-:S02]  /*1580*/  LEA.HI.X R245, R20, UR9, R2, 0x1, P1 ;  /* 0x0000000914f57c11 */ /* 0x000fc400088f0c02 */
        /* <DEDUP_REMOVED lines=18> */
.L_x_936:
[----:B------:R-:W1:Y:S01]  /*16b0*/  LDCU.64 UR10, c[0x0][0x5c0] ;  /* 0x0000b800ff0a77ac */ /* 0x000e620008000a00 */
[----:B------:R-:W-:-:S04]  /*16c0*/  UIADD3 UR8, UPT, UPT, UR38, UR40, URZ ;  /* 0x0000002826087290 */ /* 0x000fc8000fffe0ff */
[----:B-1----:R-:W-:Y:S02]  /*16d0*/  UIMAD.WIDE.U32 UR16, UR8, UR10, URZ ;  /* 0x0000000a081072a5 */ /* 0x002fe4000f8e00ff */
[----:B------:R-:W-:-:S04]  /*16e0*/  UIMAD UR8, UR8, UR11, URZ ;  /* 0x0000000b080872a4 */ /* 0x000fc8000f8e02ff */
[----:B------:R-:W-:-:S06]  /*16f0*/  UIADD3 UR8, UPT, UPT, UR17, UR8, URZ ;  /* 0x0000000811087290 */ /* 0x000fcc000fffe0ff */
[----:B------:R-:W-:Y:S02]  /*1700*/  MOV R2, UR8 ;  /* 0x0000000800027c02 */ /* 0x000fe40008000f00 */
.L_x_937:
        /* <DEDUP_REMOVED lines=13> */
.L_x_938:
[----:B------:R-:W1:Y:S01]  /*17e0*/  LDCU.64 UR8, c[0x0][0x5c8] ;  /* 0x0000b900ff0877ac */ /* 0x000e620008000a00 */
[----:B------:R-:W-:-:S04]  /*17f0*/  UIADD3 UR38, UPT, UPT, UR38, UR40, URZ ;  /* 0x0000002826267290 */ /* 0x000fc8000fffe0ff */
[----:B-1----:R-:W-:Y:S02]  /*1800*/  UIMAD.WIDE.U32 UR14, UR38, UR8, URZ ;  /* 0x00000008260e72a5 */ /* 0x002fe4000f8e00ff */
[----:B------:R-:W-:-:S04]  /*1810*/  UIMAD UR38, UR38, UR9, URZ ;  /* 0x00000009262672a4 */ /* 0x000fc8000f8e02ff */
[----:B------:R-:W-:-:S06]  /*1820*/  UIADD3 UR38, UPT, UPT, UR15, UR38, URZ ;  /* 0x000000260f267290 */ /* 0x000fcc000fffe0ff */
[----:B------:R-:W-:-:S07]  /*1830*/  MOV R0, UR38 ;  /* 0x0000002600007c02 */ /* 0x000fce0008000f00 */
.L_x_939:
        /* <DEDUP_REMOVED lines=31> */
.L_x_941:
[----:B------:R-:W-:Y:S05]  /*1a30*/  BSYNC.RECONVERGENT B0 ;  /* 0x0000000000007941 */ /* 0x000fea0003800200 */
.L_x_940:
        /* <DEDUP_REMOVED lines=19> */
.L_x_943:
[----:B------:R-:W-:Y:S05]  /*1b70*/  BSYNC.RECONVERGENT B0 ;  /* 0x0000000000007941 */ /* 0x000fea0003800200 */
.L_x_942:
[----:B------:R-:W2:Y:S01]  /*1b80*/  LDCU.64 UR10, c[0x0][0x5e0] ;  /* 0x0000bc00ff0a77ac */ /* 0x000ea20008000a00 */
[----:B------:R-:W-:Y:S01]  /*1b90*/  MOV R5, UR8 ;  /* 0x0000000800057c02 */ /* 0x000fe20008000f00 */
[----:B------:R-:W-:Y:S01]  /*1ba0*/  BSSY.RECONVERGENT B0, `(.L_x_944) ;  /* 0x000001a000007945 */ /* 0x000fe20003800200 */
[----:B------:R-:W-:-:S03]  /*1bb0*/  UIMAD UR45, UR45, UR8, URZ ;  /* 0x000000082d2d72a4 */ /* 0x000fc6000f8e02ff */
[----:B------:R-:W-:Y:S01]  /*1bc0*/  IMAD.WIDE.U32 R4, R5, UR44, R18 ;  /* 0x0000002c05047c25 */ /* 0x000fe2000f8e0012 */
[----:B------:R-:W-:Y:S02]  /*1bd0*/  UIMAD UR45, UR44, UR9, UR45 ;  /* 0x000000092c2d72a4 */ /* 0x000fe4000f8e022d */
[----:B------:R-:W-:-:S04]  /*1be0*/  IADD3 R4, P0, PT, R4, UR14, RZ ;  /* 0x0000000e04047c10 */ /* 0x000fc8000ff1e0ff */
[----:B------:R-:W-:Y:S02]  /*1bf0*/  IADD3.X R5, PT, PT, R0, UR45, R5, P0, !PT ;  /* 0x0000002d00057c10 */ /* 0x000fe400087fe405 */
[----:B--2---:R-:W-:Y:S02]  /*1c00*/  MOV R10, UR10 ;  /* 0x0000000a000a7c02 */ /* 0x004fe40008000f00 */
        /* <DEDUP_REMOVED lines=19> */
.L_x_945:
[----:B------:R-:W-:Y:S05]  /*1d40*/  BSYNC.RECONVERGENT B0 ;  /* 0x0000000000007941 */ /* 0x000fea0003800200 */
.L_x_944:
[----:B------:R-:W-:Y:S05]  /*1d50*/  @P5 BRA `(.L_x_946) ;  /* 0x0000008400c85947 */ /* 0x000fea0003800000 */
[----:B------:R-:W3:Y:S01]  /*1d60*/  LDCU UR12, c[0x0][0x440] ;  /* 0x00008800ff0c77ac */ /* 0x000ee20008000800 */
[----:B------:R-:W-:Y:S02]  /*1d70*/  IMAD R6, R6, UR8, RZ ;  /* 0x0000000806067c24 */ /* 0x000fe4000f8e02ff */
[----:B------:R-:W-:Y:S01]  /*1d80*/  IMAD.MOV.U32 R4, RZ, RZ, R10 ;  /* 0x000000ffff047224 */ /* 0x000fe200078e000a */
[----:B------:R-:W4:Y:S01]  /*1d90*/  LDCU.64 UR10, c[0x0][0x568] ;  /* 0x0000ad00ff0a77ac */ /* 0x000f220008000a00 */
[C---:B------:R-:W-:Y:S02]  /*1da0*/  IMAD R6, R7.reuse, UR9, R6 ;  /* 0x0000000907067c24 */ /* 0x040fe4000f8e0206 */
[----:B--2---:R-:W-:-:S04]  /*1db0*/  IMAD.WIDE.U32 R2, R7, UR8, R4 ;  /* 0x0000000807027c25 */ /* 0x004fc8000f8e0004 */
        /* <DEDUP_REMOVED lines=13> */
.L_x_935:
        /* <DEDUP_REMOVED lines=38> */
.L_x_948:
[----:B------:R2:W-:Y:S04]  /*20f0*/  STS.128 [R9+0x10000], RZ ;  /* 0x010000ff09007388 */ /* 0x0005e80000000c00 */
[----:B------:R2:W-:Y:S04]  /*2100*/  STS.128 [R9+0x12000], RZ ;  /* 0x012000ff09007388 */ /* 0x0005e80000000c00 */
[----:B------:R2:W-:Y:S04]  /*2110*/  STS.128 [R9+0x14000], RZ ;  /* 0x014000ff09007388 */ /* 0x0005e80000000c00 */
[----:B------:R2:W-:Y:S02]  /*2120*/  STS.128 [R9+0x16000], RZ ;  /* 0x016000ff09007388 */ /* 0x0005e40000000c00 */
.L_x_949:
[----:B------:R-:W-:Y:S05]  /*2130*/  BSYNC.RECONVERGENT B0 ;  /* 0x0000000000007941 */ /* 0x000fea0003800200 */
.L_x_947:
        /* <DEDUP_REMOVED lines=37> */
.L_x_951:
[----:B------:R-:W-:Y:S05]  /*2390*/  BSYNC.RECONVERGENT B0 ;  /* 0x0000000000007941 */ /* 0x000fea0003800200 */
.L_x_950:
        /* <DEDUP_REMOVED lines=29> */
.L_x_953:
[----:B------:R1:W-:Y:S04]  /*2570*/  STS.128 [R238], RZ ;  /* 0x000000ffee007388 */ /* 0x0003e80000000c00 */
[----:B------:R1:W-:Y:S04]  /*2580*/  STS.128 [R238+0x2000], RZ ;  /* 0x002000ffee007388 */ /* 0x0003e80000000c00 */
[----:B------:R1:W-:Y:S04]  /*2590*/  STS.128 [R238+0x4000], RZ ;  /* 0x004000ffee007388 */ /* 0x0003e80000000c00 */
[----:B------:R1:W-:Y:S02]  /*25a0*/  STS.128 [R238+0x6000], RZ ;  /* 0x006000ffee007388 */ /* 0x0003e40000000c00 */
.L_x_954:
[----:B------:R-:W-:Y:S05]  /*25b0*/  BSYNC.RECONVERGENT B0 ;  /* 0x0000000000007941 */ /* 0x000fea0003800200 */
.L_x_952:
        /* <DEDUP_REMOVED lines=20> */
[----:B------:R-:W-:-:S04]  /*2700*/  LEA R20, P4, R23, R244, 0x1 ;  /* 0x000000f417147211 */ /* 0x000fc800078808ff */
        /* <DEDUP_REMOVED lines=25> */
.L_x_956:
[----:B------:R-:W-:Y:S05]  /*28a0*/  BSYNC.RECONVERGENT B0 ;  /* 0x0000000000007941 */ /* 0x000fea0003800200 */
.L_x_955:
[----:B------:R-:W2:Y:S01]  /*28b0*/  LDCU.64 UR8, c[0x0][0x3d0] ;  /* 0x00007a00ff0877ac */ /* 0x000ea20008000a00 */
[----:B-1----:R-:W-:Y:S01]  /*28c0*/  MOV R21, UR14 ;  /* 0x0000000e00157c02 */ /* 0x002fe20008000f00 */
[----:B------:R-:W-:Y:S01]  /*28d0*/  BSSY.RECONVERGENT B0, `(.L_x_957) ;  /* 0x0000031000007945 */ /* 0x000fe20003800200 */
[----:B------:R-:W-:Y:S02]  /*28e0*/  UIADD3 UR17, UPT, UPT, -UR44, UR37, URZ ;  /* 0x000000252c117290 */ /* 0x000fe4000fffe1ff */
[----:B------:R-:W-:Y:S01]  /*28f0*/  UIMAD UR54, UR45, UR14, URZ ;  /* 0x0000000e2d3672a4 */ /* 0x000fe2000f8e02ff */
[----:B------:R-:W-:-:S03]  /*2900*/  IMAD.WIDE.U32 R20, R21, UR44, R18 ;  /* 0x0000002c15147c25 */ /* 0x000fc6000f8e0012 */
        /* <DEDUP_REMOVED lines=10> */
[----:B------:R-:W-:Y:S01]  /*29b0*/  IMAD.MOV.U32 R20, RZ, RZ, R22 ;  /* 0x000000ffff147224 */ /* 0x000fe200078e0016 */
[----:B------:R-:W4:Y:S03]  /*29c0*/  LDCU.64 UR8, c[0x0][0x388] ;  /* 0x00007100ff0877ac */ /* 0x000f260008000a00 */
[----:B------:R-:W-:-:S04]  /*29d0*/  IMAD.WIDE.U32 R26, R3, UR14, R20 ;  /* 0x0000000e031a7c25 */ /* 0x000fc8000f8e0014 */
[----:B------:R-:W-:Y:S01]  /*29e0*/  IMAD R14, R3, UR15, R27 ;  /* 0x0000000f030e7c24 */ /* 0x000fe2000f8e021b */
[----:B-1----:R-:W-:Y:S02]  /*29f0*/  ISETP.GE.AND P3, PT, R18, UR52, PT ;  /* 0x0000003412007c0c */ /* 0x002fe4000bf66270 */
        /* <DEDUP_REMOVED lines=26> */
.L_x_958:
[----:B------:R2:W-:Y:S04]  /*2ba0*/  STS.128 [R9+0x18000], RZ ;  /* 0x018000ff09007388 */ /* 0x0005e80000000c00 */
[----:B------:R2:W-:Y:S04]  /*2bb0*/  STS.128 [R9+0x1a000], RZ ;  /* 0x01a000ff09007388 */ /* 0x0005e80000000c00 */
[----:B------:R2:W-:Y:S04]  /*2bc0*/  STS.128 [R9+0x1c000], RZ ;  /* 0x01c000ff09007388 */ /* 0x0005e80000000c00 */
[----:B------:R2:W-:Y:S02]  /*2bd0*/  STS.128 [R9+0x1e000], RZ ;  /* 0x01e000ff09007388 */ /* 0x0005e40000000c00 */
.L_x_959:
[----:B------:R-:W-:Y:S05]  /*2be0*/  BSYNC.RECONVERGENT B0 ;  /* 0x0000000000007941 */ /* 0x000fea0003800200 */
.L_x_957:
        /* <DEDUP_REMOVED lines=40> */
.L_x_961:
[----:B------:R-:W-:Y:S05]  /*2e70*/  BSYNC.RECONVERGENT B0 ;  /* 0x0000000000007941 */ /* 0x000fea0003800200 */
.L_x_960:
[----:B------:R-:W3:Y:S01]  /*2e80*/  LDCU.64 UR8, c[0x0][0x3d8] ;  /* 0x00007b00ff0877ac */ /* 0x000ee20008000a00 */
[----:B------:R-:W-:Y:S01]  /*2e90*/  MOV R21, UR12 ;  /* 0x0000000c00157c02 */ /* 0x000fe20008000f00 */
[----:B------:R-:W-:Y:S01]  /*2ea0*/  BSSY.RECONVERGENT B0, `(.L_x_962) ;  /* 0x000002f000007945 */ /* 0x000fe20003800200 */
[----:B------:R-:W-:-:S03]  /*2eb0*/  UIMAD UR45, UR45, UR12, URZ ;  /* 0x0000000c2d2d72a4 */ /* 0x000fc6000f8e02ff */
[----:B------:R-:W-:Y:S01]  /*2ec0*/  IMAD.WIDE.U32 R20, R21, UR44, R18 ;  /* 0x0000002c15147c25 */ /* 0x000fe2000f8e0012 */
[----:B------:R-:W-:Y:S02]  /*2ed0*/  UIMAD UR45, UR44, UR13, UR45 ;  /* 0x0000000d2c2d72a4 */ /* 0x000fe4000f8e022d */
[----:B--2---:R-:W-:-:S04]  /*2ee0*/  IADD3 R22, P0, PT, R20, UR50, RZ ;  /* 0x0000003214167c10 */ /* 0x004fc8000ff1e0ff */
[----:B------:R-:W-:Y:S01]  /*2ef0*/  IADD3.X R23, PT, PT, R15, UR45, R21, P0, !PT ;  /* 0x0000002d0f177c10 */ /* 0x000fe200087fe415 */
[----:B---3--:R-:W-:Y:S02]  /*2f00*/  IMAD R10, R10, UR8, RZ ;  /* 0x000000080a0a7c24 */ /* 0x008fe4000f8e02ff */
[----:B------:R-:W-:-:S04]  /*2f10*/  IMAD.WIDE.U32 R22, R11, UR8, R22 ;  /* 0x000000080b167c25 */ /* 0x000fc8000f8e0016 */
[----:B------:R-:W-:-:S05]  /*2f20*/  IMAD R21, R11, UR9, R10 ;  /* 0x000000090b157c24 */ /* 0x000fca000f8e020a */
[----:B------:R-:W-:Y:S01]  /*2f30*/  IADD3 R21, PT, PT, R23, R21, RZ ;  /* 0x0000001517157210 */ /* 0x000fe20007ffe0ff */
[----:B------:R-:W-:Y:S06]  /*2f40*/  @P6 BRA `(.L_x_963) ;  /* 0x0000000000806947 */ /* 0x000fec0003800000 */
[----:B------:R-:W2:Y:S01]  /*2f50*/  LDCU UR14, c[0x0][0x440] ;  /* 0x00008800ff0e77ac */ /* 0x000ea20008000800 */
[----:B------:R-:W-:Y:S01]  /*2f60*/  IMAD.MOV.U32 R20, RZ, RZ, R22 ;  /* 0x000000ffff147224 */ /* 0x000fe200078e0016 */
[----:B------:R-:W3:Y:S03]  /*2f70*/  LDCU.64 UR8, c[0x0][0x390] ;  /* 0x00007200ff0877ac */ /* 0x000ee60008000a00 */
[----:B-1--4-:R-:W-:-:S04]  /*2f80*/  IMAD.WIDE.U32 R24, R3, UR12, R20 ;  /* 0x0000000c03187c25 */ /* 0x012fc8000f8e0014 */
        /* <DEDUP_REMOVED lines=28> */
.L_x_963:
[----:B------:R2:W-:Y:S04]  /*3150*/  STS.128 [R9+0x20000], RZ ;  /* 0x020000ff09007388 */ /* 0x0005e80000000c00 */
[----:B------:R2:W-:Y:S04]  /*3160*/  STS.128 [R9+0x22000], RZ ;  /* 0x022000ff09007388 */ /* 0x0005e80000000c00 */
[----:B------:R2:W-:Y:S04]  /*3170*/  STS.128 [R9+0x24000], RZ ;  /* 0x024000ff09007388 */ /* 0x0005e80000000c00 */
[----:B------:R2:W-:Y:S02]  /*3180*/  STS.128 [R9+0x26000], RZ ;  /* 0x026000ff09007388 */ /* 0x0005e40000000c00 */
.L_x_964:
[----:B------:R-:W-:Y:S05]  /*3190*/  BSYNC.RECONVERGENT B0 ;  /* 0x0000000000007941 */ /* 0x000fea0003800200 */
.L_x_962:
[----:B-1--4-:R-:W3:Y:S02]  /*31a0*/  LDC.64 R24, c[0x0][0x528] ;  /* 0x00014a00ff187b82 */ /* 0x012ee40000000a00 */
[----:B---3--:R1:W5:Y:S04]  /*31b0*/  LDG.E.64 R14, desc[UR32][R24.64+0x8] ;  /* 0x00000820180e7981 */ /* 0x008368000c1e1b00 */
[----:B------:R1:W5:Y:S01]  /*31c0*/  LDG.E.64 R10, desc[UR32][R24.64] ;  /* 0x00000020180a7981 */ /* 0x000362000c1e1b00 */
[----:B------:R-:W-:Y:S01]  /*31d0*/  IMAD.U32 R234, RZ, RZ, UR36 ;  /* 0x00000024ffea7e24 */ /* 0x000fe2000f8e00ff */
[----:B------:R-:W-:Y:S01]  /*31e0*/  LOP3.LUT R17, R17, 0x3, RZ, 0xc0, !PT ;  /* 0x0000000311117812 */ /* 0x000fe200078ec0ff */
[----:B------:R-:W-:Y:S01]  /*31f0*/  BSSY.RECONVERGENT B0, `(.L_x_965) ;  /* 0x0000029000007945 */ /* 0x000fe20003800200 */
[----:B------:R-:W3:Y:S02]  /*3200*/  S2R R219, SR_TID.X ;  /* 0x0000000000db7919 */ /* 0x000ee40000002100 */
[----:B------:R-:W-:Y:S01]  /*3210*/  LEA R234, R234, R17, 0x2 ;  /* 0x00000011eaea7211 */ /* 0x000fe200078e10ff */
[----:B------:R1:W-:Y:S04]  /*3220*/  @P5 STS.128 [R9+0x21000], RZ ;  /* 0x021000ff09005388 */ /* 0x0003e80000000c00 */
[----:B------:R1:W-:Y:S04]  /*3230*/  @P5 STS.128 [R9+0x23000], RZ ;  /* 0x023000ff09005388 */ /* 0x0003e80000000c00 */
[----:B------:R1:W-:Y:S04]  /*3240*/  @P5 STS.128 [R9+0x25000], RZ ;  /* 0x025000ff09005388 */ /* 0x0003e80000000c00 */
[----:B------:R1:W-:Y:S01]  /*3250*/  @P5 STS.128 [R9+0x27000], RZ ;  /* 0x027000ff09005388 */ /* 0x0003e20000000c00 */
[----:B------:R-:W-:Y:S05]  /*3260*/  @P5 BRA `(.L_x_966) ;  /* 0x0000000000845947 */ /* 0x000fea0003800000 */
[----:B------:R-:W4:Y:S01]  /*3270*/  LDCU UR14, c[0x0][0x440] ;  /* 0x00008800ff0e77ac */ /* 0x000f220008000800 */
[----:B------:R-:W-:Y:S02]  /*3280*/  IMAD R6, R6, UR12, RZ ;  /* 0x0000000c06067c24 */ /* 0x000fe4000f8e02ff */
[----:B------:R-:W-:Y:S01]  /*3290*/  IMAD.MOV.U32 R20, RZ, RZ, R22 ;  /* 0x000000ffff147224 */ /* 0x000fe200078e0016 */
[----:B------:R-:W2:Y:S01]  /*32a0*/  LDCU.64 UR8, c[0x0][0x390] ;  /* 0x00007200ff0877ac */ /* 0x000ea20008000a00 */
[C---:B------:R-:W-:Y:S02]  /*32b0*/  IMAD R6, R7.reuse, UR13, R6 ;  /* 0x0000000d07067c24 */ /* 0x040fe4000f8e0206 */
[----:B------:R-:W-:-:S04]  /*32c0*/  IMAD.WIDE.U32 R16, R7, UR12, R20 ;  /* 0x0000000c07107c25 */ /* 0x000fc8000f8e0014 */
[----:B------:R-:W-:Y:S01]  /*32d0*/  IMAD.IADD R7, R17, 0x1, R6 ;  /* 0x0000000111077824 */ /* 0x000fe200078e0206 */
[----:B----4-:R-:W-:Y:S02]  /*32e0*/  ISETP.GE.AND P3, PT, R18, UR14, PT ;  /* 0x0000000e12007c0c */ /* 0x010fe4000bf66270 */
        /* <DEDUP_REMOVED lines=25> */
.L_x_966:
[----:B------:R-:W-:Y:S05]  /*3480*/  BSYNC.RECONVERGENT B0 ;  /* 0x0000000000007941 */ /* 0x000fea0003800200 */
.L_x_965:
[C---:B------:R-:W-:Y:S01]  /*3490*/  IMAD.SHL.U32 R12, R0.reuse, 0x2, RZ ;  /* 0x00000002000c7824 */ /* 0x040fe200078e00ff */
[----:B---3--:R-:W-:Y:S01]  /*34a0*/  SHF.R.U32.HI R233, RZ, 0x2, R219 ;  /* 0x00000002ffe97819 */ /* 0x008fe200000116db */
[C---:B----4-:R-:W-:Y:S01]  /*34b0*/  IMAD.SHL.U32 R6, R0.reuse, 0x40, RZ ;  /* 0x0000004000067824 */ /* 0x050fe200078e00ff */
[C---:B------:R-:W-:Y:S01]  /*34c0*/  R2P PR, R0.reuse, 0x6 ;  /* 0x0000000600007804 */ /* 0x040fe20000000000 */
[----:B-12---:R-:W-:Y:S01]  /*34d0*/  IMAD.SHL.U32 R9, R0, 0x20, RZ ;  /* 0x0000002000097824 */ /* 0x006fe200078e00ff */
[----:B------:R-:W-:Y:S01]  /*34e0*/  LOP3.LUT R12, R12, 0x20, RZ, 0xc0, !PT ;  /* 0x000000200c0c7812 */ /* 0x000fe200078ec0ff */
        /* <DEDUP_REMOVED lines=8> */
[----:B------:R-:W-:Y:S01]  /*3570*/  UIMAD UR13, UR24, UR46, UR23 ;  /* 0x0000002e180d72a4 */ /* 0x000fe2000f8e0217 */
[----:B------:R-:W-:Y:S01]  /*3580*/  LOP3.LUT R13, R16, 0x38, R5, 0xf8, !PT ;  /* 0x00000038100d7812 */ /* 0x000fe200078ef805 */
[----:B------:R-:W1:Y:S01]  /*3590*/  LDC R250, c[0x0][0x44c] ;  /* 0x00011300fffa7b82 */ /* 0x000e620000000800 */
[----:B------:R-:W-:Y:S01]  /*35a0*/  LOP3.LUT R7, R8, 0x3800, R7, 0xf8, !PT ;  /* 0x0000380008077812 */ /* 0x000fe200078ef807 */
[----:B------:R-:W-:Y:S01]  /*35b0*/  USHF.L.U32 UR13, UR13, 0x5, URZ ;  /* 0x000000050d0d7899 */ /* 0x000fe200080006ff */
[----:B------:R-:W-:Y:S01]  /*35c0*/  LOP3.LUT R8, R3, 0x1c0, R6, 0xf8, !PT ;  /* 0x000001c003087812 */ /* 0x000fe200078ef806 */
[----:B------:R-:W0:Y:S01]  /*35d0*/  LDGDEPBAR ;  /* 0x00000000000079af */ /* 0x000e220000000000 */
[----:B------:R-:W-:Y:S01]  /*35e0*/  LOP3.LUT R18, R18, 0xc00, R9, 0xf8, !PT ;  /* 0x00000c0012127812 */ /* 0x000fe200078ef809 */
[----:B------:R-:W-:Y:S01]  /*35f0*/  IMAD.SHL.U32 R9, R219, 0x10, RZ ;  /* 0x00000010db097824 */ /* 0x000fe200078e00ff */
[----:B------:R-:W-:Y:S01]  /*3600*/  LOP3.LUT R3, R13, 0x8, R2, 0x78, !PT ;  /* 0x000000080d037812 */ /* 0x000fe200078e7802 */
[----:B------:R-:W-:Y:S01]  /*3610*/  USHF.R.S32.HI UR14, URZ, 0x1f, UR13 ;  /* 0x0000001fff0e7899 */ /* 0x000fe2000801140d */
[----:B------:R-:W-:Y:S01]  /*3620*/  LOP3.LUT R5, R8, 0x38, R5, 0x78, !PT ;  /* 0x0000003808057812 */ /* 0x000fe200078e7805 */
[----:B------:R-:W-:Y:S01]  /*3630*/  IMAD.MOV.U32 R229, RZ, RZ, 0x40 ;  /* 0x00000040ffe57424 */ /* 0x000fe200078e00ff */
[----:B------:R-:W-:Y:S01]  /*3640*/  LOP3.LUT R8, R18, R3, RZ, 0xfc, !PT ;  /* 0x0000000312087212 */ /* 0x000fe200078efcff */
[----:B------:R-:W-:Y:S01]  /*3650*/  IMAD.SHL.U32 R3, R219, 0x40, RZ ;  /* 0x00000040db037824 */ /* 0x000fe200078e00ff */
[----:B------:R-:W-:Y:S01]  /*3660*/  LOP3.LUT R12, R218, 0x38, RZ, 0xc0, !PT ;  /* 0x00000038da0c7812 */ /* 0x000fe200078ec0ff */
[----:B------:R-:W-:Y:S01]  /*3670*/  IMAD.MOV.U32 R227, RZ, RZ, 0x20 ;  /* 0x00000020ffe37424 */ /* 0x000fe200078e00ff */
[----:B------:R-:W-:Y:S01]  /*3680*/  LOP3.LUT R226, R13, 0x8, R0, 0x78, !PT ;  /* 0x000000080de27812 */ /* 0x000fe200078e7800 */
[----:B------:R-:W-:Y:S01]  /*3690*/  IMAD.MOV.U32 R248, RZ, RZ, 0x3f ;  /* 0x0000003ffff87424 */ /* 0x000fe200078e00ff */
[----:B------:R-:W-:Y:S01]  /*36a0*/  LOP3.LUT R2, R3, 0x1c0, RZ, 0xc0, !PT ;  /* 0x000001c003027812 */ /* 0x000fe200078ec0ff */
[----:B------:R-:W-:Y:S01]  /*36b0*/  IMAD.MOV.U32 R247, RZ, RZ, 0x37 ;  /* 0x00000037fff77424 */ /* 0x000fe200078e00ff */
[----:B------:R-:W-:Y:S01]  /*36c0*/  LOP3.LUT R0, R216, 0x200, RZ, 0xc0, !PT ;  /* 0x00000200d8007812 */ /* 0x000fe200078ec0ff */
[----:B------:R-:W-:Y:S01]  /*36d0*/  IMAD.MOV.U32 R252, RZ, RZ, 0x20 ;  /* 0x00000020fffc7424 */ /* 0x000fe200078e00ff */
[----:B------:R-:W-:Y:S01]  /*36e0*/  LOP3.LUT R2, R2, 0x38, R217, 0xf8, !PT ;  /* 0x0000003802027812 */ /* 0x000fe200078ef8d9 */
[----:B------:R-:W-:Y:S01]  /*36f0*/  IMAD.MOV.U32 R251, RZ, RZ, 0x40 ;  /* 0x00000040fffb7424 */ /* 0x000fe200078e00ff */
[----:B------:R-:W-:Y:S01]  /*3700*/  LOP3.LUT R6, R5, 0x200, R6, 0xf8, !PT ;  /* 0x0000020005067812 */ /* 0x000fe200078ef806 */
[----:B------:R-:W-:Y:S01]  /*3710*/  IMAD.MOV.U32 R246, RZ, RZ, 0x4 ;  /* 0x00000004fff67424 */ /* 0x000fe200078e00ff */
[----:B------:R-:W-:-:S02]  /*3720*/  LOP3.LUT R12, R12, 0x20, R233, 0x78, !PT ;  /* 0x000000200c0c7812 */ /* 0x000fc400078e78e9 */
[----:B------:R-:W-:Y:S02]  /*3730*/  CS2R R190, SRZ ;  /* 0x0000000000be7805 */ /* 0x000fe4000001ff00 */
[----:B------:R-:W-:Y:S02]  /*3740*/  LOP3.LUT R5, R3, 0x200, RZ, 0xc0, !PT ;  /* 0x0000020003057812 */ /* 0x000fe400078ec0ff */
[----:B------:R-:W-:Y:S02]  /*3750*/  CS2R R188, SRZ ;  /* 0x0000000000bc7805 */ /* 0x000fe4000001ff00 */
[----:B------:R-:W-:Y:S02]  /*3760*/  SHF.R.U32.HI R17, RZ, 0x1, R219 ;  /* 0x00000001ff117819 */ /* 0x000fe400000116db */
[----:B------:R-:W-:Y:S02]  /*3770*/  CS2R R194, SRZ ;  /* 0x0000000000c27805 */ /* 0x000fe4000001ff00 */
[----:B------:R-:W-:-:S02]  /*3780*/  LOP3.LUT R13, R216, 0xc00, RZ, 0xc0, !PT ;  /* 0x00000c00d80d7812 */ /* 0x000fc400078ec0ff */
[----:B------:R-:W-:Y:S02]  /*3790*/  CS2R R192, SRZ ;  /* 0x0000000000c07805 */ /* 0x000fe4000001ff00 */
[----:B------:R-:W-:Y:S02]  /*37a0*/  LOP3.LUT R226, R7, R226, RZ, 0xfc, !PT ;  /* 0x000000e207e27212 */ /* 0x000fe400078efcff */
        /* <DEDUP_REMOVED lines=11> */
[----:B------:R-:W-:Y:S02]  /*3860*/  LOP3.LUT R12, R13, 0x6, R218, 0xf8, !PT ;  /* 0x000000060d0c7812 */ /* 0x000fe400078ef8da */
[----:B------:R-:W-:Y:S02]  /*3870*/  CS2R R178, SRZ ;  /* 0x0000000000b27805 */ /* 0x000fe4000001ff00 */
[----:B------:R-:W-:Y:S02]  /*3880*/  LOP3.LUT R239, R0, R239, RZ, 0xfc, !PT ;  /* 0x000000ef00ef7212 */ /* 0x000fe400078efcff */
[----:B------:R-:W-:Y:S02]  /*3890*/  CS2R R176, SRZ ;  /* 0x0000000000b07805 */ /* 0x000fe4000001ff00 */
[----:B------:R-:W-:-:S02]  /*38a0*/  LOP3.LUT R0, R7, R220, RZ, 0xfc, !PT ;  /* 0x000000dc07007212 */ /* 0x000fc400078efcff */
[----:B------:R-:W-:Y:S02]  /*38b0*/  CS2R R170, SRZ ;  /* 0x0000000000aa7805 */ /* 0x000fe4000001ff00 */
[----:B------:R-:W-:Y:S02]  /*38c0*/  LOP3.LUT R7, R12, R9, RZ, 0xfc, !PT ;  /* 0x000000090c077212 */ /* 0x000fe400078efcff */
[----:B------:R-:W-:Y:S02]  /*38d0*/  CS2R R168, SRZ ;  /* 0x0000000000a87805 */ /* 0x000fe4000001ff00 */
[----:B-----5:R-:W-:Y:S01]  /*38e0*/  R2UR UR17, R10 ;  /* 0x000000000a1172ca */ /* 0x020fe200000e0000 */
[----:B------:R-:W-:Y:S01]  /*38f0*/  IMAD.U32 R10, RZ, RZ, UR35 ;  /* 0x00000023ff0a7e24 */ /* 0x000fe2000f8e00ff */
[----:B------:R-:W-:Y:S01]  /*3900*/  LOP3.LUT R5, R5, 0x400, R216, 0xf8, !PT ;  /* 0x0000040005057812 */ /* 0x000fe200078ef8d8 */
[----:B------:R2:W-:Y:S01]  /*3910*/  STL [R1+0x4], R7 ;  /* 0x0000040701007387 */ /* 0x0005e20000100800 */
[----:B------:R-:W-:-:S02]  /*3920*/  IADD3 R4, P3, P0, R14, UR13, R4 ;  /* 0x0000000d0e047c10 */ /* 0x000fc4000f87e004 */
[----:B------:R-:W-:Y:S02]  /*3930*/  CS2R R166, SRZ ;  /* 0x0000000000a67805 */ /* 0x000fe4000001ff00 */
[----:B------:R-:W-:Y:S02]  /*3940*/  LOP3.LUT R220, R5, R220, RZ, 0xfc, !PT ;  /* 0x000000dc05dc7212 */ /* 0x000fe400078efcff */
[----:B------:R-:W-:Y:S02]  /*3950*/  CS2R R164, SRZ ;  /* 0x0000000000a47805 */ /* 0x000fe4000001ff00 */
[----:B------:R-:W-:Y:S01]  /*3960*/  IADD3.X R5, PT, PT, R15, UR14, RZ, P3, P0 ;  /* 0x0000000e0f057c10 */ /* 0x000fe20009fe04ff */
[----:B------:R-:W3:Y:S01]  /*3970*/  LDCU UR14, c[0x0][0x590] ;  /* 0x0000b200ff0e77ac */ /* 0x000ee20008000800 */
[----:B------:R-:W-:Y:S02]  /*3980*/  LOP3.LUT P0, RZ, R219, 0x4, RZ, 0xc0, !PT ;  /* 0x00000004dbff7812 */ /* 0x000fe4000780c0ff */
[----:B------:R-:W-:-:S02]  /*3990*/  CS2R R158, SRZ ;  /* 0x00000000009e7805 */ /* 0x000fc4000001ff00 */
[----:B------:R-:W-:Y:S01]  /*39a0*/  R2UR UR15, R11 ;  /* 0x000000000b0f72ca */ /* 0x000fe200000e0000 */
[----:B------:R4:W-:Y:S01]  /*39b0*/  STL [R1], R5 ;  /* 0x0000000501007387 */ /* 0x0009e20000100800 */
[----:B------:R-:W-:Y:S02]  /*39c0*/  SEL R229, R229, 0xffffffc0, !P2 ;  /* 0xffffffc0e5e57807 */ /* 0x000fe40005000000 */
[----:B------:R-:W-:Y:S02]  /*39d0*/  CS2R R156, SRZ ;  /* 0x00000000009c7805 */ /* 0x000fe4000001ff00 */
[----:B------:R-:W-:Y:S01]  /*39e0*/  LEA R226, R226, UR34, 0x1 ;  /* 0x00000022e2e27c11 */ /* 0x000fe2000f8e08ff */
[----:B------:R-:W-:Y:S01]  /*39f0*/  STL [R1+0x8], R238 ;  /* 0x000008ee01007387 */ /* 0x000fe20000100800 */
[----:B------:R-:W-:Y:S02]  /*3a00*/  SEL R227, R227, 0xffffffe0, !P1 ;  /* 0xffffffe0e3e37807 */ /* 0x000fe40004800000 */
[----:B------:R-:W-:-:S02]  /*3a10*/  CS2R R162, SRZ ;  /* 0x0000000000a27805 */ /* 0x000fc4000001ff00 */
[----:B------:R-:W-:Y:S01]  /*3a20*/  LEA R8, R8, UR34, 0x1 ;  /* 0x0000002208087c11 */ /* 0x000fe2000f8e08ff */
[----:B------:R-:W-:Y:S01]  /*3a30*/  IMAD.IADD R224, R229, 0x1, R226 ;  /* 0x00000001e5e07824 */ /* 0x000fe200078e02e2 */
[----:B------:R-:W-:Y:S02]  /*3a40*/  LEA R6, R6, UR34, 0x1 ;  /* 0x0000002206067c11 */ /* 0x000fe4000f8e08ff */
[----:B------:R-:W-:Y:S02]  /*3a50*/  CS2R R160, SRZ ;  /* 0x0000000000a07805 */ /* 0x000fe4000001ff00 */
[----:B------:R-:W-:Y:S02]  /*3a60*/  CS2R R154, SRZ ;  /* 0x00000000009a7805 */ /* 0x000fe4000001ff00 */
[----:B------:R-:W-:Y:S02]  /*3a70*/  CS2R R152, SRZ ;  /* 0x0000000000987805 */ /* 0x000fe4000001ff00 */
[----:B------:R-:W-:-:S02]  /*3a80*/  CS2R R150, SRZ ;  /* 0x0000000000967805 */ /* 0x000fc4000001ff00 */
[----:B------:R-:W-:Y:S02]  /*3a90*/  CS2R R148, SRZ ;  /* 0x0000000000947805 */ /* 0x000fe4000001ff00 */
[----:B--2---:R-:W-:Y:S02]  /*3aa0*/  IADD3 R7, PT, PT, R10, UR37, R237 ;  /* 0x000000250a077c10 */ /* 0x004fe4000fffe0ed */
[----:B------:R-:W-:Y:S02]  /*3ab0*/  CS2R R142, SRZ ;  /* 0x00000000008e7805 */ /* 0x000fe4000001ff00 */
[----:B------:R-:W-:Y:S02]  /*3ac0*/  CS2R R140, SRZ ;  /* 0x00000000008c7805 */ /* 0x000fe4000001ff00 */
[----:B------:R-:W-:Y:S02]  /*3ad0*/  CS2R R146, SRZ ;  /* 0x0000000000927805 */ /* 0x000fe4000001ff00 */
[----:B------:R-:W-:Y:S01]  /*3ae0*/  CS2R R144, SRZ ;  /* 0x0000000000907805 */ /* 0x000fe2000001ff00 */
[----:B------:R-:W-:Y:S01]  /*3af0*/  VIADD R7, R7, -UR39 ;  /* 0x8000002707077c36 */ /* 0x000fe20008000000 */
[----:B------:R-:W-:-:S02]  /*3b00*/  CS2R R138, SRZ ;  /* 0x00000000008a7805 */ /* 0x000fc4000001ff00 */
[----:B------:R-:W-:Y:S02]  /*3b10*/  CS2R R136, SRZ ;  /* 0x0000000000887805 */ /* 0x000fe4000001ff00 */
[----:B------:R-:W-:Y:S02]  /*3b20*/  CS2R R134, SRZ ;  /* 0x0000000000867805 */ /* 0x000fe4000001ff00 */
[----:B------:R-:W-:Y:S01]  /*3b30*/  CS2R R132, SRZ ;  /* 0x0000000000847805 */ /* 0x000fe2000001ff00 */
[----:B----4-:R-:W-:Y:S01]  /*3b40*/  IMAD.MOV.U32 R5, RZ, RZ, 0x10 ;  /* 0x00000010ff057424 */ /* 0x010fe200078e00ff */
[----:B------:R2:W-:Y:S01]  /*3b50*/  STL [R1+0xc], R7 ;  /* 0x00000c0701007387 */ /* 0x0005e20000100800 */
        /* <DEDUP_REMOVED lines=24> */
[----:B--2---:R-:W-:Y:S02]  /*3ce0*/  LOP3.LUT R7, R217, 0x38, RZ, 0xc0, !PT ;  /* 0x00000038d9077812 */ /* 0x004fe400078ec0ff */
[----:B------:R-:W-:Y:S02]  /*3cf0*/  CS2R R36, SRZ ;  /* 0x0000000000247805 */ /* 0x000fe4000001ff00 */
[----:B------:R-:W-:-:S02]  /*3d00*/  CS2R R30, SRZ ;  /* 0x00000000001e7805 */ /* 0x000fc4000001ff00 */
[----:B------:R-:W-:Y:S02]  /*3d10*/  CS2R R28, SRZ ;  /* 0x00000000001c7805 */ /* 0x000fe4000001ff00 */
[C---:B------:R-:W-:Y:S02]  /*3d20*/  LOP3.LUT R5, R7.reuse, 0xc0, RZ, 0xfc, !PT ;  /* 0x000000c007057812 */ /* 0x040fe400078efcff */
[----:B------:R-:W-:Y:S02]  /*3d30*/  CS2R R34, SRZ ;  /* 0x0000000000227805 */ /* 0x000fe4000001ff00 */
[----:B------:R-:W-:Y:S01]  /*3d40*/  LOP3.LUT R5, R7, 0x80, RZ, 0xfc, !PT ;  /* 0x0000008007057812 */ /* 0x000fe200078efcff */
[----:B------:R-:W-:Y:S01]  /*3d50*/  IMAD.WIDE.U32 R4, R4, -0x2daee0ad, RZ ;  /* 0xd2511f5304047825 */ /* 0x000fe200078e00ff */
[----:B------:R-:W-:Y:S02]  /*3d60*/  CS2R R32, SRZ ;  /* 0x0000000000207805 */ /* 0x000fe4000001ff00 */
[----:B------:R-:W-:-:S02]  /*3d70*/  CS2R R26, SRZ ;  /* 0x00000000001a7805 */ /* 0x000fc4000001ff00 */
[----:B------:R-:W-:Y:S02]  /*3d80*/  CS2R R24, SRZ ;  /* 0x0000000000187805 */ /* 0x000fe4000001ff00 */
[----:B------:R-:W-:Y:S01]  /*3d90*/  CS2R R22, SRZ ;  /* 0x0000000000167805 */ /* 0x000fe2000001ff00 */
[----:B------:R2:W-:Y:S01]  /*3da0*/  STL.64 [R1+0x10], R4 ;  /* 0x0000100401007387 */ /* 0x0005e20000100a00 */
[----:B------:R-:W-:Y:S02]  /*3db0*/  CS2R R20, SRZ ;  /* 0x0000000000147805 */ /* 0x000fe4000001ff00 */
[C---:B------:R-:W-:Y:S01]  /*3dc0*/  LOP3.LUT P3, RZ, R219.reuse, 0x2, RZ, 0xc0, !PT ;  /* 0x00000002dbff7812 */ /* 0x040fe2000786c0ff */
[----:B------:R-:W-:Y:S01]  /*3dd0*/  VIADD R222, R8, UR16 ;  /* 0x0000001008de7c36 */ /* 0x000fe20008000000 */
[----:B------:R-:W-:Y:S01]  /*3de0*/  LOP3.LUT P4, RZ, R219, 0x8, RZ, 0xc0, !PT ;  /* 0x00000008dbff7812 */ /* 0x000fe2000788c0ff */
[----:B------:R-:W-:Y:S01]  /*3df0*/  IMAD.IADD R225, R227, 0x1, R226 ;  /* 0x00000001e3e17824 */ /* 0x000fe200078e02e2 */
[----:B------:R-:W-:Y:S01]  /*3e00*/  SHF.R.U32.HI R249, RZ, 0x2, R219 ;  /* 0x00000002fff97819 */ /* 0x000fe200000116db */
[----:B------:R-:W-:Y:S01]  /*3e10*/  VIADD R221, R6, UR16 ;  /* 0x0000001006dd7c36 */ /* 0x000fe20008000000 */
[----:B------:R-:W-:Y:S01]  /*3e20*/  LOP3.LUT R9, R7, 0x40, RZ, 0xfc, !PT ;  /* 0x0000004007097812 */ /* 0x000fe200078efcff */
[----:B------:R-:W-:Y:S01]  /*3e30*/  IMAD.IADD R223, R227, 0x1, R224 ;  /* 0x00000001e3df7824 */ /* 0x000fe200078e02e0 */
[----:B------:R-:W4:Y:S01]  /*3e40*/  LDCU UR8, c[0x0][0x440] ;  /* 0x00008800ff0877ac */ /* 0x000f220008000800 */
[----:B------:R-:W1:Y:S01]  /*3e50*/  LDCU UR9, c[0x0][0x3e0] ;  /* 0x00007c00ff0977ac */ /* 0x000e620008000800 */
[----:B------:R-:W1:Y:S01]  /*3e60*/  LDCU UR12, c[0x0][0x45c] ;  /* 0x00008b80ff0c77ac */ /* 0x000e620008000800 */
[----:B------:R-:W1:Y:S01]  /*3e70*/  LDCU.U8 UR13, c[0x0][0x4f8] ;  /* 0x00009f00ff0d77ac */ /* 0x000e620008000000 */
[----:B---3--:R-:W-:-:S02]  /*3e80*/  USHF.L.U32 UR14, UR14, 0x6, URZ ;  /* 0x000000060e0e7899 */ /* 0x008fc400080006ff */
[----:B------:R-:W-:Y:S02]  /*3e90*/  UIADD3 UR48, UPT, UPT, UR48, 0x40, -UR37 ;  /* 0x0000004030307890 */ /* 0x000fe4000fffe825 */
[----:B------:R-:W-:Y:S02]  /*3ea0*/  USHF.L.U32 UR51, UR51, 0x3, URZ ;  /* 0x0000000333337899 */ /* 0x000fe400080006ff */
[----:B------:R-:W-:Y:S02]  /*3eb0*/  UIADD3 UR44, UPT, UPT, UR17, -0x61c88647, URZ ;  /* 0x9e3779b9112c7890 */ /* 0x000fe4000fffe0ff */
[----:B------:R-:W-:Y:S02]  /*3ec0*/  UIADD3 UR24, UPT, UPT, UR15, -0x4498517b, URZ ;  /* 0xbb67ae850f187890 */ /* 0x000fe4000fffe0ff */
[----:B------:R-:W-:Y:S02]  /*3ed0*/  UIADD3 UR60, UPT, UPT, UR17, 0x3c6ef372, URZ ;  /* 0x3c6ef372113c7890 */ /* 0x000fe4000fffe0ff */
        /* <DEDUP_REMOVED lines=8> */
[----:B-12-4-:R-:W-:-:S12]  /*3f60*/  UIADD3 UR39, UPT, UPT, UR15, 0x646e171e, URZ ;  /* 0x646e171e0f277890 */ /* 0x016fd8000fffe0ff */
.L_x_969:
[----:B------:R-:W0:Y:S01]  /*3f70*/  LDGDEPBAR ;  /* 0x00000000000079af */ /* 0x000e220000000000 */
[C---:B------:R-:W-:Y:S01]  /*3f80*/  IMAD.IADD R117, R222.reuse, 0x1, R227 ;  /* 0x00000001de757824 */ /* 0x040fe200078e02e3 */
[----:B-----5:R-:W-:Y:S01]  /*3f90*/  FSETP.NEU.FTZ.AND P1, PT, R235, -INF , PT ;  /* 0xff800000eb00780b */ /* 0x020fe20003f3d000 */
[----:B------:R-:W-:Y:S03]  /*3fa0*/  IMAD.IADD R116, R222, 0x1, R229 ;  /* 0x00000001de747824 */ /* 0x000fe600078e02e5 */
[----:B------:R-:W2:Y:S01]  /*3fb0*/  LDL R119, [R1] ;  /* 0x0000000001777983 */ /* 0x000ea20000100800 */
[----:B------:R-:W-:Y:S01]  /*3fc0*/  SEL R229, R251, 0xffffffc0, !P0 ;  /* 0xffffffc0fbe57807 */ /* 0x000fe20004000000 */
[----:B------:R-:W-:Y:S01]  /*3fd0*/  IMAD.MOV.U32 R213, RZ, RZ, 0x10 ;  /* 0x00000010ffd57424 */ /* 0x000fe200078e00ff */
[----:B------:R-:W-:Y:S01]  /*3fe0*/  FSETP.NEU.FTZ.AND P5, PT, R236, -INF , PT ;  /* 0xff800000ec00780b */ /* 0x000fe20003fbd000 */
[----:B------:R-:W-:Y:S02]  /*3ff0*/  IMAD.IADD R227, R227, 0x1, R116 ;  /* 0x00000001e3e37824 */ /* 0x000fe400078e0274 */
[----:B------:R-:W3:Y:S01]  /*4000*/  LDL.64 R124, [R1+0x10] ;  /* 0x00001000017c7983 */ /* 0x000ee20000100a00 */
[----:B------:R-:W-:Y:S01]  /*4010*/  VIADD R234, R234, 0xfffffffc ;  /* 0xfffffffceaea7836 */ /* 0x000fe20000000000 */
[----:B------:R-:W-:Y:S01]  /*4020*/  SEL R213, R213, 0xfffffff0, !P0 ;  /* 0xfffffff0d5d57807 */ /* 0x000fe20004000000 */
[----:B------:R-:W-:Y:S03]  /*4030*/  UIADD3 UR35, UPT, UPT, UR35, -0x40, URZ ;  /* 0xffffffc023237890 */ /* 0x000fe6000fffe0ff */
[----:B------:R-:W4:Y:S01]  /*4040*/  LDL R127, [R1+0xc] ;  /* 0x00000c00017f7983 */ /* 0x000f220000100800 */
[----:B------:R-:W-:Y:S01]  /*4050*/  IMAD.WIDE.U32 R122, R234, -0x326172a9, RZ ;  /* 0xcd9e8d57ea7a7825 */ /* 0x000fe200078e00ff */
[----:B------:R-:W-:Y:S01]  /*4060*/  SHF.R.U32.HI R120, RZ, 0x7, R219 ;  /* 0x00000007ff787819 */ /* 0x000fe200000116db */
[----:B------:R-:W-:Y:S03]  /*4070*/  UISETP.GE.AND UP0, UPT, UR35, UR48, UPT ;  /* 0x000000302300728c */ /* 0x000fe6000bf06270 */
[----:B------:R-:W5:Y:S01]  /*4080*/  LDL R214, [R1+0x4] ;  /* 0x0000040001d67983 */ /* 0x000f620000100800 */
[----:B------:R-:W-:Y:S01]  /*4090*/  USHF.L.U32 UR16, UR41, 0x6, URZ ;  /* 0x0000000629107899 */ /* 0x000fe200080006ff */
[----:B------:R-:W-:Y:S01]  /*40a0*/  IMAD.U32 R118, RZ, RZ, UR41 ;  /* 0x00000029ff767e24 */ /* 0x000fe2000f8e00ff */
[----:B------:R-:W-:Y:S01]  /*40b0*/  UIADD3 UR36, UPT, UPT, UR36, -0x1, URZ ;  /* 0xffffffff24247890 */ /* 0x000fe2000fffe0ff */
[----:B------:R-:W-:Y:S01]  /*40c0*/  LOP3.LUT R212, R217, 0x38, RZ, 0xc0, !PT ;  /* 0x00000038d9d47812 */ /* 0x000fe200078ec0ff */
[----:B------:R-:W-:Y:S01]  /*40d0*/  UIADD3 UR16, UPT, UPT, UR16, 0x40, URZ ;  /* 0x0000004010107890 */ /* 0x000fe2000fffe0ff */
[----:B------:R-:W-:Y:S02]  /*40e0*/  IMAD R118, R118, 0x2, R120 ;  /* 0x0000000276767824 */ /* 0x000fe400078e0278 */
[C---:B------:R-:W-:Y:S01]  /*40f0*/  LOP3.LUT R209, R212.reuse, 0xc0, RZ, 0xfc, !PT ;  /* 0x000000c0d4d17812 */ /* 0x040fe200078efcff */
[----:B------:R-:W-:Y:S01]  /*4100*/  UISETP.LT.AND UP0, UPT, UR16, UR37, UP0 ;  /* 0x000000251000728c */ /* 0x000fe20008701270 */
[C---:B------:R-:W-:Y:S02]  /*4110*/  LOP3.LUT R210, R212.reuse, 0x80, RZ, 0xfc, !PT ;  /* 0x00000080d4d27812 */ /* 0x040fe400078efcff */
[----:B------:R-:W-:Y:S03]  /*4120*/  LOP3.LUT R211, R212, 0x40, RZ, 0xfc, !PT ;  /* 0x00000040d4d37812 */ /* 0x000fe600078efcff */
[----:B------:R-:W-:Y:S01]  /*4130*/  PLOP3.LUT P2, PT, PT, PT, UP0, 0x80, 0x8 ;  /* 0x000000000008781c */ /* 0x000fe20003f4f008 */
[----:B------:R-:W-:Y:S11]  /*4140*/  UISETP.GT.AND UP0, UPT, UR36, UR47, UPT ;  /* 0x0000002f2400728c */ /* 0x000ff6000bf04270 */
[----:B------:R-:W-:Y:S01]  /*4150*/  @!UPT UIADD3 URZ, UPT, UPT, URZ, URZ, URZ ;  /* 0x000000fffffff290 */ /* 0x000fe2000fffe0ff */
[----:B------:R-:W-:Y:S01]  /*4160*/  @!P2 LOP3.LUT R126, R218, 0x6, RZ, 0xc0, !PT ;  /* 0x00000006da7ea812 */ /* 0x000fe200078ec0ff */
[----:B------:R-:W-:Y:S04]  /*4170*/  DEPBAR.LE SB0, 0x0 ;  /* 0x000080000000791a */ /* 0x000fe80000000000 */
[----:B------:R-:W-:Y:S06]  /*4180*/  BAR.SYNC.DEFER_BLOCKING 0x0 ;  /* 0x0000000000007b1d */ /* 0x000fec0000010000 */
[----:B------:R-:W-:Y:S06]  /*4190*/  LDSM.16.M88.4 R84, [R222] ;  /* 0x00000000de54783b */ /* 0x000fec0000000200 */
[----:B------:R-:W1:Y:S06]  /*41a0*/  LDSM.16.M88.4 R88, [R226+0x18000] ;  /* 0x01800000e258783b */ /* 0x000e6c0000000200 */
[----:B------:R-:W1:Y:S06]  /*41b0*/  LDSM.16.M88.4 R92, [R226+0x18800] ;  /* 0x01880000e25c783b */ /* 0x000e6c0000000200 */
[----:B------:R-:W-:Y:S06]  /*41c0*/  LDSM.16.M88.4 R96, [R117] ;  /* 0x000000007560783b */ /* 0x000fec0000000200 */
[----:B------:R-:W1:Y:S06]  /*41d0*/  LDSM.16.M88.4 R100, [R225+0x18000] ;  /* 0x01800000e164783b */ /* 0x000e6c0000000200 */
[----:B------:R-:W1:Y:S06]  /*41e0*/  LDSM.16.M88.4 R104, [R225+0x18800] ;  /* 0x01880000e168783b */ /* 0x000e6c0000000200 */
[----:B------:R-:W-:Y:S06]  /*41f0*/  LDSM.16.M88.4 R108, [R116] ;  /* 0x00000000746c783b */ /* 0x000fec0000000200 */
[----:B------:R-:W1:Y:S02]  /*4200*/  LDSM.16.M88.4 R112, [R224+0x18000] ;  /* 0x01800000e070783b */ /* 0x000e640000000200 */
[C---:B-1----:R-:W-:Y:S08]  /*4210*/  HMMA.16816.F32.BF16 R4, R84.reuse, R88, RZ ;  /* 0x000000585404723c */ /* 0x042ff000000418ff */
[C---:B------:R-:W-:Y:S01]  /*4220*/  HMMA.16816.F32.BF16 R8, R84.reuse, R90, RZ ;  /* 0x0000005a5408723c */ /* 0x040fe200000418ff */
[----:B------:R-:W-:Y:S07]  /*4230*/  LDSM.16.M88.4 R88, [R227] ;  /* 0x00000000e358783b */ /* 0x000fee0000000200 */
[C---:B------:R-:W-:Y:S08]  /*4240*/  HMMA.16816.F32.BF16 R12, R84.reuse, R92, RZ ;  /* 0x0000005c540c723c */ /* 0x040ff000000418ff */
[----:B------:R-:W-:Y:S01]  /*4250*/  HMMA.16816.F32.BF16 R16, R84, R94, RZ ;  /* 0x0000005e5410723c */ /* 0x000fe200000418ff */
[----:B------:R-:W1:Y:S06]  /*4260*/  LDSM.16.M88.4 R84, [R224+0x18800] ;  /* 0x01880000e054783b */ /* 0x000e6c0000000200 */
[----:B------:R-:W1:Y:S01]  /*4270*/  LDSM.16.M88.4 R92, [R223+0x18000] ;  /* 0x01800000df5c783b */ /* 0x000e620000000200 */
        /* <DEDUP_REMOVED lines=33> */
[----:B------:R-:W5:Y:S02]  /*4490*/  LDSM.16.M88.4 R88, [R223+0x1a800] ;  /* 0x01a80000df58783b */ /* 0x000f640000000200 */
[----:B--2---:R-:W-:Y:S01]  /*44a0*/  LOP3.LUT R120, R119, UR17, R123, 0x96, !PT ;  /* 0x0000001177787c12 */ /* 0x004fe2000f8e967b */
[----:B------:R-:W-:Y:S01]  /*44b0*/  IMAD.U32 R123, RZ, RZ, UR41 ;  /* 0x00000029ff7b7e24 */ /* 0x000fe2000f8e00ff */
[----:B---3--:R-:W-:Y:S02]  /*44c0*/  LOP3.LUT R118, R118, UR15, R125, 0x96, !PT ;  /* 0x0000000f76767c12 */ /* 0x008fe4000f8e967d */
[----:B------:R-:W2:Y:S01]  /*44d0*/  LDSM.16.M88.4 R108, [R222+0x4000] ;  /* 0x00400000de6c783b */ /* 0x000ea20000000200 */
[C---:B------:R-:W-:Y:S05]  /*44e0*/  HMMA.16816.F32.BF16 R4, R92.reuse, R96, R4 ;  /* 0x000000605c04723c */ /* 0x040fea0000041804 */
[C---:B----4-:R-:W-:Y:S01]  /*44f0*/  @!P2 VIADDMNMX R128, R127.reuse, -R247, UR37, PT ;  /* 0x000000257f80ae46 */ /* 0x050fe2000b8009f7 */
[----:B------:R-:W-:Y:S02]  /*4500*/  IMAD.WIDE.U32 R118, R118, -0x326172a9, RZ ;  /* 0xcd9e8d5776767825 */ /* 0x000fe400078e00ff */
[C---:B------:R-:W-:Y:S01]  /*4510*/  HMMA.16816.F32.BF16 R8, R92.reuse, R98, R8 ;  /* 0x000000625c08723c */ /* 0x040fe20000041808 */
[----:B------:R-:W-:Y:S02]  /*4520*/  LDSM.16.M88.4 R96, [R225+0x1c000] ;  /* 0x01c00000e160783b */ /* 0x000fe40000000200 */
[----:B------:R-:W-:Y:S01]  /*4530*/  LOP3.LUT R130, R122, UR44, R119, 0x96, !PT ;  /* 0x0000002c7a827c12 */ /* 0x000fe2000f8e9677 */
[----:B------:R-:W-:Y:S01]  /*4540*/  IMAD.WIDE.U32 R120, R120, -0x2daee0ad, RZ ;  /* 0xd2511f5378787825 */ /* 0x000fe200078e00ff */
[----:B------:R-:W-:Y:S02]  /*4550*/  @!P2 LOP3.LUT R122, R126, 0xe0, R233, 0xf8, !PT ;  /* 0x000000e07e7aa812 */ /* 0x000fe400078ef8e9 */
[----:B------:R-:W-:Y:S01]  /*4560*/  @!P2 VIADDMNMX R126, R127, -R248, UR37, PT ;  /* 0x000000257f7eae46 */ /* 0x000fe2000b8009f8 */
[C---:B-1----:R-:W-:Y:S03]  /*4570*/  HMMA.16816.F32.BF16 R12, R92.reuse, R84, R12 ;  /* 0x000000545c0c723c */ /* 0x042fe6000004180c */
[----:B------:R-:W-:Y:S01]  /*4580*/  @!P2 IMAD R123, R123, 0x40, R122 ;  /* 0x000000407b7ba824 */ /* 0x000fe200078e027a */
[----:B------:R-:W-:Y:S01]  /*4590*/  LOP3.LUT R124, R124, UR24, R121, 0x96, !PT ;  /* 0x000000187c7c7c12 */ /* 0x000fe2000f8e9679 */
[----:B------:R-:W-:Y:S03]  /*45a0*/  IMAD.WIDE.U32 R130, R130, -0x2daee0ad, RZ ;  /* 0xd2511f5382827825 */ /* 0x000fe600078e00ff */
[----:B------:R-:W-:Y:S01]  /*45b0*/  HMMA.16816.F32.BF16 R16, R92, R86, R16 ;  /* 0x000000565c10723c */ /* 0x000fe20000041810 */
[----:B------:R-:W1:Y:S02]  /*45c0*/  LDSM.16.M88.4 R84, [R226+0x1c800] ;  /* 0x01c80000e254783b */ /* 0x000e640000000200 */
[----:B------:R-:W-:Y:S01]  /*45d0*/  LOP3.LUT R121, R120, UR59, R131, 0x96, !PT ;  /* 0x0000003b78797c12 */ /* 0x000fe2000f8e9683 */
[----:B------:R-:W-:Y:S01]  /*45e0*/  FMUL.FTZ R120, R236, 1.4426950216293334961 ;  /* 0x3fb8aa3bec787820 */ /* 0x000fe20000410000 */
[----:B------:R-:W-:Y:S02]  /*45f0*/  IMAD.WIDE.U32 R124, R124, -0x326172a9, RZ ;  /* 0xcd9e8d577c7c7825 */ /* 0x000fe400078e00ff */
[----:B------:R-:W3:Y:S01]  /*4600*/  LDSM.16.M88.4 R92, [R117+0x4000] ;  /* 0x00400000755c783b */ /* 0x000ee20000000200 */
[C---:B------:R-:W-:Y:S05]  /*4610*/  HMMA.16816.F32.BF16 R4, R100.reuse, R104, R4 ;  /* 0x000000686404723c */ /* 0x040fea0000041804 */
[----:B------:R-:W-:Y:S01]  /*4620*/  FSEL R120, R120, RZ, P5 ;  /* 0x000000ff78787208 */ /* 0x000fe20002800000 */
[----:B------:R-:W-:Y:S01]  /*4630*/  IMAD.WIDE.U32 R198, R121, -0x326172a9, RZ ;  /* 0xcd9e8d5779c67825 */ /* 0x000fe200078e00ff */
[----:B------:R-:W-:Y:S01]  /*4640*/  LOP3.LUT R119, R118, UR60, R125, 0x96, !PT ;  /* 0x0000003c76777c12 */ /* 0x000fe2000f8e967d */
[C---:B------:R-:W-:Y:S01]  /*4650*/  HMMA.16816.F32.BF16 R8, R100.reuse, R106, R8 ;  /* 0x0000006a6408723c */ /* 0x040fe20000041808 */
[----:B------:R-:W-:Y:S02]  /*4660*/  LDSM.16.M88.4 R104, [R224+0x1c000] ;  /* 0x01c00000e068783b */ /* 0x000fe40000000200 */
[----:B------:R-:W-:Y:S01]  /*4670*/  FMUL.FTZ R118, R235, 1.4426950216293334961 ;  /* 0x3fb8aa3beb767820 */ /* 0x000fe20000410000 */
[----:B------:R-:W-:Y:S01]  /*4680*/  IMAD.WIDE.U32 R196, R119, -0x2daee0ad, RZ ;  /* 0xd2511f5377c47825 */ /* 0x000fe200078e00ff */
[----:B------:R-:W-:Y:S03]  /*4690*/  LOP3.LUT R124, R124, UR58, R199, 0x96, !PT ;  /* 0x0000003a7c7c7c12 */ /* 0x000fe6000f8e96c7 */
[C---:B-----5:R-:W-:Y:S03]  /*46a0*/  HMMA.16816.F32.BF16 R12, R100.reuse, R88, R12 ;  /* 0x00000058640c723c */ /* 0x060fe6000004180c */
[----:B------:R-:W-:Y:S01]  /*46b0*/  FSEL R118, R118, RZ, P1 ;  /* 0x000000ff76767208 */ /* 0x000fe20000800000 */
[C---:B------:R-:W-:Y:S01]  /*46c0*/  @!P2 VIADD R119, R123.reuse, 0x8 ;  /* 0x000000087b77a836 */ /* 0x040fe20000000000 */
[CC--:B------:R-:W-:Y:S01]  /*46d0*/  @!P2 ISETP.GE.AND P1, PT, R123.reuse, R126.reuse, PT ;  /* 0x0000007e7b00a20c */ /* 0x0c0fe20003f26270 */
[----:B------:R-:W-:Y:S01]  /*46e0*/  @!P2 VIADD R125, R123, 0x1 ;  /* 0x000000017b7da836 */ /* 0x000fe20000000000 */
[----:B------:R-:W-:Y:S01]  /*46f0*/  LOP3.LUT R130, R130, UR55, R197, 0x96, !PT ;  /* 0x0000003782827c12 */ /* 0x000fe2000f8e96c5 */
[----:B------:R-:W-:Y:S01]  /*4700*/  HMMA.16816.F32.BF16 R16, R100, R90, R16 ;  /* 0x0000005a6410723c */ /* 0x000fe20000041810 */
[----:B------:R-:W4:Y:S02]  /*4710*/  LDSM.16.M88.4 R88, [R225+0x1c800] ;  /* 0x01c80000e158783b */ /* 0x000f240000000200 */
[C---:B------:R-:W-:Y:S01]  /*4720*/  @!P2 ISETP.GE.AND P5, PT, R125.reuse, R126, PT ;  /* 0x0000007e7d00a20c */ /* 0x040fe20003fa6270 */
[----:B------:R-:W-:Y:S01]  /*4730*/  IMAD.WIDE.U32 R130, R130, -0x326172a9, RZ ;  /* 0xcd9e8d5782827825 */ /* 0x000fe200078e00ff */
[-C--:B------:R-:W-:Y:S02]  /*4740*/  @!P2 ISETP.GE.AND P6, PT, R125, R128.reuse, PT ;  /* 0x000000807d00a20c */ /* 0x080fe40003fc6270 */
[----:B------:R-:W5:Y:S01]  /*4750*/  LDSM.16.M88.4 R100, [R116+0x4000] ;  /* 0x004000007464783b */ /* 0x000f620000000200 */
[C---:B--2---:R-:W-:Y:S05]  /*4760*/  HMMA.16816.F32.BF16 R4, R108.reuse, R112, R4 ;  /* 0x000000706c04723c */ /* 0x044fea0000041804 */
[C---:B------:R-:W-:Y:S01]  /*4770*/  @!P2 VIADD R125, R123.reuse, 0x9 ;  /* 0x000000097b7da836 */ /* 0x040fe20000000000 */
[----:B------:R-:W-:Y:S01]  /*4780*/  LOP3.LUT R198, R198, UR54, R131, 0x96, !PT ;  /* 0x00000036c6c67c12 */ /* 0x000fe2000f8e9683 */
[C---:B------:R-:W-:Y:S01]  /*4790*/  @!P2 VIADD R131, R123.reuse, 0x19 ;  /* 0x000000197b83a836 */ /* 0x040fe20000000000 */
[C---:B------:R-:W-:Y:S01]  /*47a0*/  HMMA.16816.F32.BF16 R8, R108.reuse, R114, R8 ;  /* 0x000000726c08723c */ /* 0x040fe20000041808 */
[----:B------:R-:W-:Y:S02]  /*47b0*/  LDSM.16.M88.4 R112, [R223+0x1c000] ;  /* 0x01c00000df70783b */ /* 0x000fe40000000200 */
[----:B------:R-:W-:Y:S04]  /*47c0*/  IMAD.WIDE.U32 R198, R198, -0x2daee0ad, RZ ;  /* 0xd2511f53c6c67825 */ /* 0x000fe800078e00ff */
[----:B------:R-:W-:Y:S01]  /*47d0*/  @!P2 VIADD R121, R123, 0x10 ;  /* 0x000000107b79a836 */ /* 0x000fe20000000000 */
[C---:B-1----:R-:W-:Y:S03]  /*47e0*/  HMMA.16816.F32.BF16 R12, R108.reuse, R84, R12 ;  /* 0x000000546c0c723c */ /* 0x042fe6000004180c */
[----:B------:R-:W-:Y:S05]  /*47f0*/  IMAD.WIDE.U32 R200, R124, -0x2daee0ad, RZ ;  /* 0xd2511f537cc87825 */ /* 0x000fea00078e00ff */
[----:B------:R-:W-:Y:S01]  /*4800*/  HMMA.16816.F32.BF16 R16, R108, R86, R16 ;  /* 0x000000566c10723c */ /* 0x000fe20000041810 */
[----:B------:R-:W1:Y:S02]  /*4810*/  LDSM.16.M88.4 R84, [R224+0x1c800] ;  /* 0x01c80000e054783b */ /* 0x000e640000000200 */
[----:B------:R-:W-:Y:S04]  /*4820*/  LOP3.LUT R196, R196, UR52, R201, 0x96, !PT ;  /* 0x00000034c4c47c12 */ /* 0x000fe8000f8e96c9 */
[----:B------:R-:W2:Y:S01]  /*4830*/  LDSM.16.M88.4 R108, [R227+0x4000] ;  /* 0x00400000e36c783b */ /* 0x000ea20000000200 */
[C---:B---3--:R-:W-:Y:S05]  /*4840*/  HMMA.16816.F32.BF16 R4, R92.reuse, R96, R4 ;  /* 0x000000605c04723c */ /* 0x048fea0000041804 */
[----:B------:R-:W-:Y:S03]  /*4850*/  IMAD.WIDE.U32 R204, R196, -0x326172a9, RZ ;  /* 0xcd9e8d57c4cc7825 */ /* 0x000fe600078e00ff */
[C---:B------:R-:W-:Y:S01]  /*4860*/  HMMA.16816.F32.BF16 R8, R92.reuse, R98, R8 ;  /* 0x000000625c08723c */ /* 0x040fe20000041808 */
[----:B------:R-:W-:Y:S02]  /*4870*/  LDSM.16.M88.4 R96, [R226+0x1e000] ;  /* 0x01e00000e260783b */ /* 0x000fe40000000200 */
[----:B------:R-:W-:Y:S05]  /*4880*/  LOP3.LUT R202, R130, UR50, R205, 0x96, !PT ;  /* 0x0000003282ca7c12 */ /* 0x000fea000f8e96cd */
[C---:B----4-:R-:W-:Y:S03]  /*4890*/  HMMA.16816.F32.BF16 R12, R92.reuse, R88, R12 ;  /* 0x000000585c0c723c */ /* 0x050fe6000004180c */
[----:B------:R-:W-:Y:S05]  /*48a0*/  IMAD.WIDE.U32 R202, R202, -0x2daee0ad, RZ ;  /* 0xd2511f53caca7825 */ /* 0x000fea00078e00ff */
[----:B------:R-:W-:Y:S01]  /*48b0*/  HMMA.16816.F32.BF16 R16, R92, R90, R16 ;  /* 0x0000005a5c10723c */ /* 0x000fe20000041810 */
[----:B------:R-:W3:Y:S02]  /*48c0*/  LDSM.16.M88.4 R88, [R223+0x1c800] ;  /* 0x01c80000df58783b */ /* 0x000ee40000000200 */
[----:B------:R-:W-:Y:S04]  /*48d0*/  LOP3.LUT R198, R198, UR39, R203, 0x96, !PT ;  /* 0x00000027c6c67c12 */ /* 0x000fe8000f8e96cb */
[----:B------:R-:W4:Y:S01]  /*48e0*/  LDSM.16.M88.4 R92, [R222+0x6000] ;  /* 0x00600000de5c783b */ /* 0x000f220000000200 */
[C---:B-----5:R-:W-:Y:S08]  /*48f0*/  HMMA.16816.F32.BF16 R4, R100.reuse, R104, R4 ;  /* 0x000000686404723c */ /* 0x060ff00000041804 */
[C---:B------:R-:W-:Y:S01]  /*4900*/  HMMA.16816.F32.BF16 R8, R100.reuse, R106, R8 ;  /* 0x0000006a6408723c */ /* 0x040fe20000041808 */
[----:B------:R-:W-:Y:S07]  /*4910*/  LDSM.16.M88.4 R104, [R225+0x1e000] ;  /* 0x01e00000e168783b */ /* 0x000fee0000000200 */
[C---:B-1----:R-:W-:Y:S08]  /*4920*/  HMMA.16816.F32.BF16 R12, R100.reuse, R84, R12 ;  /* 0x00000054640c723c */ /* 0x042ff0000004180c */
[----:B------:R-:W-:Y:S01]  /*4930*/  HMMA.16816.F32.BF16 R16, R100, R86, R16 ;  /* 0x000000566410723c */ /* 0x000fe20000041810 */
[----:B------:R1:W5:Y:S06]  /*4940*/  LDSM.16.M88.4 R84, [R226+0x1e800] ;  /* 0x01e80000e254783b */ /* 0x00036c0000000200 */
[----:B------:R-:W5:Y:S01]  /*4950*/  LDSM.16.M88.4 R100, [R117+0x6000] ;  /* 0x006000007564783b */ /* 0x000f620000000200 */
[C---:B--2---:R-:W-:Y:S08]  /*4960*/  HMMA.16816.F32.BF16 R4, R108.reuse, R112, R4 ;  /* 0x000000706c04723c */ /* 0x044ff00000041804 */
[C---:B------:R-:W-:Y:S01]  /*4970*/  HMMA.16816.F32.BF16 R8, R108.reuse, R114, R8 ;  /* 0x000000726c08723c */ /* 0x040fe20000041808 */
[----:B------:R-:W-:Y:S07]  /*4980*/  LDSM.16.M88.4 R112, [R224+0x1e000] ;  /* 0x01e00000e070783b */ /* 0x000fee0000000200 */
[C---:B---3--:R-:W-:Y:S03]  /*4990*/  HMMA.16816.F32.BF16 R12, R108.reuse, R88, R12 ;  /* 0x000000586c0c723c */ /* 0x048fe6000004180c */
[----:B-1----:R-:W-:Y:S05]  /*49a0*/  LEA R226, R239, UR4, 0x1 ;  /* 0x00000004efe27c11 */ /* 0x002fea000f8e08ff */
[----:B------:R-:W-:Y:S01]  /*49b0*/  HMMA.16816.F32.BF16 R16, R108, R90, R16 ;  /* 0x0000005a6c10723c */ /* 0x000fe20000041810 */
[----:B------:R-:W1:Y:S06]  /*49c0*/  LDSM.16.M88.4 R88, [R225+0x1e800] ;  /* 0x01e80000e158783b */ /* 0x000e6c0000000200 */
[----:B------:R-:W2:Y:S01]  /*49d0*/  LDSM.16.M88.4 R108, [R116+0x6000] ;  /* 0x00600000746c783b */ /* 0x000ea20000000200 */
[C---:B----4-:R-:W-:Y:S08]  /*49e0*/  HMMA.16816.F32.BF16 R4, R92.reuse, R96, R4 ;  /* 0x000000605c04723c */ /* 0x050ff00000041804 */
[C---:B------:R-:W-:Y:S08]  /*49f0*/  HMMA.16816.F32.BF16 R8, R92.reuse, R98, R8 ;  /* 0x000000625c08723c */ /* 0x040ff00000041808 */
[C---:B-----5:R-:W-:Y:S08]  /*4a00*/  HMMA.16816.F32.BF16 R12, R92.reuse, R84, R12 ;  /* 0x000000545c0c723c */ /* 0x060ff0000004180c */
[----:B------:R-:W-:Y:S01]  /*4a10*/  HMMA.16816.F32.BF16 R16, R92, R86, R16 ;  /* 0x000000565c10723c */ /* 0x000fe20000041810 */
[----:B------:R3:W4:Y:S06]  /*4a20*/  LDSM.16.M88.4 R84, [R224+0x1e800] ;  /* 0x01e80000e054783b */ /* 0x00072c0000000200 */
[----:B------:R-:W-:Y:S01]  /*4a30*/  LDSM.16.M88.4 R92, [R223+0x1e000] ;  /* 0x01e00000df5c783b */ /* 0x000fe20000000200 */
[C---:B------:R-:W-:Y:S08]  /*4a40*/  HMMA.16816.F32.BF16 R4, R100.reuse, R104, R4 ;  /* 0x000000686404723c */ /* 0x040ff00000041804 */
[C---:B------:R-:W-:Y:S08]  /*4a50*/  HMMA.16816.F32.BF16 R8, R100.reuse, R106, R8 ;  /* 0x0000006a6408723c */ /* 0x040ff00000041808 */
[C---:B-1----:R-:W-:Y:S03]  /*4a60*/  HMMA.16816.F32.BF16 R12, R100.reuse, R88, R12 ;  /* 0x00000058640c723c */ /* 0x042fe6000004180c */
[--C-:B---3--:R-:W-:Y:S05]  /*4a70*/  IMAD.IADD R224, R229, 0x1, R226.reuse ;  /* 0x00000001e5e07824 */ /* 0x108fea00078e02e2 */
[----:B------:R-:W-:Y:S01]  /*4a80*/  HMMA.16816.F32.BF16 R16, R100, R90, R16 ;  /* 0x0000005a6410723c */ /* 0x000fe20000041810 */
[----:B------:R1:W3:Y:S07]  /*4a90*/  LDSM.16.M88.4 R88, [R227+0x6000] ;  /* 0x00600000e358783b */ /* 0x0002ee0000000200 */
[C---:B--2---:R-:W-:Y:S08]  /*4aa0*/  HMMA.16816.F32.BF16 R4, R108.reuse, R112, R4 ;  /* 0x000000706c04723c */ /* 0x044ff00000041804 */
[C---:B------:R-:W-:Y:S08]  /*4ab0*/  HMMA.16816.F32.BF16 R8, R108.reuse, R114, R8 ;  /* 0x000000726c08723c */ /* 0x040ff00000041808 */
[C---:B----4-:R-:W-:Y:S03]  /*4ac0*/  HMMA.16816.F32.BF16 R12, R108.reuse, R84, R12 ;  /* 0x000000546c0c723c */ /* 0x050fe6000004180c */
[----:B-1----:R-:W-:Y:S05]  /*4ad0*/  SEL R227, R252, 0xffffffe0, !P3 ;  /* 0xffffffe0fce37807 */ /* 0x002fea0005800000 */
[----:B------:R-:W-:Y:S01]  /*4ae0*/  HMMA.16816.F32.BF16 R16, R108, R86, R16 ;  /* 0x000000566c10723c */ /* 0x000fe20000041810 */
[----:B------:R1:W2:Y:S02]  /*4af0*/  LDSM.16.M88.4 R84, [R223+0x1e800] ;  /* 0x01e80000df54783b */ /* 0x0002a40000000200 */
[C---:B------:R-:W-:Y:S05]  /*4b00*/  IMAD.IADD R225, R227.reuse, 0x1, R226 ;  /* 0x00000001e3e17824 */ /* 0x040fea00078e02e2 */
[C---:B---3--:R-:W-:Y:S08]  /*4b10*/  HMMA.16816.F32.BF16 R4, R88.reuse, R92, R4 ;  /* 0x0000005c5804723c */ /* 0x048ff00000041804 */
[C---:B------:R-:W-:Y:S03]  /*4b20*/  HMMA.16816.F32.BF16 R8, R88.reuse, R94, R8 ;  /* 0x0000005e5808723c */ /* 0x040fe60000041808 */
[----:B-1----:R-:W-:Y:S08]  /*4b30*/  IMAD.IADD R223, R227, 0x1, R224 ;  /* 0x00000001e3df7824 */ /* 0x002ff000078e02e0 */
[----:B------:R-:W-:Y:S02]  /*4b40*/  @!P2 FSEL R4, R4, -INF , !P1 ;  /* 0xff8000000404a808 */ /* 0x000fe40004800000 */
[-C--:B------:R-:W-:Y:S02]  /*4b50*/  @!P2 ISETP.GE.AND P1, PT, R123, R128.reuse, PT ;  /* 0x000000807b00a20c */ /* 0x080fe40003f26270 */
[----:B------:R-:W-:Y:S02]  /*4b60*/  @!P2 FSEL R7, R7, -INF , !P6 ;  /* 0xff8000000707a808 */ /* 0x000fe40007000000 */
[----:B------:R-:W-:Y:S02]  /*4b70*/  @!P2 FSEL R6, R6, -INF , !P1 ;  /* 0xff8000000606a808 */ /* 0x000fe40004800000 */
[----:B------:R-:W-:Y:S01]  /*4b80*/  @!P2 ISETP.GE.AND P1, PT, R119, R128, PT ;  /* 0x000000807700a20c */ /* 0x000fe20003f26270 */
[--C-:B------:R-:W-:Y:S01]  /*4b90*/  FFMA.FTZ R129, R7, UR12, -R118.reuse ;  /* 0x0000000c07817c23 */ /* 0x100fe20008010876 */
[-C--:B------:R-:W-:Y:S01]  /*4ba0*/  @!P2 ISETP.GE.AND P6, PT, R125, R126.reuse, PT ;  /* 0x0000007e7d00a20c */ /* 0x080fe20003fc6270 */
[----:B------:R-:W-:Y:S01]  /*4bb0*/  FFMA.FTZ R127, R6, UR12, -R118 ;  /* 0x0000000c067f7c23 */ /* 0x000fe20008010876 */
[----:B------:R-:W-:Y:S01]  /*4bc0*/  @!P2 FSEL R10, R10, -INF , !P1 ;  /* 0xff8000000a0aa808 */ /* 0x000fe20004800000 */
[C---:B--2---:R-:W-:Y:S01]  /*4bd0*/  HMMA.16816.F32.BF16 R12, R88.reuse, R84, R12 ;  /* 0x00000054580c723c */ /* 0x044fe2000004180c */
[----:B------:R1:W-:Y:S02]  /*4be0*/  MUFU.EX2 R124, R129 ;  /* 0x00000081007c7308 */ /* 0x0003e40000000800 */
[----:B------:R-:W-:Y:S02]  /*4bf0*/  @!P2 FSEL R9, R9, -INF , !P6 ;  /* 0xff8000000909a808 */ /* 0x000fe40007000000 */
[C---:B------:R-:W-:Y:S02]  /*4c00*/  @!P2 ISETP.GE.AND P6, PT, R121.reuse, R126, PT ;  /* 0x0000007e7900a20c */ /* 0x040fe40003fc6270 */
[----:B------:R-:W-:Y:S01]  /*4c10*/  @!P2 ISETP.GE.AND P1, PT, R121, R128, PT ;  /* 0x000000807900a20c */ /* 0x000fe20003f26270 */
[----:B------:R-:W-:Y:S03]  /*4c20*/  HMMA.16816.F32.BF16 R16, R88, R86, R16 ;  /* 0x000000565810723c */ /* 0x000fe60000041810 */
[----:B------:R2:W-:Y:S01]  /*4c30*/  MUFU.EX2 R121, R127 ;  /* 0x0000007f00797308 */ /* 0x0005e20000000800 */
[----:B------:R-:W-:Y:S02]  /*4c40*/  @!P2 FSEL R5, R5, -INF , !P5 ;  /* 0xff8000000505a808 */ /* 0x000fe40006800000 */
[----:B------:R-:W-:Y:S01]  /*4c50*/  @!P2 ISETP.GE.AND P5, PT, R119, R126, PT ;  /* 0x0000007e7700a20c */ /* 0x000fe20003fa6270 */
[--C-:B------:R-:W-:Y:S02]  /*4c60*/  FFMA.FTZ R119, R4, UR12, -R120.reuse ;  /* 0x0000000c04777c23 */ /* 0x100fe40008010878 */
[--C-:B------:R-:W-:Y:S01]  /*4c70*/  FFMA.FTZ R122, R5, UR12, -R120.reuse ;  /* 0x0000000c057a7c23 */ /* 0x100fe20008010878 */
[----:B------:R-:W-:Y:S01]  /*4c80*/  @!P2 FSEL R8, R8, -INF , !P5 ;  /* 0xff8000000808a808 */ /* 0x000fe20006800000 */
[--C-:B-1----:R-:W-:Y:S01]  /*4c90*/  FFMA.FTZ R129, R9, UR12, -R120.reuse ;  /* 0x0000000c09817c23 */ /* 0x102fe20008010878 */
[----:B------:R-:W-:Y:S01]  /*4ca0*/  @!P2 ISETP.GE.AND P5, PT, R125, R128, PT ;  /* 0x000000807d00a20c */ /* 0x000fe20003fa6270 */
[----:B------:R-:W-:Y:S01]  /*4cb0*/  @!P2 VIADD R125, R123, 0x11 ;  /* 0x000000117b7da836 */ /* 0x000fe20000000000 */
[----:B------:R-:W-:Y:S01]  /*4cc0*/  @!P2 FSEL R12, R12, -INF , !P6 ;  /* 0xff8000000c0ca808 */ /* 0x000fe20007000000 */
[--C-:B------:R-:W-:Y:S01]  /*4cd0*/  FFMA.FTZ R197, R8, UR12, -R120.reuse ;  /* 0x0000000c08c57c23 */ /* 0x100fe20008010878 */
[----:B------:R-:W-:Y:S01]  /*4ce0*/  @!P2 FSEL R11, R11, -INF , !P5 ;  /* 0xff8000000b0ba808 */ /* 0x000fe20006800000 */
[----:B------:R-:W1:Y:S01]  /*4cf0*/  MUFU.EX2 R119, R119 ;  /* 0x0000007700777308 */ /* 0x000e620000000800 */
[----:B------:R-:W-:Y:S01]  /*4d00*/  @!P2 ISETP.GE.AND P5, PT, R125, R126, PT ;  /* 0x0000007e7d00a20c */ /* 0x000fe20003fa6270 */
[----:B--2---:R-:W-:Y:S01]  /*4d10*/  @!P2 VIADD R127, R123, 0x18 ;  /* 0x000000187b7fa836 */ /* 0x004fe20000000000 */
[----:B------:R-:W-:Y:S02]  /*4d20*/  @!P2 FSEL R14, R14, -INF , !P1 ;  /* 0xff8000000e0ea808 */ /* 0x000fe40004800000 */
[----:B------:R-:W-:Y:S02]  /*4d30*/  @!P2 FSEL R13, R13, -INF , !P5 ;  /* 0xff8000000d0da808 */ /* 0x000fe40006800000 */
[----:B------:R-:W-:Y:S03]  /*4d40*/  @!P2 ISETP.GE.AND P6, PT, R125, R128, PT ;  /* 0x000000807d00a20c */ /* 0x000fe60003fc6270 */
[----:B------:R2:W-:Y:S01]  /*4d50*/  MUFU.EX2 R123, R197 ;  /* 0x000000c5007b7308 */ /* 0x0005e20000000800 */
[-C--:B------:R-:W-:Y:S02]  /*4d60*/  @!P2 ISETP.GE.AND P5, PT, R127, R126.reuse, PT ;  /* 0x0000007e7f00a20c */ /* 0x080fe40003fa6270 */
[----:B------:R-:W-:Y:S02]  /*4d70*/  @!P2 ISETP.GE.AND P1, PT, R131, R126, PT ;  /* 0x0000007e8300a20c */ /* 0x000fe40003f26270 */
[----:B------:R-:W-:Y:S01]  /*4d80*/  LOP3.LUT R125, R200, UR46, R199, 0x96, !PT ;  /* 0x0000002ec87d7c12 */ /* 0x000fe2000f8e96c7 */
[----:B------:R-:W-:Y:S01]  /*4d90*/  FFMA.FTZ R199, R13, UR12, -R120 ;  /* 0x0000000c0dc77c23 */ /* 0x000fe20008010878 */
[----:B------:R-:W-:Y:S03]  /*4da0*/  @!P2 FSEL R15, R15, -INF , !P6 ;  /* 0xff8000000f0fa808 */ /* 0x000fe60007000000 */
[----:B------:R3:W-:Y:S01]  /*4db0*/  MUFU.EX2 R126, R129 ;  /* 0x00000081007e7308 */ /* 0x0007e20000000800 */
[-C--:B------:R-:W-:Y:S01]  /*4dc0*/  @!P2 ISETP.GE.AND P6, PT, R127, R128.reuse, PT ;  /* 0x000000807f00a20c */ /* 0x080fe20003fc6270 */
[----:B------:R-:W-:Y:S01]  /*4dd0*/  IMAD.WIDE.U32 R200, R125, -0x326172a9, RZ ;  /* 0xcd9e8d577dc87825 */ /* 0x000fe200078e00ff */
[----:B------:R-:W-:Y:S02]  /*4de0*/  @!P2 FSEL R16, R16, -INF , !P5 ;  /* 0xff8000001010a808 */ /* 0x000fe40006800000 */
[----:B------:R-:W-:Y:S01]  /*4df0*/  @!P2 ISETP.GE.AND P5, PT, R131, R128, PT ;  /* 0x000000808300a20c */ /* 0x000fe20003fa6270 */
[----:B------:R-:W-:Y:S01]  /*4e00*/  FFMA.FTZ R131, R11, UR12, -R118 ;  /* 0x0000000c0b837c23 */ /* 0x000fe20008010876 */
[----:B------:R-:W-:Y:S03]  /*4e10*/  LOP3.LUT R127, R204, UR45, R201, 0x96, !PT ;  /* 0x0000002dcc7f7c12 */ /* 0x000fe6000f8e96c9 */
[----:B------:R-:W4:Y:S01]  /*4e20*/  MUFU.EX2 R122, R122 ;  /* 0x0000007a007a7308 */ /* 0x000f220000000800 */
[----:B------:R-:W-:Y:S01]  /*4e30*/  @!P2 FSEL R17, R17, -INF , !P1 ;  /* 0xff8000001111a808 */ /* 0x000fe20004800000 */
[----:B--2---:R-:W-:Y:S01]  /*4e40*/  FFMA.FTZ R197, R12, UR12, -R120 ;  /* 0x0000000c0cc57c23 */ /* 0x004fe20008010878 */
[C---:B------:R-:W-:Y:S01]  /*4e50*/  LOP3.LUT R128, R127.reuse, 0xffff, RZ, 0xc0, !PT ;  /* 0x0000ffff7f807812 */ /* 0x040fe200078ec0ff */
[--C-:B------:R-:W-:Y:S01]  /*4e60*/  FFMA.FTZ R201, R14, UR12, -R118.reuse ;  /* 0x0000000c0ec97c23 */ /* 0x100fe20008010876 */
[----:B------:R-:W-:Y:S01]  /*4e70*/  @!P2 FSEL R18, R18, -INF , !P6 ;  /* 0xff8000001212a808 */ /* 0x000fe20007000000 */
[----:B------:R-:W-:Y:S01]  /*4e80*/  FFMA.FTZ R125, R10, UR12, -R118 ;  /* 0x0000000c0a7d7c23 */ /* 0x000fe20008010876 */
[----:B------:R-:W-:Y:S02]  /*4e90*/  SHF.R.U32.HI R130, RZ, 0x8, R128 ;  /* 0x00000008ff827819 */ /* 0x000fe40000011680 */
[----:B---3--:R-:W-:Y:S01]  /*4ea0*/  LOP3.LUT R129, R127, 0xff, RZ, 0xc0, !PT ;  /* 0x000000ff7f817812 */ /* 0x008fe200078ec0ff */
[----:B------:R2:W3:Y:S01]  /*4eb0*/  MUFU.EX2 R128, R131 ;  /* 0x0000008300807308 */ /* 0x0004e20000000800 */
[----:B------:R-:W-:Y:S01]  /*4ec0*/  LOP3.LUT R130, R130, 0xffff, RZ, 0xc0, !PT ;  /* 0x0000ffff82827812 */ /* 0x000fe200078ec0ff */
[--C-:B------:R-:W-:Y:S01]  /*4ed0*/  FFMA.FTZ R203, R18, UR12, -R118.reuse ;  /* 0x0000000c12cb7c23 */ /* 0x100fe20008010876 */
[----:B------:R-:W-:Y:S02]  /*4ee0*/  ISETP.LE.U32.AND P1, PT, R129, UR13, PT ;  /* 0x0000000d81007c0c */ /* 0x000fe4000bf23070 */
[----:B------:R-:W-:Y:S02]  /*4ef0*/  ISETP.LE.U32.AND P6, PT, R130, UR13, PT ;  /* 0x0000000d82007c0c */ /* 0x000fe4000bfc3070 */
[----:B------:R-:W-:Y:S03]  /*4f00*/  PRMT R129, R127, 0x7632, R129 ;  /* 0x000076327f817816 */ /* 0x000fe60000000081 */
[----:B------:R-:W-:Y:S01]  /*4f10*/  MUFU.EX2 R125, R125 ;  /* 0x0000007d007d7308 */ /* 0x000fe20000000800 */
[----:B------:R-:W-:Y:S02]  /*4f20*/  SHF.R.U32.HI R130, RZ, 0x18, R127 ;  /* 0x00000018ff827819 */ /* 0x000fe4000001167f */
[----:B------:R-:W-:Y:S02]  /*4f30*/  @!P2 FSEL R19, R19, -INF , !P5 ;  /* 0xff8000001313a808 */ /* 0x000fe40006800000 */
[----:B------:R-:W-:Y:S02]  /*4f40*/  ISETP.LE.U32.AND P2, PT, R130, UR13, PT ;  /* 0x0000000d82007c0c */ /* 0x000fe4000bf43070 */
[----:B------:R-:W-:Y:S03]  /*4f50*/  PRMT R196, R200, 0x7770, RZ ;  /* 0x00007770c8c47816 */ /* 0x000fe600000000ff */
[----:B------:R5:W3:Y:S01]  /*4f60*/  MUFU.EX2 R127, R197 ;  /* 0x000000c5007f7308 */ /* 0x000ae20000000800 */
[----:B------:R-:W-:Y:S01]  /*4f70*/  LOP3.LUT R129, R129, 0xff, RZ, 0xc0, !PT ;  /* 0x000000ff81817812 */ /* 0x000fe200078ec0ff */
[----:B-1----:R-:W-:Y:S01]  /*4f80*/  @!P1 FADD.FTZ R119, -R119, -RZ ;  /* 0x800000ff77779221 */ /* 0x002fe20000010100 */
[----:B------:R-:W-:Y:S01]  /*4f90*/  ISETP.LE.U32.AND P1, PT, R196, UR13, PT ;  /* 0x0000000dc4007c0c */ /* 0x000fe2000bf23070 */
[----:B----4-:R-:W-:Y:S01]  /*4fa0*/  @!P6 FADD.FTZ R122, -R122, -RZ ;  /* 0x800000ff7a7ae221 */ /* 0x010fe20000010100 */
[----:B------:R-:W-:Y:S01]  /*4fb0*/  ISETP.LE.U32.AND P5, PT, R129, UR13, PT ;  /* 0x0000000d81007c0c */ /* 0x000fe2000bfa3070 */
[--C-:B------:R-:W-:Y:S01]  /*4fc0*/  FFMA.FTZ R196, R15, UR12, -R118.reuse ;  /* 0x0000000c0fc47c23 */ /* 0x100fe20008010876 */
[C---:B------:R-:W-:Y:S03]  /*4fd0*/  PRMT R129, R200.reuse, 0x7771, RZ ;  /* 0x00007771c8817816 */ /* 0x040fe600000000ff */
[----:B------:R-:W-:Y:S01]  /*4fe0*/  MUFU.EX2 R130, R199 ;  /* 0x000000c700827308 */ /* 0x000fe20000000800 */
[----:B--2---:R-:W-:Y:S01]  /*4ff0*/  PRMT R131, R200, 0x7772, RZ ;  /* 0x00007772c8837816 */ /* 0x004fe200000000ff */
[----:B------:R-:W-:Y:S01]  /*5000*/  @!P2 FADD.FTZ R124, -R124, -RZ ;  /* 0x800000ff7c7ca221 */ /* 0x000fe20000010100 */
[----:B------:R-:W-:Y:S01]  /*5010*/  PRMT R200, R200, 0x7773, RZ ;  /* 0x00007773c8c87816 */ /* 0x000fe200000000ff */
[----:B------:R-:W-:Y:S01]  /*5020*/  FFMA.FTZ R118, R19, UR12, -R118 ;  /* 0x0000000c13767c23 */ /* 0x000fe20008010876 */
[----:B------:R-:W-:Y:S02]  /*5030*/  ISETP.GT.U32.AND P6, PT, R129, UR13, PT ;  /* 0x0000000d81007c0c */ /* 0x000fe4000bfc4070 */
[----:B------:R-:W-:Y:S03]  /*5040*/  ISETP.GT.U32.AND P2, PT, R200, UR13, PT ;  /* 0x0000000dc8007c0c */ /* 0x000fe6000bf44070 */
[----:B------:R1:W-:Y:S01]  /*5050*/  MUFU.EX2 R129, R201 ;  /* 0x000000c900817308 */ /* 0x0003e20000000800 */
[C---:B-----5:R-:W-:Y:S01]  /*5060*/  LOP3.LUT R197, R198.reuse, 0xff, RZ, 0xc0, !PT ;  /* 0x000000ffc6c57812 */ /* 0x060fe200078ec0ff */
[----:B------:R-:W-:Y:S01]  /*5070*/  @!P5 FADD.FTZ R121, -R121, -RZ ;  /* 0x800000ff7979d221 */ /* 0x000fe20000010100 */
[----:B------:R-:W-:Y:S01]  /*5080*/  @!P1 FADD.FTZ R123, -R123, -RZ ;  /* 0x800000ff7b7b9221 */ /* 0x000fe20000010100 */
[----:B------:R-:W-:Y:S02]  /*5090*/  ISETP.GT.U32.AND P5, PT, R131, UR13, PT ;  /* 0x0000000d83007c0c */ /* 0x000fe4000bfa4070 */
[----:B------:R-:W-:Y:S02]  /*50a0*/  ISETP.LE.U32.AND P1, PT, R197, UR13, PT ;  /* 0x0000000dc5007c0c */ /* 0x000fe4000bf23070 */
[C---:B------:R-:W-:Y:S02]  /*50b0*/  LOP3.LUT R131, R198.reuse, 0xffff, RZ, 0xc0, !PT ;  /* 0x0000ffffc6837812 */ /* 0x040fe400078ec0ff */
[----:B------:R-:W2:Y:S01]  /*50c0*/  MUFU.EX2 R196, R196 ;  /* 0x000000c400c47308 */ /* 0x000ea20000000800 */
[----:B------:R-:W-:Y:S01]  /*50d0*/  PRMT R197, R198, 0x7632, R197 ;  /* 0x00007632c6c57816 */ /* 0x000fe200000000c5 */
[----:B------:R-:W-:Y:S01]  /*50e0*/  @P6 FADD.FTZ R126, -R126, -RZ ;  /* 0x800000ff7e7e6221 */ /* 0x000fe20000010100 */
[----:B------:R-:W-:Y:S01]  /*50f0*/  SHF.R.U32.HI R198, RZ, 0x18, R198 ;  /* 0x00000018ffc67819 */ /* 0x000fe200000116c6 */
[----:B---3--:R-:W-:Y:S01]  /*5100*/  @P2 FADD.FTZ R128, -R128, -RZ ;  /* 0x800000ff80802221 */ /* 0x008fe20000010100 */
[----:B------:R-:W-:Y:S02]  /*5110*/  SHF.R.U32.HI R131, RZ, 0x8, R131 ;  /* 0x00000008ff837819 */ /* 0x000fe40000011683 */
[----:B------:R-:W-:Y:S01]  /*5120*/  ISETP.LE.U32.AND P2, PT, R198, UR13, PT ;  /* 0x0000000dc6007c0c */ /* 0x000fe2000bf43070 */
[--C-:B-1----:R-:W-:Y:S01]  /*5130*/  FFMA.FTZ R201, R16, UR12, -R120.reuse ;  /* 0x0000000c10c97c23 */ /* 0x102fe20008010878 */
[----:B------:R-:W-:Y:S01]  /*5140*/  LOP3.LUT R131, R131, 0xffff, RZ, 0xc0, !PT ;  /* 0x0000ffff83837812 */ /* 0x000fe200078ec0ff */
[----:B------:R-:W-:Y:S01]  /*5150*/  FFMA.FTZ R120, R17, UR12, -R120 ;  /* 0x0000000c11787c23 */ /* 0x000fe20008010878 */
[----:B------:R-:W-:Y:S01]  /*5160*/  PRMT R198, R202, 0x7770, RZ ;  /* 0x00007770cac67816 */ /* 0x000fe200000000ff */
[----:B------:R-:W-:Y:S01]  /*5170*/  @!P1 FADD.FTZ R127, -R127, -RZ ;  /* 0x800000ff7f7f9221 */ /* 0x000fe20000010100 */
[----:B------:R-:W-:Y:S01]  /*5180*/  ISETP.LE.U32.AND P6, PT, R131, UR13, PT ;  /* 0x0000000d83007c0c */ /* 0x000fe2000bfc3070 */
[----:B------:R1:W3:Y:S01]  /*5190*/  MUFU.EX2 R200, R120 ;  /* 0x0000007800c87308 */ /* 0x0002e20000000800 */
[----:B------:R-:W-:Y:S01]  /*51a0*/  ISETP.LE.U32.AND P1, PT, R198, UR13, PT ;  /* 0x0000000dc6007c0c */ /* 0x000fe2000bf23070 */
[----:B------:R-:W-:Y:S01]  /*51b0*/  @P5 FADD.FTZ R125, -R125, -RZ ;  /* 0x800000ff7d7d5221 */ /* 0x000fe20000010100 */
[----:B------:R-:W-:Y:S02]  /*51c0*/  LOP3.LUT R131, R197, 0xff, RZ, 0xc0, !PT ;  /* 0x000000ffc5837812 */ /* 0x000fe400078ec0ff */
[----:B------:R-:W-:Y:S01]  /*51d0*/  PRMT R199, R202, 0x7771, RZ ;  /* 0x00007771cac77816 */ /* 0x000fe200000000ff */
[----:B--2---:R-:W-:Y:S01]  /*51e0*/  @!P2 FADD.FTZ R196, -R196, -RZ ;  /* 0x800000ffc4c4a221 */ /* 0x004fe20000010100 */
[----:B------:R-:W-:Y:S03]  /*51f0*/  ISETP.LE.U32.AND P5, PT, R131, UR13, PT ;  /* 0x0000000d83007c0c */ /* 0x000fe6000bfa3070 */
[----:B------:R2:W-:Y:S01]  /*5200*/  MUFU.EX2 R198, R203 ;  /* 0x000000cb00c67308 */ /* 0x0005e20000000800 */
[----:B------:R-:W-:Y:S02]  /*5210*/  F2FP.RELU.BF16.F32.PACK_AB R204, R124, R121 ;  /* 0x000000797ccc723e */ /* 0x000fe400000018ff */
[----:B------:R-:W-:Y:S01]  /*5220*/  F2FP.RELU.BF16.F32.PACK_AB R206, R122, R119 ;  /* 0x000000777ace723e */ /* 0x000fe200000018ff */
[----:B------:R-:W-:Y:S01]  /*5230*/  @!P6 FADD.FTZ R130, -R130, -RZ ;  /* 0x800000ff8282e221 */ /* 0x000fe20000010100 */
[----:B------:R-:W-:Y:S02]  /*5240*/  ISETP.GT.U32.AND P6, PT, R199, UR13, PT ;  /* 0x0000000dc7007c0c */ /* 0x000fe4000bfc4070 */
[----:B------:R-:W-:Y:S03]  /*5250*/  LEA R199, R214, UR4, 0x1 ;  /* 0x00000004d6c77c11 */ /* 0x000fe6000f8e08ff */
[----:B------:R-:W4:Y:S01]  /*5260*/  MUFU.EX2 R197, R201 ;  /* 0x000000c900c57308 */ /* 0x000f220000000800 */
[----:B------:R-:W-:Y:S02]  /*5270*/  PRMT R131, R202, 0x7772, RZ ;  /* 0x00007772ca837816 */ /* 0x000fe400000000ff */
[----:B------:R-:W-:Y:S01]  /*5280*/  F2FP.RELU.BF16.F32.PACK_AB R207, R128, R125 ;  /* 0x0000007d80cf723e */ /* 0x000fe200000018ff */
[----:B-1----:R-:W-:Y:S01]  /*5290*/  IMAD.IADD R120, R199, 0x1, R213 ;  /* 0x00000001c7787824 */ /* 0x002fe200078e02d5 */
[----:B------:R-:W-:Y:S01]  /*52a0*/  STS [R199+0x2a000], R206 ;  /* 0x02a000cec7007388 */ /* 0x000fe20000000800 */
[----:B------:R-:W-:Y:S01]  /*52b0*/  @!P5 FADD.FTZ R129, -R129, -RZ ;  /* 0x800000ff8181d221 */ /* 0x000fe20000010100 */
[----:B------:R-:W-:Y:S02]  /*52c0*/  ISETP.GT.U32.AND P5, PT, R131, UR13, PT ;  /* 0x0000000d83007c0c */ /* 0x000fe4000bfa4070 */
[----:B--2---:R-:W-:Y:S02]  /*52d0*/  F2FP.RELU.BF16.F32.PACK_AB R203, R126, R123 ;  /* 0x0000007b7ecb723e */ /* 0x004fe400000018ff */
[----:B------:R1:W-:Y:S01]  /*52e0*/  STS [R199+0x2a400], R204 ;  /* 0x02a400ccc7007388 */ /* 0x0003e20000000800 */
[----:B------:R2:W5:Y:S01]  /*52f0*/  MUFU.EX2 R131, R118 ;  /* 0x0000007600837308 */ /* 0x0005620000000800 */
[----:B------:R-:W-:Y:S01]  /*5300*/  PRMT R202, R202, 0x7773, RZ ;  /* 0x00007773caca7816 */ /* 0x000fe200000000ff */
[----:B---3--:R-:W-:Y:S03]  /*5310*/  @P6 FADD.FTZ R200, -R200, -RZ ;  /* 0x800000ffc8c86221 */ /* 0x008fe60000010100 */
[----:B------:R3:W-:Y:S01]  /*5320*/  STS [R120+0x2a000], R203 ;  /* 0x02a000cb78007388 */ /* 0x0007e20000000800 */
[----:B------:R-:W-:Y:S02]  /*5330*/  F2FP.RELU.BF16.F32.PACK_AB R208, R130, R127 ;  /* 0x0000007f82d0723e */ /* 0x000fe400000018ff */
[----:B------:R-:W-:Y:S03]  /*5340*/  ISETP.GT.U32.AND P2, PT, R202, UR13, PT ;  /* 0x0000000dca007c0c */ /* 0x000fe6000bf44070 */
[----:B------:R3:W-:Y:S01]  /*5350*/  STS [R120+0x2a400], R207 ;  /* 0x02a400cf78007388 */ /* 0x0007e20000000800 */
[----:B------:R-:W-:Y:S02]  /*5360*/  VIADD R202, R199, 0x2a000 ;  /* 0x0002a000c7ca7836 */ /* 0x000fe40000000000 */
[----:B----4-:R-:W-:Y:S01]  /*5370*/  @!P1 FADD.FTZ R197, -R197, -RZ ;  /* 0x800000ffc5c59221 */ /* 0x010fe20000010100 */
[----:B------:R-:W-:Y:S02]  /*5380*/  VIADD R201, R199, 0x2a020 ;  /* 0x0002a020c7c97836 */ /* 0x000fe40000000000 */
[----:B------:R-:W-:Y:S01]  /*5390*/  @P5 FADD.FTZ R198, -R198, -RZ ;  /* 0x800000ffc6c65221 */ /* 0x000fe20000010100 */
[----:B------:R-:W-:Y:S01]  /*53a0*/  @P4 VIADD R201, R202, 0xffffffe0 ;  /* 0xffffffe0cac94836 */ /* 0x000fe20000000000 */
[----:B------:R-:W-:Y:S02]  /*53b0*/  F2FP.RELU.BF16.F32.PACK_AB R202, R196, R129 ;  /* 0x00000081c4ca723e */ /* 0x000fe400000018ff */
[----:B------:R-:W-:Y:S01]  /*53c0*/  F2FP.RELU.BF16.F32.PACK_AB R205, R200, R197 ;  /* 0x000000c5c8cd723e */ /* 0x000fe200000018ff */
[----:B--2---:R-:W-:Y:S01]  /*53d0*/  IMAD.IADD R118, R213, 0x1, R201 ;  /* 0x00000001d5767824 */ /* 0x004fe200078e02c9 */
[----:B------:R-:W-:Y:S01]  /*53e0*/  STS [R201], R208 ;  /* 0x000000d0c9007388 */ /* 0x000fe20000000800 */
[----:B-----5:R-:W-:Y:S01]  /*53f0*/  @P2 FADD.FTZ R131, -R131, -RZ ;  /* 0x800000ff83832221 */ /* 0x020fe20000010100 */
[----:B------:R-:W-:Y:S04]  /*5400*/  FSETP.GE.FTZ.AND P2, PT, R119, RZ, PT ;  /* 0x000000ff7700720b */ /* 0x000fe80003f56000 */
[----:B------:R2:W-:Y:S01]  /*5410*/  STS [R201+0x400], R202 ;  /* 0x000400cac9007388 */ /* 0x0005e20000000800 */
[----:B------:R-:W-:Y:S01]  /*5420*/  FSETP.GE.FTZ.AND P6, PT, R127, RZ, PT ;  /* 0x000000ff7f00720b */ /* 0x000fe20003fd6000 */
[----:B-1----:R-:W-:Y:S01]  /*5430*/  IMAD.U32 R204, RZ, RZ, UR10 ;  /* 0x0000000affcc7e24 */ /* 0x002fe2000f8e00ff */
[----:B------:R-:W-:Y:S03]  /*5440*/  FSETP.GE.FTZ.AND P5, PT, R130, RZ, PT ;  /* 0x000000ff8200720b */ /* 0x000fe60003fb6000 */
[----:B------:R1:W-:Y:S01]  /*5450*/  STS [R118], R205 ;  /* 0x000000cd76007388 */ /* 0x0003e20000000800 */
[----:B---3--:R-:W-:Y:S02]  /*5460*/  F2FP.RELU.BF16.F32.PACK_AB R203, R131, R198 ;  /* 0x000000c683cb723e */ /* 0x008fe400000018ff */
[----:B------:R-:W-:Y:S03]  /*5470*/  LEA R120, R0, UR4, 0x1 ;  /* 0x0000000400787c11 */ /* 0x000fe6000f8e08ff */
[----:B------:R3:W-:Y:S06]  /*5480*/  STS [R118+0x400], R203 ;  /* 0x000400cb76007388 */ /* 0x0007ec0000000800 */
[----:B------:R-:W-:Y:S01]  /*5490*/  LDSM.16.M88.4 R84, [R120+0x10000] ;  /* 0x010000007854783b */ /* 0x000fe20000000200 */
[C---:B------:R-:W-:Y:S05]  /*54a0*/  IMAD.IADD R117, R120.reuse, 0x1, R227 ;  /* 0x0000000178757824 */ /* 0x040fea00078e02e3 */
[----:B------:R-:W4:Y:S01]  /*54b0*/  LDSM.16.M88.4 R88, [R226+0x20000] ;  /* 0x02000000e258783b */ /* 0x000f220000000200 */
[C---:B--2---:R-:W-:Y:S05]  /*54c0*/  LEA R202, P1, R237.reuse, R204, 0x2 ;  /* 0x000000ccedca7211 */ /* 0x044fea00078210ff */
[----:B------:R-:W2:Y:S01]  /*54d0*/  LDSM.16.M88.4 R92, [R226+0x20800] ;  /* 0x02080000e25c783b */ /* 0x000ea20000000200 */
[----:B-1----:R-:W-:Y:S05]  /*54e0*/  IMAD.U32 R205, RZ, RZ, UR11 ;  /* 0x0000000bffcd7e24 */ /* 0x002fea000f8e00ff */
[----:B------:R-:W-:Y:S01]  /*54f0*/  LDSM.16.M88.4 R96, [R117+0x10000] ;  /* 0x010000007560783b */ /* 0x000fe20000000200 */
[----:B---3--:R-:W-:Y:S01]  /*5500*/  IMAD.IADD R118, R120, 0x1, R229 ;  /* 0x0000000178767824 */ /* 0x008fe200078e02e5 */
[----:B------:R-:W-:Y:S04]  /*5510*/  LEA.HI.X R203, R237, R205, RZ, 0x2, P1 ;  /* 0x000000cdedcb7211 */ /* 0x000fe800008f14ff */
[----:B------:R-:W1:Y:S01]  /*5520*/  LDSM.16.M88.4 R100, [R225+0x20000] ;  /* 0x02000000e164783b */ /* 0x000e620000000200 */
[----:B------:R-:W-:Y:S01]  /*5530*/  IMAD.IADD R116, R227, 0x1, R118 ;  /* 0x00000001e3747824 */ /* 0x000fe200078e0276 */
[----:B------:R-:W-:Y:S04]  /*5540*/  FSETP.GE.FTZ.AND P1, PT, R122, RZ, PT ;  /* 0x000000ff7a00720b */ /* 0x000fe80003f36000 */
[----:B------:R-:W3:Y:S06]  /*5550*/  LDG.E R201, desc[UR32][R202.64] ;  /* 0x00000020cac97981 */ /* 0x000eec000c1e1900 */
[----:B------:R-:W5:Y:S06]  /*5560*/  LDSM.16.M88.4 R104, [R225+0x20800] ;  /* 0x02080000e168783b */ /* 0x000f6c0000000200 */
[----:B------:R-:W-:Y:S01]  /*5570*/  LDSM.16.M88.4 R108, [R224+0x20000] ;  /* 0x02000000e06c783b */ /* 0x000fe20000000200 */
[C---:B----4-:R-:W-:Y:S05]  /*5580*/  HMMA.16816.F32.BF16 R4, R84.reuse, R88, RZ ;  /* 0x000000585404723c */ /* 0x050fea00000418ff */
[----:B------:R-:W-:Y:S03]  /*5590*/  LDSM.16.M88.4 R112, [R226+0x22000] ;  /* 0x02200000e270783b */ /* 0x000fe60000000200 */
[C---:B------:R-:W-:Y:S03]  /*55a0*/  HMMA.16816.F32.BF16 R8, R84.reuse, R90, RZ ;  /* 0x0000005a5408723c */ /* 0x040fe600000418ff */
[----:B------:R4:W4:Y:S06]  /*55b0*/  LDG.E R202, desc[UR32][R202.64+0x20] ;  /* 0x00002020caca7981 */ /* 0x00092c000c1e1900 */
[----:B------:R-:W5:Y:S01]  /*55c0*/  LDSM.16.M88.4 R88, [R118+0x10000] ;  /* 0x010000007658783b */ /* 0x000f620000000200 */
[C---:B--2---:R-:W-:Y:S08]  /*55d0*/  HMMA.16816.F32.BF16 R12, R84.reuse, R92, RZ ;  /* 0x0000005c540c723c */ /* 0x044ff000000418ff */
[----:B------:R-:W-:Y:S01]  /*55e0*/  HMMA.16816.F32.BF16 R16, R84, R94, RZ ;  /* 0x0000005e5410723c */ /* 0x000fe200000418ff */
[----:B------:R-:W2:Y:S06]  /*55f0*/  LDSM.16.M88.4 R84, [R224+0x20800] ;  /* 0x02080000e054783b */ /* 0x000eac0000000200 */
        /* <DEDUP_REMOVED lines=35> */
[----:B------:R-:W1:Y:S01]  /*5830*/  LDSM.16.M88.4 R92, [R120+0x14000] ;  /* 0x01400000785c783b */ /* 0x000e620000000200 */
        /* <DEDUP_REMOVED lines=50> */
[C---:B------:R-:W-:Y:S08]  /*5b60*/  HMMA.16816.F32.BF16 R8, R104.reuse, R114, R8 ;  /* 0x000000726808723c */ /* 0x040ff00000041808 */
[C---:B-1----:R-:W-:Y:S08]  /*5b70*/  HMMA.16816.F32.BF16 R12, R104.reuse, R88, R12 ;  /* 0x00000058680c723c */ /* 0x042ff0000004180c */
[----:B------:R-:W-:Y:S01]  /*5b80*/  HMMA.16816.F32.BF16 R16, R104, R90, R16 ;  /* 0x0000005a6810723c */ /* 0x000fe20000041810 */
[----:B------:R-:W1:Y:S07]  /*5b90*/  LDSM.16.M88.4 R88, [R223+0x26800] ;  /* 0x02680000df58783b */ /* 0x000e6e0000000200 */
[C---:B----4-:R-:W-:Y:S08]  /*5ba0*/  HMMA.16816.F32.BF16 R4, R92.reuse, R108, R4 ;  /* 0x0000006c5c04723c */ /* 0x050ff00000041804 */
[C---:B------:R-:W-:Y:S08]  /*5bb0*/  HMMA.16816.F32.BF16 R8, R92.reuse, R110, R8 ;  /* 0x0000006e5c08723c */ /* 0x040ff00000041808 */
[C---:B--2---:R-:W-:Y:S03]  /*5bc0*/  HMMA.16816.F32.BF16 R12, R92.reuse, R84, R12 ;  /* 0x000000545c0c723c */ /* 0x044fe6000004180c */
[----:B------:R-:W-:Y:S02]  /*5bd0*/  LOP3.LUT R85, R218, 0x20, RZ, 0xc0, !PT ;  /* 0x00000020da557812 */ /* 0x000fe400078ec0ff */
[----:B------:R-:W-:Y:S03]  /*5be0*/  SHF.R.U32.HI R84, RZ, 0x3, R219 ;  /* 0x00000003ff547819 */ /* 0x000fe600000116db */
[----:B------:R-:W-:Y:S03]  /*5bf0*/  HMMA.16816.F32.BF16 R16, R92, R86, R16 ;  /* 0x000000565c10723c */ /* 0x000fe60000041810 */
[----:B------:R-:W-:Y:S05]  /*5c00*/  LOP3.LUT R84, R85, 0x18, R84, 0xf8, !PT ;  /* 0x0000001855547812 */ /* 0x000fea00078ef854 */
[C---:B-----5:R-:W-:Y:S08]  /*5c10*/  HMMA.16816.F32.BF16 R4, R96.reuse, R100, R4 ;  /* 0x000000646004723c */ /* 0x060ff00000041804 */
[C---:B------:R-:W-:Y:S08]  /*5c20*/  HMMA.16816.F32.BF16 R8, R96.reuse, R102, R8 ;  /* 0x000000666008723c */ /* 0x040ff00000041808 */
[C---:B-1----:R-:W-:Y:S03]  /*5c30*/  HMMA.16816.F32.BF16 R12, R96.reuse, R88, R12 ;  /* 0x00000058600c723c */ /* 0x042fe6000004180c */
[C---:B------:R-:W-:Y:S01]  /*5c40*/  FADD.FTZ R120, -R201.reuse, R5 ;  /* 0x00000005c9787221 */ /* 0x040fe20000010100 */
[----:B------:R-:W-:Y:S04]  /*5c50*/  FADD.FTZ R118, -R201, R4 ;  /* 0x00000004c9767221 */ /* 0x000fe80000010100 */
[-C--:B------:R-:W-:Y:S01]  /*5c60*/  FSEL R203, R120, R201.reuse, P1 ;  /* 0x000000c978cb7208 */ /* 0x080fe20000800000 */
[----:B------:R-:W-:Y:S03]  /*5c70*/  HMMA.16816.F32.BF16 R16, R96, R90, R16 ;  /* 0x0000005a6010723c */ /* 0x000fe60000041810 */
[----:B------:R-:W-:Y:S01]  /*5c80*/  FSETP.GE.FTZ.AND P1, PT, R123, RZ, PT ;  /* 0x000000ff7b00720b */ /* 0x000fe20003f36000 */
[C---:B------:R-:W-:Y:S01]  /*5c90*/  FADD.FTZ R120, -R201.reuse, R8 ;  /* 0x00000008c9787221 */ /* 0x040fe20000010100 */
[----:B------:R-:W-:Y:S01]  /*5ca0*/  FSEL R118, R118, R201, P2 ;  /* 0x000000c976767208 */ /* 0x000fe20001000000 */
[----:B------:R-:W-:Y:S01]  /*5cb0*/  FMUL.FTZ R203, R122, R203 ;  /* 0x000000cb7acb7220 */ /* 0x000fe20000410000 */
[----:B------:R-:W-:Y:S01]  /*5cc0*/  FSETP.GE.FTZ.AND P2, PT, R126, RZ, PT ;  /* 0x000000ff7e00720b */ /* 0x000fe20003f56000 */
[----:B------:R-:W-:Y:S01]  /*5cd0*/  FADD.FTZ R122, -R201, R9 ;  /* 0x00000009c97a7221 */ /* 0x000fe20000010100 */
[-C--:B------:R-:W-:Y:S01]  /*5ce0*/  FSEL R120, R120, R201.reuse, P1 ;  /* 0x000000c978787208 */ /* 0x080fe20000800000 */
[----:B------:R-:W-:Y:S01]  /*5cf0*/  FMUL.FTZ R118, R119, R118 ;  /* 0x0000007677767220 */ /* 0x000fe20000410000 */
[----:B------:R-:W-:Y:S01]  /*5d00*/  FSETP.GE.FTZ.AND P1, PT, R200, RZ, PT ;  /* 0x000000ffc800720b */ /* 0x000fe20003f36000 */
[C---:B------:R-:W-:Y:S01]  /*5d10*/  FADD.FTZ R204, -R201.reuse, R12 ;  /* 0x0000000cc9cc7221 */ /* 0x040fe20000010100 */
[-C--:B------:R-:W-:Y:S01]  /*5d20*/  FSEL R119, R122, R201.reuse, P2 ;  /* 0x000000c97a777208 */ /* 0x080fe20001000000 */
[----:B------:R-:W-:Y:S01]  /*5d30*/  FADD.FTZ R206, -R201, R13 ;  /* 0x0000000dc9ce7221 */ /* 0x000fe20000010100 */
[----:B------:R-:W-:Y:S01]  /*5d40*/  FSETP.GE.FTZ.AND P2, PT, R197, RZ, PT ;  /* 0x000000ffc500720b */ /* 0x000fe20003f56000 */
[----:B------:R-:W-:Y:S01]  /*5d50*/  FMUL.FTZ R120, R123, R120 ;  /* 0x000000787b787220 */ /* 0x000fe20000410000 */
[----:B------:R-:W-:Y:S01]  /*5d60*/  FSEL R204, R204, R201, P6 ;  /* 0x000000c9cccc7208 */ /* 0x000fe20003000000 */
[----:B------:R-:W-:Y:S01]  /*5d70*/  FMUL.FTZ R119, R126, R119 ;  /* 0x000000777e777220 */ /* 0x000fe20000410000 */
[-C--:B------:R-:W-:Y:S01]  /*5d80*/  FSEL R205, R206, R201.reuse, P5 ;  /* 0x000000c9cecd7208 */ /* 0x080fe20002800000 */
[----:B------:R-:W-:Y:S01]  /*5d90*/  FADD.FTZ R122, -R201, R16 ;  /* 0x00000010c97a7221 */ /* 0x000fe20000010100 */
[----:B------:R-:W-:Y:S01]  /*5da0*/  F2FP.BF16.F32.PACK_AB R118, R203, R118 ;  /* 0x00000076cb76723e */ /* 0x000fe200000010ff */
[----:B------:R-:W-:Y:S01]  /*5db0*/  FADD.FTZ R123, -R202, R6 ;  /* 0x00000006ca7b7221 */ /* 0x000fe20000010100 */
[----:B------:R-:W-:Y:S01]  /*5dc0*/  F2FP.BF16.F32.PACK_AB R119, R119, R120 ;  /* 0x000000787777723e */ /* 0x000fe200000010ff */
[----:B------:R-:W-:Y:S01]  /*5dd0*/  FMUL.FTZ R204, R127, R204 ;  /* 0x000000cc7fcc7220 */ /* 0x000fe20000410000 */
[----:B------:R-:W-:Y:S01]  /*5de0*/  FSEL R122, R122, R201, P2 ;  /* 0x000000c97a7a7208 */ /* 0x000fe20001000000 */
[----:B------:R-:W-:Y:S01]  /*5df0*/  @P1 FADD.FTZ R201, -R201, R17 ;  /* 0x00000011c9c91221 */ /* 0x000fe20000010100 */
[----:B------:R-:W-:Y:S01]  /*5e00*/  FSETP.GE.FTZ.AND P2, PT, R121, RZ, PT ;  /* 0x000000ff7900720b */ /* 0x000fe20003f56000 */
[----:B------:R-:W-:Y:S01]  /*5e10*/  FMUL.FTZ R205, R130, R205 ;  /* 0x000000cd82cd7220 */ /* 0x000fe20000410000 */
[----:B------:R-:W-:Y:S01]  /*5e20*/  FSETP.GE.FTZ.AND P1, PT, R131, RZ, PT ;  /* 0x000000ff8300720b */ /* 0x000fe20003f36000 */
[----:B------:R-:W-:Y:S01]  /*5e30*/  FMUL.FTZ R122, R197, R122 ;  /* 0x0000007ac57a7220 */ /* 0x000fe20000410000 */
[----:B------:R-:W-:Y:S01]  /*5e40*/  FSEL R120, R123, R202, P2 ;  /* 0x000000ca7b787208 */ /* 0x000fe20001000000 */
[----:B------:R-:W-:Y:S01]  /*5e50*/  FADD.FTZ R127, -R202, R7 ;  /* 0x00000007ca7f7221 */ /* 0x000fe20000010100 */
[----:B------:R-:W-:Y:S01]  /*5e60*/  FSETP.GE.FTZ.AND P6, PT, R124, RZ, PT ;  /* 0x000000ff7c00720b */ /* 0x000fe20003fd6000 */
[C---:B------:R-:W-:Y:S01]  /*5e70*/  FADD.FTZ R197, -R202.reuse, R10 ;  /* 0x0000000acac57221 */ /* 0x040fe20000010100 */
[----:B------:R-:W-:Y:S01]  /*5e80*/  FSETP.GE.FTZ.AND P5, PT, R125, RZ, PT ;  /* 0x000000ff7d00720b */ /* 0x000fe20003fb6000 */
[----:B------:R-:W-:Y:S01]  /*5e90*/  FADD.FTZ R203, -R202, R11 ;  /* 0x0000000bcacb7221 */ /* 0x000fe20000010100 */
[----:B------:R-:W-:Y:S01]  /*5ea0*/  FSETP.GE.FTZ.AND P2, PT, R128, RZ, PT ;  /* 0x000000ff8000720b */ /* 0x000fe20003f56000 */
[C---:B------:R-:W-:Y:S01]  /*5eb0*/  FADD.FTZ R207, -R202.reuse, R15 ;  /* 0x0000000fcacf7221 */ /* 0x040fe20000010100 */
[----:B------:R-:W-:Y:S01]  /*5ec0*/  F2FP.BF16.F32.PACK_AB R204, R205, R204 ;  /* 0x000000cccdcc723e */ /* 0x000fe200000010ff */
[C---:B------:R-:W-:Y:S01]  /*5ed0*/  FADD.FTZ R205, -R202.reuse, R14 ;  /* 0x0000000ecacd7221 */ /* 0x040fe20000010100 */
[-C--:B------:R-:W-:Y:S01]  /*5ee0*/  FSEL R127, R127, R202.reuse, P6 ;  /* 0x000000ca7f7f7208 */ /* 0x080fe20003000000 */
[----:B------:R-:W-:Y:S01]  /*5ef0*/  FADD.FTZ R123, -R202, R18 ;  /* 0x00000012ca7b7221 */ /* 0x000fe20000010100 */
[-C--:B------:R-:W-:Y:S01]  /*5f00*/  FSEL R126, R197, R202.reuse, P5 ;  /* 0x000000cac57e7208 */ /* 0x080fe20002800000 */
[----:B------:R-:W-:Y:S01]  /*5f10*/  FMUL.FTZ R201, R200, R201 ;  /* 0x000000c9c8c97220 */ /* 0x000fe20000410000 */
[-C--:B------:R-:W-:Y:S02]  /*5f20*/  FSEL R203, R203, R202.reuse, P2 ;  /* 0x000000cacbcb7208 */ /* 0x080fe40001000000 */
[----:B------:R-:W-:Y:S02]  /*5f30*/  FSETP.GE.FTZ.AND P6, PT, R129, RZ, PT ;  /* 0x000000ff8100720b */ /* 0x000fe40003fd6000 */
[----:B------:R-:W-:Y:S02]  /*5f40*/  FSETP.GE.FTZ.AND P5, PT, R196, RZ, PT ;  /* 0x000000ffc400720b */ /* 0x000fe40003fb6000 */
[----:B------:R-:W-:Y:S02]  /*5f50*/  FSETP.GE.FTZ.AND P2, PT, R198, RZ, PT ;  /* 0x000000ffc600720b */ /* 0x000fe40003f56000 */
[-C--:B------:R-:W-:Y:S02]  /*5f60*/  FSEL R130, R205, R202.reuse, P6 ;  /* 0x000000cacd827208 */ /* 0x080fe40003000000 */
[-C--:B------:R-:W-:Y:S02]  /*5f70*/  FSEL R207, R207, R202.reuse, P5 ;  /* 0x000000cacfcf7208 */ /* 0x080fe40002800000 */
[----:B------:R-:W-:Y:S01]  /*5f80*/  FSEL R123, R123, R202, P2 ;  /* 0x000000ca7b7b7208 */ /* 0x000fe20001000000 */
[----:B------:R-:W-:Y:S01]  /*5f90*/  @P1 FADD.FTZ R202, -R202, R19 ;  /* 0x00000013caca1221 */ /* 0x000fe20000010100 */
        /* <DEDUP_REMOVED lines=72> */
.L_x_967:
[----:B------:R-:W-:Y:S01]  /*6420*/  FMUL.FTZ R120, R121, R120 ;  /* 0x0000007879787220 */ /* 0x000fe20000410000 */
[----:B------:R-:W-:Y:S01]  /*6430*/  FMUL.FTZ R127, R124, R127 ;  /* 0x0000007f7c7f7220 */ /* 0x000fe20000410000 */
[----:B-1----:R-:W-:Y:S01]  /*6440*/  LEA R4, R214, UR31, 0x1 ;  /* 0x0000001fd6047c11 */ /* 0x002fe2000f8e08ff */
[----:B------:R-:W-:Y:S01]  /*6450*/  FMUL.FTZ R126, R125, R126 ;  /* 0x0000007e7d7e7220 */ /* 0x000fe20000410000 */
[----:B------:R-:W-:Y:S01]  /*6460*/  FMUL.FTZ R203, R128, R203 ;  /* 0x000000cb80cb7220 */ /* 0x000fe20000410000 */
[----:B------:R-:W-:Y:S01]  /*6470*/  FMUL.FTZ R130, R129, R130 ;  /* 0x0000008281827220 */ /* 0x000fe20000410000 */
[----:B------:R-:W-:Y:S01]  /*6480*/  F2FP.BF16.F32.PACK_AB R120, R127, R120 ;  /* 0x000000787f78723e */ /* 0x000fe200000010ff */
[----:B------:R-:W-:Y:S01]  /*6490*/  FMUL.FTZ R207, R196, R207 ;  /* 0x000000cfc4cf7220 */ /* 0x000fe20000410000 */
[----:B------:R-:W-:Y:S01]  /*64a0*/  IMAD.IADD R6, R213, 0x1, R4 ;  /* 0x00000001d5067824 */ /* 0x000fe200078e0204 */
[----:B------:R-:W-:Y:S01]  /*64b0*/  F2FP.BF16.F32.PACK_AB R126, R203, R126 ;  /* 0x0000007ecb7e723e */ /* 0x000fe200000010ff */
[----:B------:R-:W-:Y:S01]  /*64c0*/  STS [R199+0x28000], R118 ;  /* 0x02800076c7007388 */ /* 0x000fe20000000800 */
[----:B------:R-:W-:Y:S02]  /*64d0*/  VIADD R7, R4, 0x20 ;  /* 0x0000002004077836 */ /* 0x000fe40000000000 */
[----:B------:R-:W-:Y:S01]  /*64e0*/  FMUL.FTZ R123, R198, R123 ;  /* 0x0000007bc67b7220 */ /* 0x000fe20000410000 */
[----:B------:R-:W-:Y:S01]  /*64f0*/  FMUL.FTZ R202, R131, R202 ;  /* 0x000000ca83ca7220 */ /* 0x000fe20000410000 */
[----:B------:R1:W-:Y:S01]  /*6500*/  STS [R199+0x28400], R120 ;  /* 0x02840078c7007388 */ /* 0x0003e20000000800 */
[----:B------:R-:W-:Y:S01]  /*6510*/  @P4 VIADD R7, R4, 0xffffffe0 ;  /* 0xffffffe004074836 */ /* 0x000fe20000000000 */
[----:B------:R-:W-:Y:S01]  /*6520*/  F2FP.BF16.F32.PACK_AB R130, R207, R130 ;  /* 0x00000082cf82723e */ /* 0x000fe200000010ff */
[----:B------:R-:W-:Y:S01]  /*6530*/  IMAD R121, R250, UR9, RZ ;  /* 0x00000009fa797c24 */ /* 0x000fe2000f8e02ff */
[----:B------:R-:W-:Y:S01]  /*6540*/  STS [R6+-0x2000], R119 ;  /* 0xffe0007706007388 */ /* 0x000fe20000000800 */
[----:B------:R-:W-:Y:S01]  /*6550*/  IMAD.IADD R97, R213, 0x1, R7 ;  /* 0x00000001d5617824 */ /* 0x000fe200078e0207 */
[----:B------:R-:W-:Y:S02]  /*6560*/  F2FP.BF16.F32.PACK_AB R122, R201, R122 ;  /* 0x0000007ac97a723e */ /* 0x000fe400000010ff */
[----:B------:R-:W-:Y:S01]  /*6570*/  STS [R6+-0x1c00], R126 ;  /* 0xffe4007e06007388 */ /* 0x000fe20000000800 */
[----:B------:R-:W-:Y:S02]  /*6580*/  F2FP.BF16.F32.PACK_AB R202, R202, R123 ;  /* 0x0000007bcaca723e */ /* 0x000fe400000010ff */
[--C-:B------:R-:W-:Y:S01]  /*6590*/  SHF.R.U32.HI R230, RZ, 0x1, R219.reuse ;  /* 0x00000001ffe67819 */ /* 0x100fe200000116db */
[----:B------:R-:W-:Y:S03]  /*65a0*/  STS [R7+-0x2000], R204 ;  /* 0xffe000cc07007388 */ /* 0x000fe60000000800 */
[----:B------:R-:W-:Y:S01]  /*65b0*/  LOP3.LUT R4, R230, 0x10, RZ, 0xc0, !PT ;  /* 0x00000010e6047812 */ /* 0x000fe200078ec0ff */
[----:B------:R-:W-:Y:S03]  /*65c0*/  STS [R7+-0x1c00], R130 ;  /* 0xffe4008207007388 */ /* 0x000fe60000000800 */
[----:B------:R-:W-:Y:S01]  /*65d0*/  LOP3.LUT R5, R4, 0x8, R219, 0xf8, !PT ;  /* 0x0000000804057812 */ /* 0x000fe200078ef8db */
[----:B------:R-:W-:Y:S01]  /*65e0*/  STS [R97+-0x2000], R122 ;  /* 0xffe0007a61007388 */ /* 0x000fe20000000800 */
[----:B------:R-:W-:Y:S02]  /*65f0*/  LOP3.LUT R4, R84, 0x1c0, R3, 0xf8, !PT ;  /* 0x000001c054047812 */ /* 0x000fe400078ef803 */
[----:B------:R-:W-:Y:S01]  /*6600*/  LOP3.LUT R5, R5, R2, RZ, 0x3c, !PT ;  /* 0x0000000205057212 */ /* 0x000fe200078e3cff */
[----:B------:R-:W-:Y:S01]  /*6610*/  STS [R97+-0x1c00], R202 ;  /* 0xffe400ca61007388 */ /* 0x000fe20000000800 */
[----:B------:R-:W-:Y:S02]  /*6620*/  LOP3.LUT R4, R4, 0x38, R217, 0x78, !PT ;  /* 0x0000003804047812 */ /* 0x000fe400078e78d9 */
[----:B------:R-:W-:Y:S01]  /*6630*/  LOP3.LUT R5, R5, 0x200, R216, 0xf8, !PT ;  /* 0x0000020005057812 */ /* 0x000fe200078ef8d8 */
[----:B------:R-:W-:Y:S01]  /*6640*/  BAR.SYNC.DEFER_BLOCKING 0x0 ;  /* 0x0000000000007b1d */ /* 0x000fe20000010000 */
[----:B------:R-:W-:Y:S02]  /*6650*/  LOP3.LUT R4, R4, 0x200, R3, 0xf8, !PT ;  /* 0x0000020004047812 */ /* 0x000fe400078ef803 */
[C---:B------:R-:W-:Y:S02]  /*6660*/  LEA R228, R5.reuse, UR4, 0x1 ;  /* 0x0000000405e47c11 */ /* 0x040fe4000f8e08ff */
[----:B------:R-:W-:Y:S02]  /*6670*/  LEA R231, R4, UR4, 0x1 ;  /* 0x0000000404e77c11 */ /* 0x000fe4000f8e08ff */
        /* <DEDUP_REMOVED lines=108> */
[----:B------:R-:W-:Y:S02]  /*6d40*/  ISETP.GE.AND P2, PT, R210, UR8, PT ;  /* 0x00000008d2007c0c */ /* 0x000fe4000bf46270 */
[----:B------:R-:W-:Y:S01]  /*6d50*/  LEA.HI.X.SX32 R243, R5, R243, 0x1, P1 ;  /* 0x000000f305f37211 */ /* 0x000fe200008f0eff */
[----:B------:R-:W-:Y:S01]  /*6d60*/  IMAD.U32 R5, RZ, RZ, UR49 ;  /* 0x00000031ff057e24 */ /* 0x000fe2000f8e00ff */
[----:B------:R-:W-:Y:S02]  /*6d70*/  LEA R8, P1, R7, R242, 0x1 ;  /* 0x000000f207087211 */ /* 0x000fe400078208ff */
[----:B------:R-:W-:Y:S02]  /*6d80*/  LEA R7, R6, UR4, 0x1 ;  /* 0x0000000406077c11 */ /* 0x000fe4000f8e08ff */
[----:B------:R-:W-:Y:S02]  /*6d90*/  LEA.HI.X R9, R4, R243, R5, 0x1, P1 ;  /* 0x000000f304097211 */ /* 0x000fe400008f0c05 */
[----:B------:R-:W-:Y:S01]  /*6da0*/  ISETP.GE.AND P1, PT, R209, UR8, PT ;  /* 0x00000008d1007c0c */ /* 0x000fe2000bf26270 */
        /* <DEDUP_REMOVED lines=41> */
.L_x_968:
[----:B------:R-:W-:Y:S01]  /*7040*/  LEA R232, R220, UR4, 0x1 ;  /* 0x00000004dce87c11 */ /* 0x000fe2000f8e08ff */
[----:B------:R-:W-:Y:S01]  /*7050*/  LDSM.16.MT88.4 R16, [R231+0x18000] ;  /* 0x01800000e710783b */ /* 0x000fe20000004200 */
[----:B------:R-:W-:Y:S01]  /*7060*/  PLOP3.LUT P2, PT, PT, PT, UP0, 0x80, 0x8 ;  /* 0x000000000008781c */ /* 0x000fe20003f4f008 */
[----:B------:R-:W-:Y:S02]  /*7070*/  @UP0 UIADD3 UR62, UP1, UPT, UR56, -0x100, URZ ;  /* 0xffffff00383e0890 */ /* 0x000fe4000ff3e0ff */
[----:B------:R-:W1:Y:S01]  /*7080*/  LDSM.16.M88.4 R128, [R232+0x28000] ;  /* 0x02800000e880783b */ /* 0x000e620000000200 */
[C---:B------:R-:W-:Y:S01]  /*7090*/  IMAD.IADD R104, R227.reuse, 0x1, R232 ;  /* 0x00000001e3687824 */ /* 0x040fe200078e02e8 */
        /* <DEDUP_REMOVED lines=378> */
[----:B------:R-:W1:Y:S01]  /*8840*/  S2R R0, SR_TID.X ;  /* 0x0000000000007919 */ /* 0x000e620000002100 */
[C---:B------:R-:W-:Y:S01]  /*8850*/  SHF.L.U32 R2, R219.reuse, 0x4, RZ ;  /* 0x00000004db027819 */ /* 0x040fe200000006ff */
[----:B------:R-:W2:Y:S01]  /*8860*/  LDCU UR8, c[0x0][0x500] ;  /* 0x0000a000ff0877ac */ /* 0x000ea20008000800 */
[C---:B------:R-:W-:Y:S02]  /*8870*/  SHF.L.U32 R3, R219.reuse, 0x5, RZ ;  /* 0x00000005db037819 */ /* 0x040fe400000006ff */
[----:B------:R-:W-:Y:S01]  /*8880*/  LOP3.LUT R5, R2, 0x1c0, RZ, 0xc0, !PT ;  /* 0x000001c002057812 */ /* 0x000fe200078ec0ff */
[----:B------:R-:W3:Y:S01]  /*8890*/  LDCU UR9, c[0x0][0x4fc] ;  /* 0x00009f80ff0977ac */ /* 0x000ee20008000800 */
[----:B------:R-:W-:Y:S02]  /*88a0*/  SHF.L.U32 R2, R219, 0x1, RZ ;  /* 0x00000001db027819 */ /* 0x000fe400000006ff */
[----:B------:R-:W-:Y:S01]  /*88b0*/  LOP3.LUT R3, R3, 0x400, RZ, 0xc0, !PT ;  /* 0x0000040003037812 */ /* 0x000fe200078ec0ff */
[----:B------:R-:W-:Y:S01]  /*88c0*/  UISETP.NE.AND UP0, UPT, UR40, -0x1, UPT ;  /* 0xffffffff2800788c */ /* 0x000fe2000bf05270 */
[----:B------:R-:W-:Y:S01]  /*88d0*/  LOP3.LUT P0, RZ, R219, 0x10, RZ, 0xc0, !PT ;  /* 0x00000010dbff7812 */ /* 0x000fe2000780c0ff */
[----:B------:R-:W-:Y:S01]  /*88e0*/  UMOV UR24, UR18 ;  /* 0x0000001200187c82 */ /* 0x000fe20008000000 */
[----:B------:R-:W-:Y:S01]  /*88f0*/  LOP3.LUT R3, R3, 0x6, R2, 0xf8, !PT ;  /* 0x0000000603037812 */ /* 0x000fe200078ef802 */
[----:B------:R-:W-:Y:S01]  /*8900*/  UISETP.NE.AND UP1, UPT, UR40, -0x1, UPT ;  /* 0xffffffff2800788c */ /* 0x000fe2000bf25270 */
        /* <DEDUP_REMOVED lines=106> */
[----:B---3--:R-:W-:Y:S01]  /*8fb0*/  FMUL.FTZ R20, R20, UR9 ;  /* 0x0000000914147c20 */ /* 0x008fe20008410000 */
        /* <DEDUP_REMOVED lines=148> */
[----:B------:R-:W-:Y:S01]  /*9900*/  @UP0 UIADD3 UR16, UPT, UPT, UR9, UR16, URZ ;  /* 0x0000001009100290 */ /* 0x000fe2000fffe0ff */
[----:B------:R-:W-:Y:S02]  /*9910*/  @UP0 UMOV UR36, UR8 ;  /* 0x0000000800240c82 */ /* 0x000fe40008000000 */
        /* <DEDUP_REMOVED lines=26> */
.L_x_970:
        /* <DEDUP_REMOVED lines=13> */
.L_x_971:
[----:B------:R-:W2:Y:S01]  /*9b90*/  LDCU.64 UR8, c[0x0][0x5c8] ;  /* 0x0000b900ff0877ac */ /* 0x000ea20008000a00 */
[----:B------:R-:W-:-:S04]  /*9ba0*/  UIADD3 UR12, UPT, UPT, UR38, UR40, URZ ;  /* 0x00000028260c7290 */ /* 0x000fc8000fffe0ff */
[----:B--2---:R-:W-:Y:S02]  /*9bb0*/  UIMAD.WIDE.U32 UR38, UR12, UR8, URZ ;  /* 0x000000080c2672a5 */ /* 0x004fe4000f8e00ff */
[----:B------:R-:W-:-:S04]  /*9bc0*/  UIMAD UR12, UR12, UR9, URZ ;  /* 0x000000090c0c72a4 */ /* 0x000fc8000f8e02ff */
[----:B------:R-:W-:-:S06]  /*9bd0*/  UIADD3 UR12, UPT, UPT, UR39, UR12, URZ ;  /* 0x0000000c270c7290 */ /* 0x000fcc000fffe0ff */
[----:B------:R-:W-:-:S07]  /*9be0*/  MOV R6, UR12 ;  /* 0x0000000c00067c02 */ /* 0x000fce0008000f00 */
.L_x_972:
[----:B------:R-:W-:Y:S01]  /*9bf0*/  BAR.SYNC.DEFER_BLOCKING 0x0 ;  /* 0x0000000000007b1d */ /* 0x000fe20000010000 */
[----:B------:R-:W-:Y:S01]  /*9c00*/  LOP3.LUT R2, R217, 0x1f8, RZ, 0xc0, !PT ;  /* 0x000001f8d9027812 */ /* 0x000fe200078ec0ff */
[----:B------:R-:W-:Y:S01]  /*9c10*/  USHF.L.U32 UR14, UR41, 0x6, URZ ;  /* 0x00000006290e7899 */ /* 0x000fe200080006ff */
[----:B------:R-:W-:Y:S01]  /*9c20*/  VIADD R53, R0, 0x20 ;  /* 0x0000002000357836 */ /* 0x000fe20000000000 */
[----:B------:R-:W-:Y:S01]  /*9c30*/  USHF.L.U32 UR13, UR41, 0x6, URZ ;  /* 0x00000006290d7899 */ /* 0x000fe200080006ff */
[----:B------:R-:W-:Y:S01]  /*9c40*/  LOP3.LUT R2, R2, 0x38, R219, 0x78, !PT ;  /* 0x0000003802027812 */ /* 0x000fe200078e78db */
[----:B------:R-:W-:Y:S01]  /*9c50*/  UIMAD.WIDE.U32 UR44, UR14, UR10, URZ ;  /* 0x0000000a0e2c72a5 */ /* 0x000fe2000f8e00ff */
[----:B------:R-:W-:Y:S01]  /*9c60*/  BSSY.RECONVERGENT B0, `(.L_x_973) ;  /* 0x000003e000007945 */ /* 0x000fe20003800200 */
[----:B------:R-:W2:Y:S01]  /*9c70*/  S2R R81, SR_TID.X ;  /* 0x0000000000517919 */ /* 0x000ea20000002100 */
[--C-:B------:R-:W-:Y:S01]  /*9c80*/  LOP3.LUT R7, R2, 0x1e00, R217.reuse, 0xf8, !PT ;  /* 0x00001e0002077812 */ /* 0x100fe200078ef8d9 */
[----:B------:R-:W-:Y:S01]  /*9c90*/  USHF.R.S32.HI UR15, URZ, 0x1f, UR14 ;  /* 0x0000001fff0f7899 */ /* 0x000fe2000801140e */
[----:B-1----:R-:W1:Y:S01]  /*9ca0*/  LDC.64 R2, c[0x0][0x5d8] ;  /* 0x00017600ff027b82 */ /* 0x002e620000000a00 */
[----:B------:R-:W-:Y:S01]  /*9cb0*/  IMAD.U32 R4, RZ, RZ, UR44 ;  /* 0x0000002cff047e24 */ /* 0x000fe2000f8e00ff */
[----:B------:R-:W-:Y:S01]  /*9cc0*/  LEA R7, R7, UR4, 0x1 ;  /* 0x0000000407077c11 */ /* 0x000fe2000f8e08ff */
[----:B------:R-:W-:Y:S01]  /*9cd0*/  IMAD.U32 R5, RZ, RZ, UR45 ;  /* 0x0000002dff057e24 */ /* 0x000fe2000f8e00ff */
[----:B------:R-:W-:Y:S01]  /*9ce0*/  UIMAD UR12, UR15, UR10, URZ ;  /* 0x0000000a0f0c72a4 */ /* 0x000fe2000f8e02ff */
[----:B------:R-:W-:Y:S01]  /*9cf0*/  IMAD.U32 R55, RZ, RZ, UR45 ;  /* 0x0000002dff377e24 */ /* 0x000fe2000f8e00ff */
[----:B------:R-:W-:Y:S01]  /*9d00*/  LOP3.LUT R217, R4, 0x38, R217, 0xf8, !PT ;  /* 0x0000003804d97812 */ /* 0x000fe200078ef8d9 */
[----:B------:R-:W-:Y:S01]  /*9d10*/  UIADD3 UR37, UPT, UPT, -UR13, UR37, URZ ;  /* 0x000000250d257290 */ /* 0x000fe2000fffe1ff */
[----:B------:R-:W-:Y:S01]  /*9d20*/  IMAD.U32 R54, RZ, RZ, UR44 ;  /* 0x0000002cff367e24 */ /* 0x000fe2000f8e00ff */
[----:B------:R-:W-:Y:S01]  /*9d30*/  UIMAD UR12, UR14, UR11, UR12 ;  /* 0x0000000b0e0c72a4 */ /* 0x000fe2000f8e020c */
[----:B------:R-:W3:Y:S01]  /*9d40*/  LDC.64 R4, c[0x0][0x5e0] ;  /* 0x00017800ff047b82 */ /* 0x000ee20000000a00 */
[----:B------:R-:W-:Y:S01]  /*9d50*/  IADD3 R72, P0, PT, R217, UR36, RZ ;  /* 0x00000024d9487c10 */ /* 0x000fe2000ff1e0ff */
[----:B------:R4:W2:Y:S01]  /*9d60*/  LDS.128 R48, [R7+0x19000] ;  /* 0x0190000007307984 */ /* 0x0008a20000000c00 */
[----:B------:R-:W-:-:S02]  /*9d70*/  ISETP.GE.AND P4, PT, R0, UR37, PT ;  /* 0x0000002500007c0c */ /* 0x000fc4000bf86270 */
[----:B------:R-:W-:Y:S01]  /*9d80*/  IMAD.U32 R52, RZ, RZ, UR12 ;  /* 0x0000000cff347e24 */ /* 0x000fe2000f8e00ff */
[----:B------:R-:W-:Y:S01]  /*9d90*/  ISETP.GE.AND P6, PT, R53, UR37, PT ;  /* 0x0000002535007c0c */ /* 0x000fe2000bfc6270 */
[----:B------:R4:W3:Y:S03]  /*9da0*/  LDS.128 R44, [R7+0x1b000] ;  /* 0x01b00000072c7984 */ /* 0x0008e60000000c00 */
[----:B------:R-:W-:Y:S01]  /*9db0*/  IADD3.X R73, PT, PT, R55, UR16, R52, P0, !PT ;  /* 0x0000001037497c10 */ /* 0x000fe200087fe434 */
[----:B------:R4:W3:Y:S01]  /*9dc0*/  LDS.128 R40, [R7+0x1d000] ;  /* 0x01d0000007287984 */ /* 0x0008e20000000c00 */
[----:B------:R-:W-:-:S03]  /*9dd0*/  IADD3 R68, P0, PT, R0, 0x20, RZ ;  /* 0x0000002000447810 */ /* 0x000fc60007f1e0ff */
[----:B------:R4:W3:Y:S01]  /*9de0*/  LDS.128 R36, [R7+0x20000] ;  /* 0x0200000007247984 */ /* 0x0008e20000000c00 */
[----:B-1----:R-:W-:-:S03]  /*9df0*/  IMAD.WIDE.U32 R72, R2, UR20, R72 ;  /* 0x0000001402487c25 */ /* 0x002fc6000f8e0048 */
[----:B------:R4:W1:Y:S01]  /*9e00*/  LDS.128 R32, [R7+0x21000] ;  /* 0x0210000007207984 */ /* 0x0008620000000c00 */
[----:B--2---:R-:W-:Y:S02]  /*9e10*/  IMAD.SHL.U32 R81, R81, 0x8, RZ ;  /* 0x0000000851517824 */ /* 0x004fe400078e00ff */
[----:B------:R-:W-:Y:S01]  /*9e20*/  IMAD.U32 R2, RZ, RZ, UR8 ;  /* 0x00000008ff027e24 */ /* 0x000fe2000f8e00ff */
[----:B------:R4:W2:Y:S01]  /*9e30*/  LDS.128 R28, [R7+0x22000] ;  /* 0x02200000071c7984 */ /* 0x0008a20000000c00 */
[----:B------:R-:W-:Y:S01]  /*9e40*/  IMAD.X R69, RZ, RZ, RZ, P0 ;  /* 0x000000ffff457224 */ /* 0x000fe200000e06ff */
[----:B------:R-:W-:Y:S01]  /*9e50*/  LOP3.LUT R81, R81, 0x38, RZ, 0xc0, !PT ;  /* 0x0000003851517812 */ /* 0x000fe200078ec0ff */
[----:B------:R-:W-:Y:S01]  /*9e60*/  IMAD R3, R3, UR20, R73 ;  /* 0x0000001403037c24 */ /* 0x000fe2000f8e0249 */
[----:B------:R4:W1:Y:S02]  /*9e70*/  LDS.128 R24, [R7+0x23000] ;  /* 0x0230000007187984 */ /* 0x0008640000000c00 */
[----:B------:R-:W-:-:S02]  /*9e80*/  LOP3.LUT R78, R81, 0xc0, RZ, 0xfc, !PT ;  /* 0x000000c0514e7812 */ /* 0x000fc400078efcff */
[----:B------:R4:W1:Y:S01]  /*9e90*/  LDS.128 R20, [R7+0x24000] ;  /* 0x0240000007147984 */ /* 0x0008620000000c00 */
[C---:B------:R-:W-:Y:S02]  /*9ea0*/  LOP3.LUT R79, R81.reuse, 0x80, RZ, 0xfc, !PT ;  /* 0x00000080514f7812 */ /* 0x040fe400078efcff */
[----:B------:R-:W-:Y:S01]  /*9eb0*/  LOP3.LUT R80, R81, 0x40, RZ, 0xfc, !PT ;  /* 0x0000004051507812 */ /* 0x000fe200078efcff */
[----:B------:R4:W1:Y:S04]  /*9ec0*/  LDS.128 R16, [R7+0x25000] ;  /* 0x0250000007107984 */ /* 0x0008680000000c00 */
[----:B------:R4:W1:Y:S04]  /*9ed0*/  LDS.128 R12, [R7+0x26000] ;  /* 0x02600000070c7984 */ /* 0x0008680000000c00 */
[----:B------:R4:W1:Y:S01]  /*9ee0*/  LDS.128 R8, [R7+0x27000] ;  /* 0x0270000007087984 */ /* 0x0008620000000c00 */
[----:B---3--:R-:W-:Y:S05]  /*9ef0*/  @P4 BRA `(.L_x_974) ;  /* 0x0000000000504947 */ /* 0x008fea0003800000 */
[----:B------:R-:W3:Y:S01]  /*9f00*/  LDCU UR16, c[0x0][0x440] ;  /* 0x00008800ff1077ac */ /* 0x000ee20008000800 */
[----:B------:R-:W2:Y:S01]  /*9f10*/  LDS.128 R64, [R7+0x1a000] ;  /* 0x01a0000007407984 */ /* 0x000ea20000000c00 */
[----:B------:R-:W-:Y:S01]  /*9f20*/  IMAD.MOV.U32 R70, RZ, RZ, R72 ;  /* 0x000000ffff467224 */ /* 0x000fe200078e0048 */
[----:B------:R-:W4:Y:S02]  /*9f30*/  LDCU.64 UR12, c[0x0][0x560] ;  /* 0x0000ac00ff0c77ac */ /* 0x000f240008000a00 */
[----:B------:R-:W1:Y:S01]  /*9f40*/  LDS.128 R60, [R7+0x1c000] ;  /* 0x01c00000073c7984 */ /* 0x000e620000000c00 */
[----:B------:R-:W-:-:S03]  /*9f50*/  IMAD.MOV.U32 R71, RZ, RZ, R3 ;  /* 0x000000ffff477224 */ /* 0x000fc600078e0003 */
[----:B------:R-:W1:Y:S01]  /*9f60*/  LDS.128 R56, [R7+0x1e000] ;  /* 0x01e0000007387984 */ /* 0x000e620000000c00 */
[----:B------:R-:W-:-:S04]  /*9f70*/  IMAD.WIDE.U32 R76, R0, UR10, R70 ;  /* 0x0000000a004c7c25 */ /* 0x000fc8000f8e0046 */
[----:B------:R-:W-:Y:S01]  /*9f80*/  IMAD R70, R0, UR11, R77 ;  /* 0x0000000b00467c24 */ /* 0x000fe2000f8e024d */
[----:B---3--:R-:W-:Y:S02]  /*9f90*/  ISETP.GE.AND P3, PT, R81, UR16, PT ;  /* 0x0000001051007c0c */ /* 0x008fe4000bf66270 */
[----:B------:R-:W-:Y:S02]  /*9fa0*/  ISETP.GE.AND P2, PT, R80, UR16, PT ;  /* 0x0000001050007c0c */ /* 0x000fe4000bf46270 */
[----:B------:R-:W-:Y:S02]  /*9fb0*/  ISETP.GE.AND P1, PT, R79, UR16, PT ;  /* 0x000000104f007c0c */ /* 0x000fe4000bf26270 */
[----:B------:R-:W-:Y:S02]  /*9fc0*/  ISETP.GE.AND P0, PT, R78, UR16, PT ;  /* 0x000000104e007c0c */ /* 0x000fe4000bf06270 */
[----:B----4-:R-:W-:-:S04]  /*9fd0*/  LEA R74, P5, R76, UR12, 0x1 ;  /* 0x0000000c4c4a7c11 */ /* 0x010fc8000f8a08ff */
[----:B------:R-:W-:Y:S01]  /*9fe0*/  LEA.HI.X R75, R76, UR13, R70, 0x1, P5 ;  /* 0x0000000d4c4b7c11 */ /* 0x000fe2000a8f0c46 */
[----:B------:R-:W3:Y:S04]  /*9ff0*/  @!P3 LDS.128 R52, [R7+0x18000] ;  /* 0x018000000734b984 */ /* 0x000ee80000000c00 */
[----:B--2---:R2:W-:Y:S04]  /*a000*/  @!P2 STG.E.128 desc[UR32][R74.64+0x80], R64 ;  /* 0x000080404a00a986 */ /* 0x0045e8000c101d20 */
[----:B-1----:R2:W-:Y:S04]  /*a010*/  @!P1 STG.E.128 desc[UR32][R74.64+0x100], R60 ;  /* 0x0001003c4a009986 */ /* 0x0025e8000c101d20 */
[----:B------:R2:W-:Y:S04]  /*a020*/  @!P0 STG.E.128 desc[UR32][R74.64+0x180], R56 ;  /* 0x000180384a008986 */ /* 0x0005e8000c101d20 */
[----:B---3--:R2:W-:Y:S02]  /*a030*/  @!P3 STG.E.128 desc[UR32][R74.64], R52 ;  /* 0x000000344a00b986 */ /* 0x0085e4000c101d20 */
.L_x_974:
[----:B------:R-:W-:Y:S05]  /*a040*/  BSYNC.RECONVERGENT B0 ;  /* 0x0000000000007941 */ /* 0x000fea0003800200 */
.L_x_973:
[----:B--2---:R2:W3:Y:S01]  /*a050*/  LDS.128 R52, [R7+0x1f000] ;  /* 0x01f0000007347984 */ /* 0x0044e20000000c00 */
[----:B------:R-:W-:Y:S04]  /*a060*/  BSSY.RECONVERGENT B0, `(.L_x_975) ;  /* 0x0000014000007945 */ /* 0x000fe80003800200 */
[----:B------:R-:W-:Y:S05]  /*a070*/  @P6 BRA `(.L_x_976) ;  /* 0x0000000000486947 */ /* 0x000fea0003800000 */
[----:B------:R-:W1:Y:S01]  /*a080*/  LDCU UR16, c[0x0][0x440] ;  /* 0x00008800ff1077ac */ /* 0x000e620008000800 */
[----:B--2-4-:R-:W-:Y:S02]  /*a090*/  IMAD R7, R69, UR10, RZ ;  /* 0x0000000a45077c24 */ /* 0x014fe4000f8e02ff */
        /* <DEDUP_REMOVED lines=15> */
[----:B---3--:R1:W-:Y:S02]  /*a190*/  @!P0 STG.E.128 desc[UR32][R58.64+0x180], R52 ;  /* 0x000180343a008986 */ /* 0x0083e4000c101d20 */
.L_x_976:
[----:B------:R-:W-:Y:S05]  /*a1a0*/  BSYNC.RECONVERGENT B0 ;  /* 0x0000000000007941 */ /* 0x000fea0003800200 */
.L_x_975:
[----:B-1----:R-:W-:Y:S01]  /*a1b0*/  MOV R40, R81 ;  /* 0x0000005100287202 */ /* 0x002fe20000000f00 */
        /* <DEDUP_REMOVED lines=10> */
[----:B------:R-:W1:Y:S01]  /*a260*/  LDCU UR12, c[0x0][0x440] ;  /* 0x00008800ff0c77ac */ /* 0x000e620008000800 */
[----:B------:R-:W-:Y:S01]  /*a270*/  IMAD.MOV.U32 R4, RZ, RZ, R2 ;  /* 0x000000ffff047224 */ /* 0x000fe200078e0002 */
[----:B------:R-:W3:Y:S03]  /*a280*/  LDCU.64 UR10, c[0x0][0x568] ;  /* 0x0000ad00ff0a77ac */ /* 0x000ee60008000a00 */
[----:B--2-4-:R-:W-:-:S04]  /*a290*/  IMAD.WIDE.U32 R6, R0, UR8, R4 ;  /* 0x0000000800067c25 */ /* 0x014fc8000f8e0004 */
        /* <DEDUP_REMOVED lines=11> */
.L_x_978:
[----:B------:R-:W-:Y:S05]  /*a350*/  BSYNC.RECONVERGENT B0 ;  /* 0x0000000000007941 */ /* 0x000fea0003800200 */
.L_x_977:
        /* <DEDUP_REMOVED lines=18> */
.L_x_946:
[----:B------:R-:W-:Y:S05]  /*a480*/  BSYNC.RECONVERGENT B1 ;  /* 0x0000000000017941 */ /* 0x000fea0003800200 */
.L_x_924:
[----:B------:R-:W4:Y:S01]  /*a490*/  LDCU UR9, c[0x0][0x438] ;  /* 0x00008700ff0977ac */ /* 0x000f220008000800 */
[----:B------:R-:W3:Y:S01]  /*a4a0*/  LDCU UR10, c[0x0][0x370] ;  /* 0x00006e00ff0a77ac */ /* 0x000ee20008000800 */
[----:B----4-:R-:W-:-:S04]  /*a4b0*/  UIADD3 UR9, UPT, UPT, UR9, 0x3f, URZ ;  /* 0x0000003f09097890 */ /* 0x010fc8000fffe0ff */
        /* <DEDUP_REMOVED lines=8> */
.L_x_980:
        /* <DEDUP_REMOVED lines=12> */
.L_x_1280:


//--------------------- .text._ZN5flash44flash_bwd_dq_dk_dv_loop_seqk_parallel_kernelI23Flash_bwd_kernel_traitsILi256ELi64ELi64ELi8ELi4ELi2ELi2ELb0ELb0EN7cutlass10bfloat16_tE19Flash_kernel_traitsILi256ELi64ELi64ELi8ES3_EELb0ELb1ELb0ELb0ELb0ELb0ELb1EEEvNS_16Flash_bwd_paramsE --------------------------
	.section	.text._ZN5flash44flash_bwd_dq_dk_dv_loop_seqk_parallel_kernelI23Flash_bwd_kernel_traitsILi256ELi64ELi64ELi8ELi4ELi2ELi2ELb0ELb0EN7cutlass10bfloat16_tE19Flash_kernel_traitsILi256ELi64ELi64ELi8ES3_EELb0ELb1ELb0ELb0ELb0ELb0ELb1EEEvNS_16Flash_bwd_paramsE,"ax",@progbits
	.align	128
        .global         _ZN5flash44flash_bwd_dq_dk_dv_loop_seqk_parallel_kernelI23Flash_bwd_kernel_traitsILi256ELi64ELi64ELi8ELi4ELi2ELi2ELb0ELb0EN7cutlass10bfloat16_tE19Flash_kernel_traitsILi256ELi64ELi64ELi8ES3_EELb0ELb1ELb0ELb0ELb0ELb0ELb1EEEvNS_16Flash_bwd_paramsE
        .type           _ZN5flash44flash_bwd_dq_dk_dv_loop_seqk_parallel_kernelI23Flash_bwd_kernel_traitsILi256ELi64ELi64ELi8ELi4ELi2ELi2ELb0ELb0EN7cutlass10bfloat16_tE19Flash_kernel_traitsILi256ELi64ELi64ELi8ES3_EELb0ELb1ELb0ELb0ELb0ELb0ELb1EEEvNS_16Flash_bwd_paramsE,@function
        .size           _ZN5flash44flash_bwd_dq_dk_dv_loop_seqk_parallel_kernelI23Flash_bwd_kernel_traitsILi256ELi64ELi64ELi8ELi4ELi2ELi2ELb0ELb0EN7cutlass10bfloat16_tE19Flash_kernel_traitsILi256ELi64ELi64ELi8ES3_EELb0ELb1ELb0ELb0ELb0ELb0ELb1EEEvNS_16Flash_bwd_paramsE,(.L_x_1281 - _ZN5flash44flash_bwd_dq_dk_dv_loop_seqk_parallel_kernelI23Flash_bwd_kernel_traitsILi256ELi64ELi64ELi8ELi4ELi2ELi2ELb0ELb0EN7cutlass10bfloat16_tE19Flash_kernel_traitsILi256ELi64ELi64ELi8ES3_EELb0ELb1ELb0ELb0ELb0ELb0ELb1EEEvNS_16Flash_bwd_paramsE)
        .other          _ZN5flash44flash_bwd_dq_dk_dv_loop_seqk_parallel_kernelI23Flash_bwd_kernel_traitsILi256ELi64ELi64ELi8ELi4ELi2ELi2ELb0ELb0EN7cutlass10bfloat16_tE19Flash_kernel_traitsILi256ELi64ELi64ELi8ES3_EELb0ELb1ELb0ELb0ELb0ELb0ELb1EEEvNS_16Flash_bwd_paramsE,@"STO_CUDA_ENTRY STV_DEFAULT"
_ZN5flash44flash_bwd_dq_dk_dv_loop_seqk_parallel_kernelI23Flash_bwd_kernel_traitsILi256ELi64ELi64ELi8ELi4ELi2ELi2ELb0ELb0EN7cutlass10bfloat16_tE19Flash_kernel_traitsILi256ELi64ELi64ELi8ES3_EELb0ELb1ELb0ELb0ELb0ELb0ELb1EEEvNS_16Flash_bwd_paramsE:
.text._ZN5flash44flash_bwd_dq_dk_dv_loop_seqk_parallel_kernelI23Flash_bwd_kernel_traitsILi256ELi64ELi64ELi8ELi4ELi2ELi2ELb0ELb0EN7cutlass10bfloat16_tE19Flash_kernel_traitsILi256ELi64ELi64ELi8ES3_EELb0ELb1ELb0ELb0ELb0ELb0ELb1EEEvNS_16Flash_bwd_paramsE:
        /* <DEDUP_REMOVED lines=14> */
[----:B------:R-:W4:Y:S01]  /*00e0*/  LDCU.64 UR4, c[0x0][0x468] ;  /* 0x00008d00ff0477ac */ /* 0x000f220008000a00 */
[----:B------:R-:W5:Y:S06]  /*00f0*/  LDCU.U8 UR8, c[0x0][0x532] ;  /* 0x0000a640ff0877ac */ /* 0x000f6c0008000000 */
[----:B------:R-:W-:Y:S01]  /*0100*/  S2UR UR23, SR_CTAID.Z ;  /* 0x00000000001779c3 */ /* 0x000fe20000002700 */
[----:B------:R-:W3:Y:S01]  /*0110*/  LDCU UR10, c[0x0][0x438] ;  /* 0x00008700ff0a77ac */ /* 0x000ee20008000800 */
[----:B------:R-:W3:Y:S06]  /*0120*/  LDCU.64 UR34, c[0x0][0x358] ;  /* 0x00006b00ff2277ac */ /* 0x000eec0008000a00 */
[----:B------:R-:W-:Y:S01]  /*0130*/  S2UR UR21, SR_CTAID.X ;  /* 0x00000000001579c3 */ /* 0x000fe20000002500 */
[----:B-1----:R-:W-:-:S02]  /*0140*/  ULEA UR38, UP0, UR41, UR38, 0x2 ;  /* 0x0000002629267291 */ /* 0x002fc4000f8010ff */
[----:B--2---:R-:W-:Y:S02]  /*0150*/  UISETP.NE.U32.AND UP1, UPT, UR6, URZ, UPT ;  /* 0x000000ff0600728c */ /* 0x004fe4000bf25070 */
[----:B------:R-:W-:Y:S02]  /*0160*/  ULEA.HI.X UR39, UR41, UR39, URZ, 0x2, UP0 ;  /* 0x0000002729277291 */ /* 0x000fe400080f14ff */
[----:B------:R-:W-:Y:S01]  /*0170*/  UISETP.NE.U32.AND UP0, UPT, UR6, URZ, UPT ;  /* 0x000000ff0600728c */ /* 0x000fe2000bf05070 */
[----:B------:R-:W-:Y:S01]  /*0180*/  S2UR UR18, SR_CTAID.Y ;  /* 0x00000000001279c3 */ /* 0x000fe20000002600 */
[----:B----4-:R-:W-:Y:S02]  /*0190*/  UISETP.EQ.U32.AND UP2, UPT, UR4, URZ, UPT ;  /* 0x000000ff0400728c */ /* 0x010fe4000bf42070 */
[----:B------:R-:W-:Y:S02]  /*01a0*/  UISETP.NE.U32.AND UP6, UPT, UR4, URZ, UPT ;  /* 0x000000ff0400728c */ /* 0x000fe4000bfc5070 */
[----:B------:R-:W-:-:S02]  /*01b0*/  UISETP.NE.AND.EX UP5, UPT, UR7, URZ, UPT, UP1 ;  /* 0x000000ff0700728c */ /* 0x000fc4000bfa5310 */
[----:B------:R-:W-:Y:S01]  /*01c0*/  UISETP.NE.AND.EX UP4, UPT, UR7, URZ, UPT, UP0 ;  /* 0x000000ff0700728c */ /* 0x000fe2000bf85300 */
[----:B------:R-:W1:Y:S01]  /*01d0*/  S2UR UR4, SR_CgaCtaId ;  /* 0x00000000000479c3 */ /* 0x000e620000008800 */
[----:B------:R-:W2:Y:S01]  /*01e0*/  LDCU.64 UR6, c[0x0][0x470] ;  /* 0x00008e00ff0677ac */ /* 0x000ea20008000a00 */
[----:B-----5:R-:W-:Y:S02]  /*01f0*/  UISETP.NE.AND UP3, UPT, UR8, URZ, UPT ;  /* 0x000000ff0800728c */ /* 0x020fe4000bf65270 */
[----:B------:R-:W-:-:S04]  /*0200*/  UISETP.NE.AND.EX UP6, UPT, UR5, URZ, UPT, UP6 ;  /* 0x000000ff0500728c */ /* 0x000fc8000bfc5360 */
[----:B------:R-:W4:Y:S01]  /*0210*/  S2UR UR20, SR_CTAID.Z ;  /* 0x00000000001479c3 */ /* 0x000f220000002700 */
[----:B------:R-:W-:Y:S01]  /*0220*/  UISETP.EQ.OR.EX UP0, UPT, UR5, URZ, !UP3, UP2 ;  /* 0x000000ff0500728c */ /* 0x000fe2000df02720 */
[----:B------:R-:W-:Y:S02]  /*0230*/  UMOV UR8, 0x400 ;  /* 0x0000040000087882 */ /* 0x000fe40000000000 */
[----:B------:R-:W-:Y:S01]  /*0240*/  UMOV UR5, 0x400 ;  /* 0x0000040000057882 */ /* 0x000fe20000000000 */
[----:B------:R-:W-:Y:S02]  /*0250*/  UP2UR UR26, UPR, URZ, 0x1 ;  /* 0x00000001ff1a7883 */ /* 0x000fe40008000000 */
[----:B------:R-:W-:Y:S01]  /*0260*/  UP2UR UR25, UPR, URZ, 0x8 ;  /* 0x00000008ff197883 */ /* 0x000fe20008000000 */
[----:B------:R-:W4:Y:S01]  /*0270*/  LDCU.64 UR28, c[0x0][0x460] ;  /* 0x00008c00ff1c77ac */ /* 0x000f220008000a00 */
[----:B--2---:R-:W-:Y:S01]  /*0280*/  UISETP.NE.U32.AND UP0, UPT, UR6, URZ, UPT ;  /* 0x000000ff0600728c */ /* 0x004fe2000bf05070 */
[----:B------:R-:W2:Y:S01]  /*0290*/  LDCU UR19, c[0x0][0x438] ;  /* 0x00008700ff1377ac */ /* 0x000ea20008000800 */
[----:B------:R-:W2:Y:S01]  /*02a0*/  @!UP4 LDCU UR22, c[0x0][0x434] ;  /* 0x00008680ff16c7ac */ /* 0x000ea20008000800 */
[----:B---3--:R-:W-:-:S02]  /*02b0*/  ULEA UR24, UR24, UR8, 0x18 ;  /* 0x0000000818187291 */ /* 0x008fc4000f8ec0ff */
[----:B-1----:R-:W-:Y:S02]  /*02c0*/  ULEA UR4, UR4, UR5, 0x18 ;  /* 0x0000000504047291 */ /* 0x002fe4000f8ec0ff */
[----:B------:R-:W-:Y:S01]  /*02d0*/  UISETP.NE.AND.EX UP3, UPT, UR7, URZ, UPT, UP0 ;  /* 0x000000ff0700728c */ /* 0x000fe2000bf65300 */
[----:B------:R-:W-:Y:S01]  /*02e0*/  UMOV UR30, 0xffff8000 ;  /* 0xffff8000001e7882 */ /* 0x000fe20000000000 */
[----:B------:R-:W-:Y:S01]  /*02f0*/  UMOV UR31, URZ ;  /* 0x000000ff001f7c82 */ /* 0x000fe20008000000 */
[----:B------:R-:W-:-:S08]  /*0300*/  UMOV UR32, URZ ;  /* 0x000000ff00207c82 */ /* 0x000fd00008000000 */
.L_x_1037:
[----:B-1----:R-:W1:Y:S01]  /*0310*/  LDCU.64 UR8, c[0x0][0x478] ;  /* 0x00008f00ff0877ac */ /* 0x002e620008000a00 */
[----:B------:R-:W-:Y:S02]  /*0320*/  PLOP3.LUT P1, PT, PT, PT, UP3, 0x80, 0x8 ;  /* 0x000000000008781c */ /* 0x000fe40003f2f038 */
[----:B------:R-:W-:Y:S01]  /*0330*/  PLOP3.LUT P4, PT, PT, PT, UP5, 0x80, 0x8 ;  /* 0x000000000008781c */ /* 0x000fe20003f8f058 */
[----:B------:R-:W-:Y:S01]  /*0340*/  @UP3 ULEA UR12, UP0, UR41, UR6, 0x2 ;  /* 0x00000006290c3291 */ /* 0x000fe2000f8010ff */
[----:B------:R-:W-:Y:S01]  /*0350*/  PLOP3.LUT P2, PT, PT, PT, UP4, 0x80, 0x8 ;  /* 0x000000000008781c */ /* 0x000fe20003f4f048 */
[----:B------:R-:W-:Y:S02]  /*0360*/  UISETP.NE.AND UP2, UPT, UR26, URZ, UPT ;  /* 0x000000ff1a00728c */ /* 0x000fe4000bf45270 */
[----:B------:R-:W-:Y:S02]  /*0370*/  @UP3 ULEA.HI.X UR13, UR41, UR7, URZ, 0x2, UP0 ;  /* 0x00000007290d3291 */ /* 0x000fe400080f14ff */
[----:B--2---:R-:W-:-:S02]  /*0380*/  IMAD.U32 R12, RZ, RZ, UR12 ;  /* 0x0000000cff0c7e24 */ /* 0x004fc4000f8e00ff */
[----:B------:R-:W-:Y:S02]  /*0390*/  PLOP3.LUT P3, PT, PT, PT, UP2, 0x80, 0x8 ;  /* 0x000000000008781c */ /* 0x000fe40003f6f028 */
[----:B------:R-:W-:Y:S01]  /*03a0*/  IMAD.U32 R13, RZ, RZ, UR13 ;  /* 0x0000000dff0d7e24 */ /* 0x000fe2000f8e00ff */
[----:B----4-:R-:W-:Y:S02]  /*03b0*/  UIMAD.WIDE.U32 UR12, UR41, 0x4, UR28 ;  /* 0x00000004290c78a5 */ /* 0x010fe4000f8e001c */
[----:B-1----:R-:W-:Y:S01]  /*03c0*/  UISETP.NE.U32.AND UP0, UPT, UR8, URZ, UPT ;  /* 0x000000ff0800728c */ /* 0x002fe2000bf05070 */
[----:B------:R-:W-:Y:S01]  /*03d0*/  IMAD.U32 R6, RZ, RZ, UR38 ;  /* 0x00000026ff067e24 */ /* 0x000fe2000f8e00ff */
[----:B------:R-:W3:Y:S02]  /*03e0*/  @P1 LDG.E R3, desc[UR34][R12.64] ;  /* 0x000000220c031981 */ /* 0x000ee4000c1e1900 */
        /* <DEDUP_REMOVED lines=11> */
[----:B-----5:R-:W5:Y:S04]  /*04a0*/  @P4 LDG.E R4, desc[UR34][R8.64] ;  /* 0x0000002208044981 */ /* 0x020f68000c1e1900 */
        /* <DEDUP_REMOVED lines=10> */
[----:B---3--:R-:W-:Y:S02]  /*0550*/  @P1 R2UR UR36, R3 ;  /* 0x00000000032412ca */ /* 0x008fe400000e0000 */
[----:B-----5:R-:W-:Y:S02]  /*0560*/  @P4 R2UR UR17, R4 ;  /* 0x00000000041142ca */ /* 0x020fe400000e0000 */
        /* <DEDUP_REMOVED lines=16> */
.L_x_981:
        /* <DEDUP_REMOVED lines=34> */
.L_x_983:
[----:B------:R-:W1:Y:S01]  /*0890*/  LDCU.64 UR14, c[0x0][0x3b8] ;  /* 0x00007700ff0e77ac */ /* 0x000e620008000a00 */
[----:B------:R-:W-:-:S04]  /*08a0*/  UIADD3 UR5, UPT, UPT, UR36, UR40, URZ ;  /* 0x0000002824057290 */ /* 0x000fc8000fffe0ff */
[----:B-1----:R-:W-:Y:S02]  /*08b0*/  UIMAD.WIDE.U32 UR8, UR5, UR14, URZ ;  /* 0x0000000e050872a5 */ /* 0x002fe4000f8e00ff */
[----:B------:R-:W-:-:S04]  /*08c0*/  UIMAD UR5, UR5, UR15, URZ ;  /* 0x0000000f050572a4 */ /* 0x000fc8000f8e02ff */
[----:B------:R-:W-:Y:S01]  /*08d0*/  UIADD3 UR5, UPT, UPT, UR9, UR5, URZ ;  /* 0x0000000509057290 */ /* 0x000fe2000fffe0ff */
[----:B------:R-:W-:-:S05]  /*08e0*/  UMOV UR52, UR8 ;  /* 0x0000000800347c82 */ /* 0x000fca0008000000 */
[----:B------:R-:W-:-:S07]  /*08f0*/  MOV R9, UR5 ;  /* 0x0000000500097c02 */ /* 0x000fce0008000f00 */
.L_x_984:
        /* <DEDUP_REMOVED lines=40> */
.L_x_985:
[----:B------:R-:W1:Y:S01]  /*0b80*/  LDCU.64 UR12, c[0x0][0x3c0] ;  /* 0x00007800ff0c77ac */ /* 0x000e620008000a00 */
[----:B------:R-:W-:-:S04]  /*0b90*/  UIADD3 UR8, UPT, UPT, UR36, UR40, URZ ;  /* 0x0000002824087290 */ /* 0x000fc8000fffe0ff */
[----:B-1----:R-:W-:Y:S02]  /*0ba0*/  UIMAD.WIDE.U32 UR48, UR8, UR12, URZ ;  /* 0x0000000c083072a5 */ /* 0x002fe4000f8e00ff */
[----:B------:R-:W-:-:S04]  /*0bb0*/  UIMAD UR8, UR8, UR13, URZ ;  /* 0x0000000d080872a4 */ /* 0x000fc8000f8e02ff */
[----:B------:R-:W-:-:S06]  /*0bc0*/  UIADD3 UR8, UPT, UPT, UR49, UR8, URZ ;  /* 0x0000000831087290 */ /* 0x000fcc000fffe0ff */
[----:B------:R-:W-:-:S07]  /*0bd0*/  MOV R10, UR8 ;  /* 0x00000008000a7c02 */ /* 0x000fce0008000f00 */
.L_x_986:
        /* <DEDUP_REMOVED lines=28> */
.L_x_987:
[----:B------:R-:W-:Y:S02]  /*0da0*/  UIMAD.WIDE.U32 UR10, UR58, UR17, URZ ;  /* 0x000000113a0a72a5 */ /* 0x000fe4000f8e00ff */
[----:B------:R-:W-:-:S04]  /*0db0*/  UIMAD UR8, UR59, UR17, URZ ;  /* 0x000000113b0872a4 */ /* 0x000fc8000f8e02ff */
[----:B------:R-:W-:-:S12]  /*0dc0*/  UIADD3 UR8, UPT, UPT, UR11, UR8, URZ ;  /* 0x000000080b087290 */ /* 0x000fd8000fffe0ff */
.L_x_988:
        /* <DEDUP_REMOVED lines=20> */
.L_x_989:
[----:B------:R-:W1:Y:S01]  /*0f10*/  LDCU UR59, c[0x0][0x434] ;  /* 0x00008680ff3b77ac */ /* 0x000e620008000800 */
[----:B------:R-:W-:-:S04]  /*0f20*/  UIMAD UR9, UR41, UR16, UR23 ;  /* 0x00000010290972a4 */ /* 0x000fc8000f8e0217 */
[----:B-1----:R-:W-:Y:S02]  /*0f30*/  UIMAD UR59, UR9, UR59, URZ ;  /* 0x0000003b093b72a4 */ /* 0x002fe4000f8e02ff */
.L_x_990:
        /* <DEDUP_REMOVED lines=11> */
.L_x_991:
[----:B------:R-:W1:Y:S01]  /*0ff0*/  LDCU UR58, c[0x0][0x444] ;  /* 0x00008880ff3a77ac */ /* 0x000e620008000800 */
[----:B------:R-:W-:-:S04]  /*1000*/  UIMAD UR9, UR41, UR16, UR23 ;  /* 0x00000010290972a4 */ /* 0x000fc8000f8e0217 */
[----:B-1----:R-:W-:-:S12]  /*1010*/  UIMAD UR58, UR9, UR58, URZ ;  /* 0x0000003a093a72a4 */ /* 0x002fd8000f8e02ff */
.L_x_992:
        /* <DEDUP_REMOVED lines=14> */
[C---:B-1----:R-:W-:Y:S01]  /*1100*/  IMAD.SHL.U32 R3, R6.reuse, 0x8, RZ ;  /* 0x0000000806037824 */ /* 0x042fe200078e00ff */
[--C-:B------:R-:W-:Y:S02]  /*1110*/  SHF.R.U32.HI R0, RZ, 0x3, R6.reuse ;  /* 0x00000003ff007819 */ /* 0x100fe40000011606 */
[----:B------:R-:W-:Y:S01]  /*1120*/  USHF.R.S32.HI UR8, URZ, 0x1f, UR9 ;  /* 0x0000001fff087899 */ /* 0x000fe20008011409 */
[----:B------:R-:W-:Y:S02]  /*1130*/  SHF.R.U32.HI R2, RZ, 0x5, R6 ;  /* 0x00000005ff027819 */ /* 0x000fe40000011606 */
[----:B------:R-:W-:Y:S01]  /*1140*/  LOP3.LUT R18, R3, 0x38, RZ, 0xc0, !PT ;  /* 0x0000003803127812 */ /* 0x000fe200078ec0ff */
[----:B------:R-:W-:Y:S01]  /*1150*/  ULEA.HI UR8, UR8, UR9, URZ, 0x6 ;  /* 0x0000000908087291 */ /* 0x000fe2000f8f30ff */
[----:B------:R-:W-:-:S02]  /*1160*/  LOP3.LUT R11, R6, 0x1f, RZ, 0xc0, !PT ;  /* 0x0000001f060b7812 */ /* 0x000fc400078ec0ff */
[----:B------:R-:W-:Y:S01]  /*1170*/  IADD3 R4, P0, PT, R18, UR62, RZ ;  /* 0x0000003e12047c10 */ /* 0x000fe2000ff1e0ff */
[----:B------:R-:W-:Y:S02]  /*1180*/  USHF.R.S32.HI UR45, URZ, 0x6, UR8 ;  /* 0x00000006ff2d7899 */ /* 0x000fe40008011408 */
[----:B------:R-:W-:Y:S01]  /*1190*/  IMAD R11, R2, UR47, R11 ;  /* 0x0000002f020b7c24 */ /* 0x000fe2000f8e020b */
[----:B------:R-:W1:Y:S01]  /*11a0*/  LDCU.64 UR62, c[0x0][0x5e8] ;  /* 0x0000bd00ff3e77ac */ /* 0x000e620008000a00 */
[----:B------:R-:W-:-:S03]  /*11b0*/  IMAD.X R5, RZ, RZ, UR49, P0 ;  /* 0x00000031ff057e24 */ /* 0x000fc600080e06ff */
[----:B------:R-:W3:Y:S01]  /*11c0*/  LDCU.128 UR8, c[0x0][0x590] ;  /* 0x0000b200ff0877ac */ /* 0x000ee20008000c00 */
[----:B------:R-:W-:-:S04]  /*11d0*/  UISETP.LT.AND UP0, UPT, URZ, UR45, UPT ;  /* 0x0000002dff00728c */ /* 0x000fc8000bf01270 */
        /* <DEDUP_REMOVED lines=15> */
[----:B------:R-:W-:Y:S01]  /*12d0*/  IMAD R17, R16, UR23, R15 ;  /* 0x0000001710117c24 */ /* 0x000fe2000f8e020f */
[----:B------:R-:W-:Y:S01]  /*12e0*/  LOP3.LUT R15, R18, 0xc0, RZ, 0xfc, !PT ;  /* 0x000000c0120f7812 */ /* 0x000fe200078efcff */
[----:B------:R-:W-:-:S04]  /*12f0*/  IMAD.MOV.U32 R16, RZ, RZ, R14 ;  /* 0x000000ffff107224 */ /* 0x000fc800078e000e */
[----:B------:R-:W-:-:S04]  /*1300*/  IMAD.WIDE.U32 R16, R0, UR8, R16 ;  /* 0x0000000800107c25 */ /* 0x000fc8000f8e0010 */
[----:B------:R-:W-:Y:S01]  /*1310*/  IMAD R2, R0, UR9, R17 ;  /* 0x0000000900027c24 */ /* 0x000fe2000f8e0211 */
[----:B---3--:R-:W-:Y:S01]  /*1320*/  LEA R246, P2, R16, UR10, 0x1 ;  /* 0x0000000a10f67c11 */ /* 0x008fe2000f8408ff */
[C---:B----4-:R-:W-:Y:S02]  /*1330*/  IMAD R14, R4.reuse, UR53, RZ ;  /* 0x00000035040e7c24 */ /* 0x050fe4000f8e02ff */
[----:B------:R-:W-:Y:S01]  /*1340*/  IMAD.WIDE.U32 R20, R4, UR50, R18 ;  /* 0x0000003204147c25 */ /* 0x000fe2000f8e0012 */
[----:B------:R-:W-:Y:S01]  /*1350*/  LEA.HI.X R247, R16, UR11, R2, 0x1, P2 ;  /* 0x0000000b10f77c11 */ /* 0x000fe200090f0c02 */
[----:B-1----:R-:W-:Y:S02]  /*1360*/  UIMAD.WIDE UR10, UR58, 0x4, UR62 ;  /* 0x000000043a0a78a5 */ /* 0x002fe4000f8e023e */
[----:B------:R-:W-:Y:S01]  /*1370*/  IMAD R14, R5, UR50, R14 ;  /* 0x00000032050e7c24 */ /* 0x000fe2000f8e020e */
[----:B------:R-:W-:Y:S01]  /*1380*/  IADD3 R24, P0, PT, R20, UR54, RZ ;  /* 0x0000003614187c10 */ /* 0x000fe2000ff1e0ff */
[----:B------:R-:W-:Y:S01]  /*1390*/  USHF.L.U32 UR50, UR8, 0x5, URZ ;  /* 0x0000000508327899 */ /* 0x000fe200080006ff */
[----:B-----5:R-:W-:Y:S01]  /*13a0*/  MOV R20, UR16 ;  /* 0x0000001000147c02 */ /* 0x020fe20008000f00 */
[----:B--2---:R-:W-:Y:S01]  /*13b0*/  IMAD.WIDE.U32 R22, R12, UR21, RZ ;  /* 0x000000150c167c25 */ /* 0x004fe2000f8e00ff */
[----:B------:R-:W-:Y:S01]  /*13c0*/  IADD3.X R25, PT, PT, R21, UR51, R14, P0, !PT ;  /* 0x0000003315197c10 */ /* 0x000fe200087fe40e */
[----:B------:R-:W1:Y:S02]  /*13d0*/  LDCU.64 UR8, c[0x0][0x380] ;  /* 0x00007000ff0877ac */ /* 0x000e640008000a00 */
[----:B------:R-:W-:Y:S01]  /*13e0*/  IMAD.U32 R14, RZ, RZ, UR17 ;  /* 0x00000011ff0e7e24 */ /* 0x000fe2000f8e00ff */
[----:B------:R-:W-:Y:S01]  /*13f0*/  SEL R12, R22, RZ, P3 ;  /* 0x000000ff160c7207 */ /* 0x000fe20001800000 */
[----:B------:R-:W2:Y:S01]  /*1400*/  LDCU.64 UR16, c[0x0][0x570] ;  /* 0x0000ae00ff1077ac */ /* 0x000ea20008000a00 */
[----:B------:R-:W-:-:S02]  /*1410*/  IMAD.WIDE.U32 R20, R20, UR23, R24 ;  /* 0x0000001714147c25 */ /* 0x000fc4000f8e0018 */
[----:B------:R-:W-:Y:S01]  /*1420*/  IADD3 R12, P1, P0, R11, UR57, R12 ;  /* 0x000000390b0c7c10 */ /* 0x000fe2000f83e00c */
[----:B------:R-:W-:Y:S01]  /*1430*/  USHF.L.U32 UR51, UR47, 0x6, URZ ;  /* 0x000000062f337899 */ /* 0x000fe200080006ff */
[----:B------:R-:W-:Y:S01]  /*1440*/  IMAD R13, R13, UR21, R23 ;  /* 0x000000150d0d7c24 */ /* 0x000fe2000f8e0217 */
[----:B------:R-:W-:Y:S01]  /*1450*/  SHF.R.S32.HI R11, RZ, 0x1f, R11 ;  /* 0x0000001fff0b7819 */ /* 0x000fe2000001140b */
[----:B------:R-:W-:-:S03]  /*1460*/  IMAD R21, R14, UR23, R21 ;  /* 0x000000170e157c24 */ /* 0x000fc6000f8e0215 */
[----:B------:R-:W-:Y:S01]  /*1470*/  SEL R14, R13, RZ, P3 ;  /* 0x000000ff0d0e7207 */ /* 0x000fe20001800000 */
[C---:B------:R-:W-:Y:S01]  /*1480*/  IMAD.WIDE.U32 R16, R0.reuse, R4, R20 ;  /* 0x0000000400107225 */ /* 0x040fe200078e0014 */
[----:B------:R-:W-:Y:S02]  /*1490*/  IADD3 R20, PT, PT, R0, 0x20, RZ ;  /* 0x0000002000147810 */ /* 0x000fe40007ffe0ff */
[----:B------:R-:W-:Y:S01]  /*14a0*/  IADD3.X R14, PT, PT, R11, UR56, R14, P1, P0 ;  /* 0x000000380b0e7c10 */ /* 0x000fe20008fe040e */
[----:B------:R-:W-:Y:S01]  /*14b0*/  IMAD.U32 R11, RZ, RZ, UR51 ;  /* 0x00000033ff0b7e24 */ /* 0x000fe2000f8e00ff */
[----:B------:R-:W-:Y:S01]  /*14c0*/  IADD3 R12, P0, PT, R12, UR51, RZ ;  /* 0x000000330c0c7c10 */ /* 0x000fe2000ff1e0ff */
[----:B------:R-:W-:Y:S01]  /*14d0*/  IMAD R2, R0, R5, R17 ;  /* 0x0000000500027224 */ /* 0x000fe200078e0211 */
[----:B-1----:R-:W-:Y:S01]  /*14e0*/  LEA R248, P1, R16, UR8, 0x1 ;  /* 0x0000000810f87c11 */ /* 0x002fe2000f8208ff */
[----:B------:R-:W-:Y:S01]  /*14f0*/  IMAD.SHL.U32 R17, R4, 0x20, RZ ;  /* 0x0000002004117824 */ /* 0x000fe200078e00ff */
[----:B------:R-:W-:Y:S01]  /*1500*/  LEA.HI.X.SX32 R11, R11, R14, 0x1, P0 ;  /* 0x0000000e0b0b7211 */ /* 0x000fe200000f0eff */
[----:B------:R-:W-:Y:S01]  /*1510*/  UIMAD.WIDE UR56, UR59, 0x4, UR60 ;  /* 0x000000043b3878a5 */ /* 0x000fe2000f8e023c */
[----:B--2---:R-:W-:-:S02]  /*1520*/  LEA R242, P0, R12, UR16, 0x2 ;  /* 0x000000100cf27c11 */ /* 0x004fc4000f8010ff */
[----:B------:R-:W-:Y:S02]  /*1530*/  LEA.HI.X R249, R16, UR9, R2, 0x1, P1 ;  /* 0x0000000910f97c11 */ /* 0x000fe400088f0c02 */
[----:B------:R-:W-:Y:S02]  /*1540*/  LEA.HI.X R243, R12, UR17, R11, 0x2, P0 ;  /* 0x000000110cf37c11 */ /* 0x000fe400080f140b */
[----:B------:R-:W-:Y:S02]  /*1550*/  IADD3 R12, P0, PT, R0, 0x20, RZ ;  /* 0x00000020000c7810 */ /* 0x000fe40007f1e0ff */
[----:B------:R-:W-:Y:S02]  /*1560*/  SHF.L.U64.HI R5, R4, 0x5, R5 ;  /* 0x0000000504057819 */ /* 0x000fe40000010205 */
        /* <DEDUP_REMOVED lines=17> */
.L_x_994:
[----:B------:R-:W1:Y:S01]  /*1680*/  LDCU.64 UR12, c[0x0][0x5c0] ;  /* 0x0000b800ff0c77ac */ /* 0x000e620008000a00 */
[----:B------:R-:W-:-:S04]  /*1690*/  UIADD3 UR8, UPT, UPT, UR36, UR40, URZ ;  /* 0x0000002824087290 */ /* 0x000fc8000fffe0ff */
[----:B-1----:R-:W-:Y:S02]  /*16a0*/  UIMAD.WIDE.U32 UR16, UR8, UR12, URZ ;  /* 0x0000000c081072a5 */ /* 0x002fe4000f8e00ff */
[----:B------:R-:W-:-:S04]  /*16b0*/  UIMAD UR8, UR8, UR13, URZ ;  /* 0x0000000d080872a4 */ /* 0x000fc8000f8e02ff */
[----:B------:R-:W-:-:S06]  /*16c0*/  UIADD3 UR8, UPT, UPT, UR17, UR8, URZ ;  /* 0x0000000811087290 */ /* 0x000fcc000fffe0ff */
[----:B------:R-:W-:Y:S02]  /*16d0*/  MOV R3, UR8 ;  /* 0x0000000800037c02 */ /* 0x000fe40008000f00 */
.L_x_995:
        /* <DEDUP_REMOVED lines=13> */
.L_x_996:
[----:B------:R-:W1:Y:S01]  /*17b0*/  LDCU.64 UR10, c[0x0][0x5c8] ;  /* 0x0000b900ff0a77ac */ /* 0x000e620008000a00 */
[----:B------:R-:W-:-:S04]  /*17c0*/  UIADD3 UR36, UPT, UPT, UR36, UR40, URZ ;  /* 0x0000002824247290 */ /* 0x000fc8000fffe0ff */
[----:B-1----:R-:W-:Y:S02]  /*17d0*/  UIMAD.WIDE.U32 UR14, UR36, UR10, URZ ;  /* 0x0000000a240e72a5 */ /* 0x002fe4000f8e00ff */
[----:B------:R-:W-:-:S04]  /*17e0*/  UIMAD UR36, UR36, UR11, URZ ;  /* 0x0000000b242472a4 */ /* 0x000fc8000f8e02ff */
[----:B------:R-:W-:-:S06]  /*17f0*/  UIADD3 UR36, UPT, UPT, UR15, UR36, URZ ;  /* 0x000000240f247290 */ /* 0x000fcc000fffe0ff */
[----:B------:R-:W-:-:S07]  /*1800*/  MOV R2, UR36 ;  /* 0x0000002400027c02 */ /* 0x000fce0008000f00 */
.L_x_997:
        /* <DEDUP_REMOVED lines=32> */
.L_x_999:
[----:B------:R-:W-:Y:S05]  /*1a10*/  BSYNC.RECONVERGENT B0 ;  /* 0x0000000000007941 */ /* 0x000fea0003800200 */
.L_x_998:
        /* <DEDUP_REMOVED lines=19> */
.L_x_1001:
[----:B------:R-:W-:Y:S05]  /*1b50*/  BSYNC.RECONVERGENT B0 ;  /* 0x0000000000007941 */ /* 0x000fea0003800200 */
.L_x_1000:
        /* <DEDUP_REMOVED lines=15> */
[----:B------:R-:W1:Y:S03]  /*1c50*/  LDCU.64 UR8, c[0x0][0x568] ;  /* 0x0000ad00ff0877ac */ /* 0x000e660008000a00 */
        /* <DEDUP_REMOVED lines=12> */
.L_x_1003:
[----:B------:R-:W-:Y:S05]  /*1d20*/  BSYNC.RECONVERGENT B0 ;  /* 0x0000000000007941 */ /* 0x000fea0003800200 */
.L_x_1002:
        /* <DEDUP_REMOVED lines=20> */
.L_x_993:
        /* <DEDUP_REMOVED lines=38> */
.L_x_1006:
[----:B------:R2:W-:Y:S04]  /*20d0*/  STS.128 [R13+0x10000], RZ ;  /* 0x010000ff0d007388 */ /* 0x0005e80000000c00 */
[----:B------:R2:W-:Y:S04]  /*20e0*/  STS.128 [R13+0x12000], RZ ;  /* 0x012000ff0d007388 */ /* 0x0005e80000000c00 */
[----:B------:R2:W-:Y:S04]  /*20f0*/  STS.128 [R13+0x14000], RZ ;  /* 0x014000ff0d007388 */ /* 0x0005e80000000c00 */
[----:B------:R2:W-:Y:S02]  /*2100*/  STS.128 [R13+0x16000], RZ ;  /* 0x016000ff0d007388 */ /* 0x0005e40000000c00 */
.L_x_1007:
[----:B------:R-:W-:Y:S05]  /*2110*/  BSYNC.RECONVERGENT B0 ;  /* 0x0000000000007941 */ /* 0x000fea0003800200 */
.L_x_1005:
        /* <DEDUP_REMOVED lines=37> */
.L_x_1009:
[----:B------:R-:W-:Y:S05]  /*2370*/  BSYNC.RECONVERGENT B0 ;  /* 0x0000000000007941 */ /* 0x000fea0003800200 */
.L_x_1008:
        /* <DEDUP_REMOVED lines=29> */
.L_x_1011:
[----:B------:R1:W-:Y:S04]  /*2550*/  STS.128 [R240], RZ ;  /* 0x000000fff0007388 */ /* 0x0003e80000000c00 */
[----:B------:R1:W-:Y:S04]  /*2560*/  STS.128 [R240+0x2000], RZ ;  /* 0x002000fff0007388 */ /* 0x0003e80000000c00 */
[----:B------:R1:W-:Y:S04]  /*2570*/  STS.128 [R240+0x4000], RZ ;  /* 0x004000fff0007388 */ /* 0x0003e80000000c00 */
[----:B------:R1:W-:Y:S02]  /*2580*/  STS.128 [R240+0x6000], RZ ;  /* 0x006000fff0007388 */ /* 0x0003e40000000c00 */
.L_x_1012:
[----:B------:R-:W-:Y:S05]  /*2590*/  BSYNC.RECONVERGENT B0 ;  /* 0x0000000000007941 */ /* 0x000fea0003800200 */
.L_x_1010:
        /* <DEDUP_REMOVED lines=8> */
[C---:B------:R-:W-:Y:S02]  /*2620*/  VIADD R21, R239.reuse, 0x8 ;  /* 0x00000008ef157836 */ /* 0x040fe40000000000 */
[----:B------:R-:W-:-:S03]  /*2630*/  IMAD.WIDE.U32 R22, R239, R22, UR56 ;  /* 0x00000038ef167e25 */ /* 0x000fc6000f8e0016 */
[----:B------:R-:W-:-:S07]  /*2640*/  ISETP.GE.AND P0, PT, R21, UR55, PT ;  /* 0x0000003715007c0c */ /* 0x000fce000bf06270 */
        /* <DEDUP_REMOVED lines=35> */
.L_x_1014:
[----:B------:R-:W-:Y:S05]  /*2880*/  BSYNC.RECONVERGENT B0 ;  /* 0x0000000000007941 */ /* 0x000fea0003800200 */
.L_x_1013:
        /* <DEDUP_REMOVED lines=48> */
.L_x_1016:
[----:B------:R2:W-:Y:S04]  /*2b90*/  STS.128 [R13+0x18000], RZ ;  /* 0x018000ff0d007388 */ /* 0x0005e80000000c00 */
[----:B------:R2:W-:Y:S04]  /*2ba0*/  STS.128 [R13+0x1a000], RZ ;  /* 0x01a000ff0d007388 */ /* 0x0005e80000000c00 */
[----:B------:R2:W-:Y:S04]  /*2bb0*/  STS.128 [R13+0x1c000], RZ ;  /* 0x01c000ff0d007388 */ /* 0x0005e80000000c00 */
[----:B------:R2:W-:Y:S02]  /*2bc0*/  STS.128 [R13+0x1e000], RZ ;  /* 0x01e000ff0d007388 */ /* 0x0005e40000000c00 */
.L_x_1017:
[----:B------:R-:W-:Y:S05]  /*2bd0*/  BSYNC.RECONVERGENT B0 ;  /* 0x0000000000007941 */ /* 0x000fea0003800200 */
.L_x_1015:
        /* <DEDUP_REMOVED lines=41> */
.L_x_1019:
[----:B------:R-:W-:Y:S05]  /*2e70*/  BSYNC.RECONVERGENT B0 ;  /* 0x0000000000007941 */ /* 0x000fea0003800200 */
.L_x_1018:
        /* <DEDUP_REMOVED lines=46> */
.L_x_1021:
[----:B------:R2:W-:Y:S04]  /*3160*/  STS.128 [R13+0x20000], RZ ;  /* 0x020000ff0d007388 */ /* 0x0005e80000000c00 */
[----:B------:R2:W-:Y:S04]  /*3170*/  STS.128 [R13+0x22000], RZ ;  /* 0x022000ff0d007388 */ /* 0x0005e80000000c00 */
[----:B------:R2:W-:Y:S04]  /*3180*/  STS.128 [R13+0x24000], RZ ;  /* 0x024000ff0d007388 */ /* 0x0005e80000000c00 */
[----:B------:R2:W-:Y:S02]  /*3190*/  STS.128 [R13+0x26000], RZ ;  /* 0x026000ff0d007388 */ /* 0x0005e40000000c00 */
.L_x_1022:
[----:B------:R-:W-:Y:S05]  /*31a0*/  BSYNC.RECONVERGENT B0 ;  /* 0x0000000000007941 */ /* 0x000fea0003800200 */
.L_x_1020:
[----:B------:R-:W2:Y:S01]  /*31b0*/  S2R R221, SR_TID.X ;  /* 0x0000000000dd7919 */ /* 0x000ea20000002100 */
[----:B------:R-:W-:Y:S01]  /*31c0*/  BSSY.RECONVERGENT B0, `(.L_x_1023) ;  /* 0x0000029000007945 */ /* 0x000fe20003800200 */
[C---:B-1----:R-:W-:Y:S01]  /*31d0*/  SHF.L.U32 R8, R6.reuse, 0x1, RZ ;  /* 0x0000000106087819 */ /* 0x042fe200000006ff */
[----:B------:R1:W-:Y:S01]  /*31e0*/  @P5 STS.128 [R13+0x21000], RZ ;  /* 0x021000ff0d005388 */ /* 0x0003e20000000c00 */
[----:B------:R-:W-:-:S03]  /*31f0*/  SHF.L.U32 R5, R6, 0x6, RZ ;  /* 0x0000000606057819 */ /* 0x000fc600000006ff */
        /* <DEDUP_REMOVED lines=37> */
.L_x_1024:
[----:B------:R-:W-:Y:S05]  /*3450*/  BSYNC.RECONVERGENT B0 ;  /* 0x0000000000007941 */ /* 0x000fea0003800200 */
.L_x_1023:
[----:B---3--:R-:W-:Y:S01]  /*3460*/  LOP3.LUT R11, R8, 0x20, RZ, 0xc0, !PT ;  /* 0x00000020080b7812 */ /* 0x008fe200078ec0ff */
[----:B------:R-:W-:Y:S01]  /*3470*/  IMAD.SHL.U32 R7, R6, 0x20, RZ ;  /* 0x0000002006077824 */ /* 0x000fe200078e00ff */
[----:B------:R-:W-:Y:S01]  /*3480*/  LOP3.LUT R241, R8, 0x6, RZ, 0xc0, !PT ;  /* 0x0000000608f17812 */ /* 0x000fe200078ec0ff */
[----:B------:R-:W-:Y:S01]  /*3490*/  IMAD.SHL.U32 R232, R6, 0x10, RZ ;  /* 0x0000001006e87824 */ /* 0x000fe200078e00ff */
[----:B------:R-:W-:Y:S01]  /*34a0*/  LOP3.LUT R10, R11, 0x18, R0, 0xf8, !PT ;  /* 0x000000180b0a7812 */ /* 0x000fe200078ef800 */
[C---:B--2---:R-:W-:Y:S01]  /*34b0*/  IMAD.SHL.U32 R217, R221.reuse, 0x40, RZ ;  /* 0x00000040ddd97824 */ /* 0x044fe200078e00ff */
[C---:B------:R-:W-:Y:S01]  /*34c0*/  LOP3.LUT P4, R0, R221.reuse, 0x4, RZ, 0xc0, !PT ;  /* 0x00000004dd007812 */ /* 0x040fe2000788c0ff */
[----:B------:R-:W-:Y:S01]  /*34d0*/  IMAD.SHL.U32 R218, R221, 0x20, RZ ;  /* 0x00000020ddda7824 */ /* 0x000fe200078e00ff */
[----:B------:R-:W-:Y:S01]  /*34e0*/  LOP3.LUT R241, R241, 0xe0, R2, 0xf8, !PT ;  /* 0x000000e0f1f17812 */ /* 0x000fe200078ef802 */
[C---:B------:R-:W-:Y:S01]  /*34f0*/  IMAD.SHL.U32 R220, R221.reuse, 0x8, RZ ;  /* 0x00000008dddc7824 */ /* 0x040fe200078e00ff */
[----:B------:R-:W-:Y:S01]  /*3500*/  LOP3.LUT R2, R221, 0x8, RZ, 0xc0, !PT ;  /* 0x00000008dd027812 */ /* 0x000fe200078ec0ff */
[----:B------:R-:W0:Y:S01]  /*3510*/  LDGDEPBAR ;  /* 0x00000000000079af */ /* 0x000e220000000000 */
[----:B------:R-:W-:Y:S01]  /*3520*/  LOP3.LUT R9, R7, 0x200, RZ, 0xc0, !PT ;  /* 0x0000020007097812 */ /* 0x000fe200078ec0ff */
[----:B------:R-:W2:Y:S01]  /*3530*/  LDCU UR13, c[0x0][0x590] ;  /* 0x0000b200ff0d77ac */ /* 0x000ea20008000800 */
[----:B------:R-:W-:Y:S01]  /*3540*/  ISETP.NE.AND P3, PT, R0, RZ, PT ;  /* 0x000000ff0000720c */ /* 0x000fe20003f65270 */
[----:B------:R-:W-:Y:S01]  /*3550*/  IMAD.MOV.U32 R228, RZ, RZ, 0x40 ;  /* 0x00000040ffe47424 */ /* 0x000fe200078e00ff */
[----:B------:R-:W-:Y:S01]  /*3560*/  LOP3.LUT R0, R5, 0x1c0, RZ, 0xc0, !PT ;  /* 0x000001c005007812 */ /* 0x000fe200078ec0ff */
[----:B------:R-:W-:Y:S01]  /*3570*/  IMAD.MOV.U32 R229, RZ, RZ, 0x20 ;  /* 0x00000020ffe57424 */ /* 0x000fe200078e00ff */
[----:B------:R-:W-:Y:S01]  /*3580*/  ISETP.NE.AND P6, PT, R2, RZ, PT ;  /* 0x000000ff0200720c */ /* 0x000fe20003fc5270 */
[C---:B------:R-:W-:Y:S01]  /*3590*/  IMAD.SHL.U32 R2, R221.reuse, 0x2, RZ ;  /* 0x00000002dd027824 */ /* 0x040fe200078e00ff */
[----:B------:R-:W-:Y:S01]  /*35a0*/  LOP3.LUT P5, R8, R221, 0x2, RZ, 0xc0, !PT ;  /* 0x00000002dd087812 */ /* 0x000fe200078ac0ff */
[----:B------:R-:W-:Y:S01]  /*35b0*/  IMAD.MOV.U32 R225, RZ, RZ, 0x20 ;  /* 0x00000020ffe17424 */ /* 0x000fe200078e00ff */
[----:B------:R-:W-:Y:S01]  /*35c0*/  LOP3.LUT R232, R9, 0x3800, R232, 0xf8, !PT ;  /* 0x0000380009e87812 */ /* 0x000fe200078ef8e8 */
[----:B------:R-:W-:Y:S01]  /*35d0*/  IMAD.MOV.U32 R219, RZ, RZ, 0x40 ;  /* 0x00000040ffdb7424 */ /* 0x000fe200078e00ff */
[----:B------:R-:W-:Y:S01]  /*35e0*/  LOP3.LUT R9, R0, 0x38, R3, 0xf8, !PT ;  /* 0x0000003800097812 */ /* 0x000fe200078ef803 */
[----:B------:R-:W-:Y:S01]  /*35f0*/  IMAD.MOV.U32 R251, RZ, RZ, 0x3f ;  /* 0x0000003ffffb7424 */ /* 0x000fe200078e00ff */
[----:B------:R-:W-:Y:S01]  /*3600*/  ISETP.NE.AND P0, PT, R8, RZ, PT ;  /* 0x000000ff0800720c */ /* 0x000fe20003f05270 */
[----:B------:R-:W-:Y:S01]  /*3610*/  IMAD.U32 R8, RZ, RZ, UR37 ;  /* 0x00000025ff087e24 */ /* 0x000fe2000f8e00ff */
[----:B------:R-:W-:Y:S01]  /*3620*/  LOP3.LUT R12, R5, 0x200, RZ, 0xc0, !PT ;  /* 0x00000200050c7812 */ /* 0x000fe200078ec0ff */
[----:B------:R-:W-:Y:S01]  /*3630*/  IMAD.MOV.U32 R245, RZ, RZ, 0x37 ;  /* 0x00000037fff57424 */ /* 0x000fe200078e00ff */
[----:B------:R-:W-:Y:S01]  /*3640*/  SHF.R.U32.HI R0, RZ, 0x2, R221 ;  /* 0x00000002ff007819 */ /* 0x000fe200000116dd */
[----:B------:R-:W-:Y:S01]  /*3650*/  IMAD.U32 R241, R8, 0x40, R241 ;  /* 0x0000004008f17824 */ /* 0x000fe200078e00f1 */
[----:B------:R-:W-:Y:S01]  /*3660*/  LOP3.LUT R11, R2, 0x38, RZ, 0xc0, !PT ;  /* 0x00000038020b7812 */ /* 0x000fe200078ec0ff */
[----:B------:R-:W-:Y:S01]  /*3670*/  IMAD.MOV.U32 R250, RZ, RZ, 0x4 ;  /* 0x00000004fffa7424 */ /* 0x000fe200078e00ff */
[----:B------:R-:W-:-:S02]  /*3680*/  LOP3.LUT R10, R10, 0x1c0, R5, 0xf8, !PT ;  /* 0x000001c00a0a7812 */ /* 0x000fc400078ef805 */
[----:B------:R-:W-:Y:S02]  /*3690*/  CS2R R190, SRZ ;  /* 0x0000000000be7805 */ /* 0x000fe4000001ff00 */
[C---:B------:R-:W-:Y:S02]  /*36a0*/  LOP3.LUT R4, R9.reuse, 0x8, R4, 0x78, !PT ;  /* 0x0000000809047812 */ /* 0x040fe400078e7804 */
[----:B------:R-:W-:Y:S02]  /*36b0*/  CS2R R188, SRZ ;  /* 0x0000000000bc7805 */ /* 0x000fe4000001ff00 */
[----:B------:R-:W-:Y:S02]  /*36c0*/  R2P PR, R6, 0x6 ;  /* 0x0000000606007804 */ /* 0x000fe40000000000 */
        /* <DEDUP_REMOVED lines=11> */
[----:B------:R-:W-:Y:S01]  /*3780*/  LOP3.LUT R4, R7, R4, RZ, 0xfc, !PT ;  /* 0x0000000407047212 */ /* 0x000fe200078efcff */
[----:B------:R-:W-:Y:S01]  /*3790*/  IMAD.SHL.U32 R7, R221, 0x10, RZ ;  /* 0x00000010dd077824 */ /* 0x000fe200078e00ff */
[----:B------:R-:W-:Y:S02]  /*37a0*/  LOP3.LUT R8, R218, 0x200, RZ, 0xc0, !PT ;  /* 0x00000200da087812 */ /* 0x000fe400078ec0ff */
[----:B------:R-:W-:-:S02]  /*37b0*/  CS2R R174, SRZ ;  /* 0x0000000000ae7805 */ /* 0x000fc4000001ff00 */
[----:B------:R-:W-:Y:S02]  /*37c0*/  LOP3.LUT R216, R3, 0x38, R220, 0xf8, !PT ;  /* 0x0000003803d87812 */ /* 0x000fe400078ef8dc */
[----:B------:R-:W-:Y:S02]  /*37d0*/  CS2R R172, SRZ ;  /* 0x0000000000ac7805 */ /* 0x000fe4000001ff00 */
[----:B------:R-:W-:Y:S02]  /*37e0*/  LOP3.LUT R232, R232, R9, RZ, 0xfc, !PT ;  /* 0x00000009e8e87212 */ /* 0x000fe400078efcff */
[----:B------:R-:W-:Y:S02]  /*37f0*/  CS2R R178, SRZ ;  /* 0x0000000000b27805 */ /* 0x000fe4000001ff00 */
[----:B------:R-:W-:Y:S02]  /*3800*/  LOP3.LUT R3, R8, 0x3800, R7, 0xf8, !PT ;  /* 0x0000380008037812 */ /* 0x000fe400078ef807 */
[----:B------:R-:W-:-:S02]  /*3810*/  CS2R R176, SRZ ;  /* 0x0000000000b07805 */ /* 0x000fc4000001ff00 */
[----:B------:R-:W-:Y:S02]  /*3820*/  LOP3.LUT R244, R216, 0x8, R221, 0x78, !PT ;  /* 0x00000008d8f47812 */ /* 0x000fe400078e78dd */
[----:B------:R-:W-:Y:S02]  /*3830*/  CS2R R170, SRZ ;  /* 0x0000000000aa7805 */ /* 0x000fe4000001ff00 */
[----:B------:R-:W-:Y:S02]  /*3840*/  LOP3.LUT R0, R0, 0x200, R5, 0xf8, !PT ;  /* 0x0000020000007812 */ /* 0x000fe400078ef805 */
[----:B------:R-:W-:Y:S02]  /*3850*/  CS2R R168, SRZ ;  /* 0x0000000000a87805 */ /* 0x000fe4000001ff00 */
[----:B------:R-:W-:Y:S02]  /*3860*/  LOP3.LUT R5, R217, 0x200, RZ, 0xc0, !PT ;  /* 0x00000200d9057812 */ /* 0x000fe400078ec0ff */
[----:B------:R-:W-:-:S02]  /*3870*/  CS2R R166, SRZ ;  /* 0x0000000000a67805 */ /* 0x000fc4000001ff00 */
[----:B------:R-:W-:Y:S02]  /*3880*/  SHF.R.U32.HI R9, RZ, 0x1, R221 ;  /* 0x00000001ff097819 */ /* 0x000fe400000116dd */
[----:B------:R-:W-:Y:S02]  /*3890*/  CS2R R164, SRZ ;  /* 0x0000000000a47805 */ /* 0x000fe4000001ff00 */
[----:B------:R-:W-:Y:S02]  /*38a0*/  LOP3.LUT R6, R6, 0x1c0, R7, 0xf8, !PT ;  /* 0x000001c006067812 */ /* 0x000fe400078ef807 */
[----:B------:R-:W-:Y:S02]  /*38b0*/  CS2R R158, SRZ ;  /* 0x00000000009e7805 */ /* 0x000fe4000001ff00 */
[----:B------:R-:W-:Y:S02]  /*38c0*/  LOP3.LUT R7, R218, 0xc00, RZ, 0xc0, !PT ;  /* 0x00000c00da077812 */ /* 0x000fe400078ec0ff */
[----:B------:R-:W-:-:S02]  /*38d0*/  CS2R R156, SRZ ;  /* 0x00000000009c7805 */ /* 0x000fc4000001ff00 */
[----:B------:R-:W-:Y:S02]  /*38e0*/  LOP3.LUT R244, R3, R244, RZ, 0xfc, !PT ;  /* 0x000000f403f47212 */ /* 0x000fe400078efcff */
[----:B------:R-:W-:Y:S02]  /*38f0*/  CS2R R162, SRZ ;  /* 0x0000000000a27805 */ /* 0x000fe4000001ff00 */
[----:B------:R-:W-:Y:S02]  /*3900*/  LOP3.LUT R3, R5, 0xc00, R218, 0xf8, !PT ;  /* 0x00000c0005037812 */ /* 0x000fe400078ef8da */
[----:B------:R-:W-:Y:S02]  /*3910*/  CS2R R160, SRZ ;  /* 0x0000000000a07805 */ /* 0x000fe4000001ff00 */
[----:B------:R-:W-:Y:S02]  /*3920*/  LOP3.LUT R224, R216, 0x8, R9, 0x78, !PT ;  /* 0x00000008d8e07812 */ /* 0x000fe400078e7809 */
[----:B------:R-:W-:-:S02]  /*3930*/  CS2R R154, SRZ ;  /* 0x00000000009a7805 */ /* 0x000fc4000001ff00 */
[----:B------:R-:W-:Y:S02]  /*3940*/  LOP3.LUT R5, R5, 0x400, R218, 0xf8, !PT ;  /* 0x0000040005057812 */ /* 0x000fe400078ef8da */
[----:B------:R-:W-:Y:S02]  /*3950*/  CS2R R152, SRZ ;  /* 0x0000000000987805 */ /* 0x000fe4000001ff00 */
[----:B------:R-:W-:Y:S02]  /*3960*/  LOP3.LUT R7, R7, 0x6, R2, 0xf8, !PT ;  /* 0x0000000607077812 */ /* 0x000fe400078ef802 */
[----:B------:R-:W-:Y:S02]  /*3970*/  CS2R R150, SRZ ;  /* 0x0000000000967805 */ /* 0x000fe4000001ff00 */
[----:B------:R-:W-:Y:S02]  /*3980*/  LOP3.LUT R3, R3, R224, RZ, 0xfc, !PT ;  /* 0x000000e003037212 */ /* 0x000fe400078efcff */
[----:B------:R-:W-:-:S02]  /*3990*/  CS2R R148, SRZ ;  /* 0x0000000000947805 */ /* 0x000fc4000001ff00 */
[----:B------:R-:W-:Y:S02]  /*39a0*/  LOP3.LUT R224, R5, R224, RZ, 0xfc, !PT ;  /* 0x000000e005e07212 */ /* 0x000fe400078efcff */
[----:B------:R-:W-:Y:S02]  /*39b0*/  CS2R R142, SRZ ;  /* 0x00000000008e7805 */ /* 0x000fe4000001ff00 */
[----:B------:R-:W-:Y:S01]  /*39c0*/  LOP3.LUT R5, R7, R6, RZ, 0xfc, !PT ;  /* 0x0000000607057212 */ /* 0x000fe200078efcff */
[----:B------:R-:W-:Y:S01]  /*39d0*/  IMAD.U32 R6, RZ, RZ, UR44 ;  /* 0x0000002cff067e24 */ /* 0x000fe2000f8e00ff */
[----:B------:R-:W-:Y:S01]  /*39e0*/  SEL R228, R228, 0xffffffc0, !P2 ;  /* 0xffffffc0e4e47807 */ /* 0x000fe20005000000 */
[----:B------:R-:W-:Y:S01]  /*39f0*/  IMAD.MOV.U32 R7, RZ, RZ, 0x10 ;  /* 0x00000010ff077424 */ /* 0x000fe200078e00ff */
[----:B------:R-:W-:Y:S01]  /*3a00*/  LEA R232, R232, UR24, 0x1 ;  /* 0x00000018e8e87c11 */ /* 0x000fe2000f8e08ff */
[----:B------:R3:W-:Y:S01]  /*3a10*/  STL [R1+0x4], R5 ;  /* 0x0000040501007387 */ /* 0x0007e20000100800 */
[----:B------:R-:W-:-:S02]  /*3a20*/  LEA R0, R0, UR24, 0x1 ;  /* 0x0000001800007c11 */ /* 0x000fc4000f8e08ff */
[----:B------:R-:W-:Y:S02]  /*3a30*/  CS2R R140, SRZ ;  /* 0x00000000008c7805 */ /* 0x000fe4000001ff00 */
[----:B------:R-:W-:Y:S01]  /*3a40*/  LEA R4, R4, UR24, 0x1 ;  /* 0x0000001804047c11 */ /* 0x000fe2000f8e08ff */
[----:B------:R-:W-:Y:S01]  /*3a50*/  STL [R1+0x8], R240 ;  /* 0x000008f001007387 */ /* 0x000fe20000100800 */
[----:B------:R-:W-:Y:S01]  /*3a60*/  SEL R229, R229, 0xffffffe0, !P1 ;  /* 0xffffffe0e5e57807 */ /* 0x000fe20004800000 */
[----:B------:R-:W-:Y:S01]  /*3a70*/  IMAD.IADD R222, R228, 0x1, R232 ;  /* 0x00000001e4de7824 */ /* 0x000fe200078e02e8 */
[----:B------:R-:W-:Y:S01]  /*3a80*/  SEL R227, R225, 0xffffffe0, !P5 ;  /* 0xffffffe0e1e37807 */ /* 0x000fe20006800000 */
[----:B------:R-:W-:Y:S01]  /*3a90*/  VIADD R230, R0, UR16 ;  /* 0x0000001000e67c36 */ /* 0x000fe20008000000 */
        /* <DEDUP_REMOVED lines=16> */
[----:B---3--:R-:W-:Y:S02]  /*3ba0*/  IADD3 R5, PT, PT, R6, UR33, R239 ;  /* 0x0000002106057c10 */ /* 0x008fe4000fffe0ef */
[----:B------:R-:W-:Y:S02]  /*3bb0*/  CS2R R66, SRZ ;  /* 0x0000000000427805 */ /* 0x000fe4000001ff00 */
[----:B------:R-:W-:Y:S02]  /*3bc0*/  LOP3.LUT R6, R220, 0x38, RZ, 0xc0, !PT ;  /* 0x00000038dc067812 */ /* 0x000fe400078ec0ff */
[----:B------:R-:W-:-:S02]  /*3bd0*/  CS2R R64, SRZ ;  /* 0x0000000000407805 */ /* 0x000fc4000001ff00 */
[----:B------:R-:W-:Y:S01]  /*3be0*/  CS2R R58, SRZ ;  /* 0x00000000003a7805 */ /* 0x000fe2000001ff00 */
[----:B------:R-:W-:Y:S01]  /*3bf0*/  VIADD R5, R5, -UR43 ;  /* 0x8000002b05057c36 */ /* 0x000fe20008000000 */
[----:B------:R-:W-:Y:S02]  /*3c00*/  CS2R R56, SRZ ;  /* 0x0000000000387805 */ /* 0x000fe4000001ff00 */
[----:B------:R-:W-:Y:S02]  /*3c10*/  CS2R R54, SRZ ;  /* 0x0000000000367805 */ /* 0x000fe4000001ff00 */
[----:B------:R-:W-:Y:S02]  /*3c20*/  CS2R R52, SRZ ;  /* 0x0000000000347805 */ /* 0x000fe4000001ff00 */
[----:B------:R-:W-:Y:S01]  /*3c30*/  CS2R R46, SRZ ;  /* 0x00000000002e7805 */ /* 0x000fe2000001ff00 */
[----:B------:R3:W-:Y:S01]  /*3c40*/  STL [R1+0xc], R5 ;  /* 0x00000c0501007387 */ /* 0x0007e20000100800 */
        /* <DEDUP_REMOVED lines=15> */
[----:B------:R-:W-:Y:S01]  /*3d40*/  LOP3.LUT P5, RZ, R221, 0x8, RZ, 0xc0, !PT ;  /* 0x00000008ddff7812 */ /* 0x000fe200078ac0ff */
[----:B------:R-:W-:Y:S01]  /*3d50*/  VIADD R231, R4, UR16 ;  /* 0x0000001004e77c36 */ /* 0x000fe20008000000 */
[----:B------:R-:W-:Y:S01]  /*3d60*/  SHF.R.U32.HI R252, RZ, 0x2, R221 ;  /* 0x00000002fffc7819 */ /* 0x000fe200000116dd */
[----:B------:R-:W-:Y:S01]  /*3d70*/  IMAD.IADD R223, R229, 0x1, R232 ;  /* 0x00000001e5df7824 */ /* 0x000fe200078e02e8 */
[----:B------:R-:W-:Y:S01]  /*3d80*/  SEL R226, R219, 0xffffffc0, !P4 ;  /* 0xffffffc0dbe27807 */ /* 0x000fe20006000000 */
[----:B------:R-:W-:Y:S01]  /*3d90*/  IMAD.IADD R0, R229, 0x1, R222 ;  /* 0x00000001e5007824 */ /* 0x000fe200078e02de */
[----:B------:R-:W-:Y:S01]  /*3da0*/  SEL R225, R225, 0xffffffe0, !P0 ;  /* 0xffffffe0e1e17807 */ /* 0x000fe20004000000 */
[----:B------:R-:W1:Y:S01]  /*3db0*/  LDCU UR5, c[0x0][0x440] ;  /* 0x00008800ff0577ac */ /* 0x000e620008000800 */
[----:B------:R-:W-:-:S02]  /*3dc0*/  LOP3.LUT R8, R6, 0x80, RZ, 0xfc, !PT ;  /* 0x0000008006087812 */ /* 0x000fc400078efcff */
[----:B---3--:R-:W-:Y:S01]  /*3dd0*/  SEL R5, R7, 0xfffffff0, !P4 ;  /* 0xfffffff007057807 */ /* 0x008fe20006000000 */
[----:B------:R-:W3:Y:S01]  /*3de0*/  LDCU UR8, c[0x0][0x3e0] ;  /* 0x00007c00ff0877ac */ /* 0x000ee20008000800 */
[----:B------:R-:W-:-:S03]  /*3df0*/  LOP3.LUT R7, R6, 0xc0, RZ, 0xfc, !PT ;  /* 0x000000c006077812 */ /* 0x000fc600078efcff */
[----:B------:R4:W-:Y:S01]  /*3e00*/  STL [R1], R5 ;  /* 0x0000000501007387 */ /* 0x0009e20000100800 */
[----:B------:R-:W1:Y:S01]  /*3e10*/  LDCU UR12, c[0x0][0x50c] ;  /* 0x0000a180ff0c77ac */ /* 0x000e620008000800 */
[----:B------:R-:W1:Y:S01]  /*3e20*/  LDCU UR9, c[0x0][0x45c] ;  /* 0x00008b80ff0977ac */ /* 0x000e620008000800 */
[----:B--2---:R-:W-:Y:S02]  /*3e30*/  USHF.L.U32 UR13, UR13, 0x6, URZ ;  /* 0x000000060d0d7899 */ /* 0x004fe400080006ff */
[----:B------:R-:W-:Y:S02]  /*3e40*/  UIADD3 UR46, UPT, UPT, UR46, 0x40, -UR33 ;  /* 0x000000402e2e7890 */ /* 0x000fe4000fffe821 */
[----:B------:R-:W-:Y:S01]  /*3e50*/  USHF.L.U32 UR47, UR47, 0x3, URZ ;  /* 0x000000032f2f7899 */ /* 0x000fe200080006ff */
[----:B-1-34-:R-:W-:-:S11]  /*3e60*/  LOP3.LUT R5, R6, 0x40, RZ, 0xfc, !PT ;  /* 0x0000004006057812 */ /* 0x01afd600078efcff */
.L_x_1027:
[----:B------:R-:W0:Y:S01]  /*3e70*/  LDGDEPBAR ;  /* 0x00000000000079af */ /* 0x000e220000000000 */
[C---:B------:R-:W-:Y:S01]  /*3e80*/  IADD3 R117, PT, PT, R231.reuse, R229, RZ ;  /* 0x000000e5e7757210 */ /* 0x040fe20007ffe0ff */
[C---:B-----5:R-:W-:Y:S01]  /*3e90*/  FMUL.FTZ R198, R238.reuse, 1.4426950216293334961 ;  /* 0x3fb8aa3beec67820 */ /* 0x060fe20000410000 */
[----:B------:R-:W-:Y:S03]  /*3ea0*/  IADD3 R118, PT, PT, R231, R228, RZ ;  /* 0x000000e4e7767210 */ /* 0x000fe60007ffe0ff */
[----:B------:R-:W2:Y:S01]  /*3eb0*/  LDL R202, [R1+0xc] ;  /* 0x00000c0001ca7983 */ /* 0x000ea20000100800 */
[----:B------:R-:W-:Y:S01]  /*3ec0*/  FSETP.NEU.FTZ.AND P1, PT, R238, -INF , PT ;  /* 0xff800000ee00780b */ /* 0x000fe20003f3d000 */
[----:B------:R-:W-:Y:S01]  /*3ed0*/  UIADD3 UR44, UPT, UPT, UR44, -0x40, URZ ;  /* 0xffffffc02c2c7890 */ /* 0x000fe2000fffe0ff */
[----:B------:R-:W-:Y:S02]  /*3ee0*/  IMAD.IADD R116, R229, 0x1, R118 ;  /* 0x00000001e5747824 */ /* 0x000fe400078e0276 */
[----:B------:R-:W-:Y:S01]  /*3ef0*/  FSEL R198, R198, RZ, P1 ;  /* 0x000000ffc6c67208 */ /* 0x000fe20000800000 */
[----:B------:R-:W-:Y:S01]  /*3f00*/  UISETP.GE.AND UP0, UPT, UR44, UR46, UPT ;  /* 0x0000002e2c00728c */ /* 0x000fe2000bf06270 */
[----:B------:R-:W-:Y:S01]  /*3f10*/  FSETP.NEU.FTZ.AND P1, PT, R237, -INF , PT ;  /* 0xff800000ed00780b */ /* 0x000fe20003f3d000 */
[----:B------:R-:W-:Y:S02]  /*3f20*/  USHF.L.U32 UR14, UR37, 0x6, URZ ;  /* 0x00000006250e7899 */ /* 0x000fe400080006ff */
[----:B------:R-:W-:Y:S02]  /*3f30*/  UIADD3 UR42, UPT, UPT, UR42, -0x1, URZ ;  /* 0xffffffff2a2a7890 */ /* 0x000fe4000fffe0ff */
[----:B------:R-:W-:Y:S04]  /*3f40*/  UIADD3 UR14, UPT, UPT, UR14, 0x40, URZ ;  /* 0x000000400e0e7890 */ /* 0x000fe8000fffe0ff */
[----:B------:R-:W-:Y:S06]  /*3f50*/  UISETP.LT.AND UP0, UPT, UR14, UR33, UP0 ;  /* 0x000000210e00728c */ /* 0x000fec0008701270 */
[----:B------:R-:W-:Y:S01]  /*3f60*/  PLOP3.LUT P0, PT, PT, PT, UP0, 0x80, 0x8 ;  /* 0x000000000008781c */ /* 0x000fe20003f0f008 */
[----:B------:R-:W-:Y:S11]  /*3f70*/  UISETP.GT.AND UP0, UPT, UR42, UR45, UPT ;  /* 0x0000002d2a00728c */ /* 0x000ff6000bf04270 */
[----:B------:R-:W-:Y:S01]  /*3f80*/  @!UPT UIADD3 URZ, UPT, UPT, URZ, URZ, URZ ;  /* 0x000000fffffff290 */ /* 0x000fe2000fffe0ff */
[C---:B------:R-:W-:Y:S01]  /*3f90*/  @!P0 VIADD R209, R241.reuse, 0x8 ;  /* 0x00000008f1d18836 */ /* 0x040fe20000000000 */
[C---:B------:R-:W-:Y:S01]  /*3fa0*/  @!P0 IADD3 R203, PT, PT, R241.reuse, 0x1, RZ ;  /* 0x00000001f1cb8810 */ /* 0x040fe20007ffe0ff */
[C---:B------:R-:W-:Y:S01]  /*3fb0*/  @!P0 VIADD R235, R241.reuse, 0x18 ;  /* 0x00000018f1eb8836 */ /* 0x040fe20000000000 */
[C---:B--2---:R-:W-:Y:S01]  /*3fc0*/  @!P0 VIADDMNMX R200, R202.reuse, -R251, UR33, PT ;  /* 0x00000021cac88e46 */ /* 0x044fe2000b8009fb */
[----:B------:R-:W-:Y:S04]  /*3fd0*/  DEPBAR.LE SB0, 0x0 ;  /* 0x000080000000791a */ /* 0x000fe80000000000 */
[----:B------:R-:W-:Y:S01]  /*3fe0*/  BAR.SYNC.DEFER_BLOCKING 0x0 ;  /* 0x0000000000007b1d */ /* 0x000fe20000010000 */
[-C--:B------:R-:W-:Y:S02]  /*3ff0*/  @!P0 ISETP.GE.AND P2, PT, R241, R200.reuse, PT ;  /* 0x000000c8f100820c */ /* 0x080fe40003f46270 */
[----:B------:R-:W-:Y:S03]  /*4000*/  @!P0 VIADDMNMX R202, R202, -R245, UR33, PT ;  /* 0x00000021caca8e46 */ /* 0x000fe6000b8009f5 */
[----:B------:R-:W-:Y:S06]  /*4010*/  LDSM.16.M88.4 R84, [R231] ;  /* 0x00000000e754783b */ /* 0x000fec0000000200 */
[----:B------:R-:W1:Y:S06]  /*4020*/  LDSM.16.M88.4 R88, [R232+0x18000] ;  /* 0x01800000e858783b */ /* 0x000e6c0000000200 */
        /* <DEDUP_REMOVED lines=81> */
[----:B------:R1:W4:Y:S06]  /*4540*/  LDSM.16.M88.4 R84, [R232+0x1e800] ;  /* 0x01e80000e854783b */ /* 0x00032c0000000200 */
[----:B------:R-:W4:Y:S01]  /*4550*/  LDSM.16.M88.4 R100, [R117+0x6000] ;  /* 0x006000007564783b */ /* 0x000f220000000200 */
[C---:B------:R-:W-:Y:S08]  /*4560*/  HMMA.16816.F32.BF16 R4, R108.reuse, R112, R4 ;  /* 0x000000706c04723c */ /* 0x040ff00000041804 */
[C---:B------:R-:W-:Y:S01]  /*4570*/  HMMA.16816.F32.BF16 R8, R108.reuse, R114, R8 ;  /* 0x000000726c08723c */ /* 0x040fe20000041808 */
[----:B------:R-:W-:Y:S07]  /*4580*/  LDSM.16.M88.4 R112, [R222+0x1e000] ;  /* 0x01e00000de70783b */ /* 0x000fee0000000200 */
[C---:B--2---:R-:W-:Y:S03]  /*4590*/  HMMA.16816.F32.BF16 R12, R108.reuse, R88, R12 ;  /* 0x000000586c0c723c */ /* 0x044fe6000004180c */
[----:B-1----:R-:W-:Y:S05]  /*45a0*/  LEA R232, R244, UR4, 0x1 ;  /* 0x00000004f4e87c11 */ /* 0x002fea000f8e08ff */
        /* <DEDUP_REMOVED lines=11> */
[C---:B------:R-:W-:Y:S08]  /*4660*/  HMMA.16816.F32.BF16 R8, R100.reuse, R106, R8 ;  /* 0x0000006a6408723c */ /* 0x040ff00000041808 */
[C---:B-1----:R-:W-:Y:S08]  /*4670*/  HMMA.16816.F32.BF16 R12, R100.reuse, R88, R12 ;  /* 0x00000058640c723c */ /* 0x042ff0000004180c */
[----:B------:R-:W-:Y:S08]  /*4680*/  HMMA.16816.F32.BF16 R16, R100, R90, R16 ;  /* 0x0000005a6410723c */ /* 0x000ff00000041810 */
[C---:B--2---:R-:W-:Y:S08]  /*4690*/  HMMA.16816.F32.BF16 R4, R108.reuse, R112, R4 ;  /* 0x000000706c04723c */ /* 0x044ff00000041804 */
[C---:B------:R-:W-:Y:S03]  /*46a0*/  HMMA.16816.F32.BF16 R8, R108.reuse, R114, R8 ;  /* 0x000000726c08723c */ /* 0x040fe60000041808 */
[----:B------:R-:W-:Y:S05]  /*46b0*/  LEA R114, R3, UR4, 0x1 ;  /* 0x0000000403727c11 */ /* 0x000fea000f8e08ff */
[C---:B---3--:R-:W-:Y:S08]  /*46c0*/  HMMA.16816.F32.BF16 R12, R108.reuse, R84, R12 ;  /* 0x000000546c0c723c */ /* 0x048ff0000004180c */
[----:B------:R-:W-:Y:S01]  /*46d0*/  HMMA.16816.F32.BF16 R16, R108, R86, R16 ;  /* 0x000000566c10723c */ /* 0x000fe20000041810 */
[----:B------:R-:W1:Y:S02]  /*46e0*/  LDSM.16.M88.4 R84, [R0+0x1e800] ;  /* 0x01e800000054783b */ /* 0x000e640000000200 */
[----:B------:R-:W-:Y:S05]  /*46f0*/  IMAD.IADD R108, R232, 0x1, R226 ;  /* 0x00000001e86c7824 */ /* 0x000fea00078e02e2 */
[C---:B----4-:R-:W-:Y:S08]  /*4700*/  HMMA.16816.F32.BF16 R4, R92.reuse, R96, R4 ;  /* 0x000000605c04723c */ /* 0x050ff00000041804 */
[C---:B------:R-:W-:Y:S11]  /*4710*/  HMMA.16816.F32.BF16 R8, R92.reuse, R98, R8 ;  /* 0x000000625c08723c */ /* 0x040ff60000041808 */
[----:B------:R-:W-:Y:S01]  /*4720*/  FMUL.FTZ R120, R5, UR12 ;  /* 0x0000000c05787c20 */ /* 0x000fe20008410000 */
[----:B------:R-:W-:Y:S01]  /*4730*/  FMUL.FTZ R119, R4, UR12 ;  /* 0x0000000c04777c20 */ /* 0x000fe20008410000 */
[----:B------:R-:W2:Y:S01]  /*4740*/  LDL R5, [R1+0x4] ;  /* 0x0000040001057983 */ /* 0x000ea20000100800 */
[----:B------:R-:W-:Y:S01]  /*4750*/  FMUL.FTZ R122, R7, UR12 ;  /* 0x0000000c077a7c20 */ /* 0x000fe20008410000 */
[----:B------:R-:W-:Y:S04]  /*4760*/  FMUL.FTZ R121, R6, UR12 ;  /* 0x0000000c06797c20 */ /* 0x000fe80008410000 */
[----:B------:R-:W3:Y:S01]  /*4770*/  LDL R4, [R1] ;  /* 0x0000000001047983 */ /* 0x000ee20000100800 */
[----:B------:R-:W4:Y:S01]  /*4780*/  MUFU.TANH R119, R119 ;  /* 0x0000007700777308 */ /* 0x000f220000002400 */
[----:B------:R-:W-:Y:S01]  /*4790*/  FMUL.FTZ R123, R8, UR12 ;  /* 0x0000000c087b7c20 */ /* 0x000fe20008410000 */
[----:B------:R-:W-:Y:S01]  /*47a0*/  FMUL.FTZ R124, R9, UR12 ;  /* 0x0000000c097c7c20 */ /* 0x000fe20008410000 */
[----:B------:R-:W-:Y:S01]  /*47b0*/  FMUL.FTZ R125, R10, UR12 ;  /* 0x0000000c0a7d7c20 */ /* 0x000fe20008410000 */
[----:B------:R-:W-:Y:S01]  /*47c0*/  FMUL.FTZ R126, R11, UR12 ;  /* 0x0000000c0b7e7c20 */ /* 0x000fe20008410000 */
[C---:B-1----:R-:W-:Y:S05]  /*47d0*/  HMMA.16816.F32.BF16 R12, R92.reuse, R84, R12 ;  /* 0x000000545c0c723c */ /* 0x042fea000004180c */
[----:B------:R-:W1:Y:S03]  /*47e0*/  MUFU.TANH R122, R122 ;  /* 0x0000007a007a7308 */ /* 0x000e660000002400 */
[----:B------:R-:W-:Y:S07]  /*47f0*/  HMMA.16816.F32.BF16 R16, R92, R86, R16 ;  /* 0x000000565c10723c */ /* 0x000fee0000041810 */
[----:B------:R-:W1:Y:S01]  /*4800*/  MUFU.TANH R120, R120 ;  /* 0x0000007800787308 */ /* 0x000e620000002400 */
[-C--:B----4-:R-:W-:Y:S02]  /*4810*/  MOV R201, R119.reuse ;  /* 0x0000007700c97202 */ /* 0x090fe40000000f00 */
[C---:B------:R-:W-:Y:S01]  /*4820*/  @!P0 FSEL R201, R119.reuse, -INF , !P2 ;  /* 0xff80000077c98808 */ /* 0x040fe20005000000 */
[----:B------:R-:W-:Y:S01]  /*4830*/  FFMA.FTZ R119, -R119, R119, 1 ;  /* 0x3f80000077777423 */ /* 0x000fe20000010177 */
[----:B------:R-:W-:Y:S05]  /*4840*/  @!P0 ISETP.GE.AND P2, PT, R203, R200, PT ;  /* 0x000000c8cb00820c */ /* 0x000fea0003f46270 */
[----:B------:R-:W4:Y:S01]  /*4850*/  MUFU.TANH R123, R123 ;  /* 0x0000007b007b7308 */ /* 0x000f220000002400 */
[----:B------:R-:W-:Y:S01]  /*4860*/  FFMA.FTZ R234, R201, UR9, -R198 ;  /* 0x00000009c9ea7c23 */ /* 0x000fe200080108c6 */
        /* <DEDUP_REMOVED lines=8> */
[----:B------:R-:W-:Y:S01]  /*48f0*/  IMAD.MOV.U32 R205, RZ, RZ, R120 ;  /* 0x000000ffffcd7224 */ /* 0x000fe200078e0078 */
[----:B------:R-:W-:Y:S01]  /*4900*/  @!P0 IADD3 R203, PT, PT, R241, 0x9, RZ ;  /* 0x00000009f1cb8810 */ /* 0x000fe20007ffe0ff */
[----:B------:R-:W-:Y:S01]  /*4910*/  FMUL.FTZ R130, R15, UR12 ;  /* 0x0000000c0f827c20 */ /* 0x000fe20008410000 */
[----:B------:R-:W-:Y:S01]  /*4920*/  @!P0 FSEL R204, R122, -INF , !P1 ;  /* 0xff8000007acc8808 */ /* 0x000fe20004800000 */
[----:B------:R-:W-:Y:S01]  /*4930*/  FMUL.FTZ R131, R16, UR12 ;  /* 0x0000000c10837c20 */ /* 0x000fe20008410000 */
[-C--:B------:R-:W-:Y:S03]  /*4940*/  @!P0 ISETP.GE.AND P1, PT, R209, R200.reuse, PT ;  /* 0x000000c8d100820c */ /* 0x080fe60003f26270 */
[----:B------:R-:W1:Y:S01]  /*4950*/  MUFU.TANH R125, R125 ;  /* 0x0000007d007d7308 */ /* 0x000e620000002400 */
[----:B------:R-:W-:Y:S01]  /*4960*/  @!P0 FSEL R205, R120, -INF , !P2 ;  /* 0xff80000078cd8808 */ /* 0x000fe20005000000 */
[--C-:B------:R-:W-:Y:S01]  /*4970*/  FFMA.FTZ R207, R204, UR9, -R201.reuse ;  /* 0x00000009cccf7c23 */ /* 0x100fe200080108c9 */
[----:B----4-:R-:W-:Y:S01]  /*4980*/  MOV R211, R123 ;  /* 0x0000007b00d37202 */ /* 0x010fe20000000f00 */
[----:B------:R-:W-:Y:S01]  /*4990*/  FMUL.FTZ R196, R17, UR12 ;  /* 0x0000000c11c47c20 */ /* 0x000fe20008410000 */
[----:B------:R-:W-:Y:S01]  /*49a0*/  @!P0 FSEL R211, R123, -INF , !P1 ;  /* 0xff8000007bd38808 */ /* 0x000fe20004800000 */
[----:B------:R-:W-:Y:S01]  /*49b0*/  FFMA.FTZ R215, R205, UR9, -R198 ;  /* 0x00000009cdd77c23 */ /* 0x000fe200080108c6 */
[----:B------:R-:W-:Y:S03]  /*49c0*/  @!P0 ISETP.GE.AND P1, PT, R203, R200, PT ;  /* 0x000000c8cb00820c */ /* 0x000fe60003f26270 */
[----:B------:R-:W4:Y:S01]  /*49d0*/  MUFU.TANH R126, R126 ;  /* 0x0000007e007e7308 */ /* 0x000f220000002400 */
[----:B-1----:R-:W-:Y:S02]  /*49e0*/  IMAD.MOV.U32 R205, RZ, RZ, R124 ;  /* 0x000000ffffcd7224 */ /* 0x002fe400078e007c */
[--C-:B------:R-:W-:Y:S01]  /*49f0*/  FFMA.FTZ R214, R211, UR9, -R198.reuse ;  /* 0x00000009d3d67c23 */ /* 0x100fe200080108c6 */
[----:B------:R-:W-:Y:S01]  /*4a00*/  @!P0 FSEL R205, R124, -INF , !P1 ;  /* 0xff8000007ccd8808 */ /* 0x000fe20004800000 */
[----:B------:R-:W-:Y:S01]  /*4a10*/  @!P0 VIADD R211, R241, 0x10 ;  /* 0x00000010f1d38836 */ /* 0x000fe20000000000 */
[-C--:B------:R-:W-:Y:S01]  /*4a20*/  @!P0 ISETP.GE.AND P1, PT, R209, R202.reuse, PT ;  /* 0x000000cad100820c */ /* 0x080fe20003f26270 */
[----:B------:R-:W-:Y:S01]  /*4a30*/  FMUL.FTZ R197, R18, UR12 ;  /* 0x0000000c12c57c20 */ /* 0x000fe20008410000 */
[-C--:B------:R-:W-:Y:S02]  /*4a40*/  @!P0 ISETP.GE.AND P2, PT, R241, R202.reuse, PT ;  /* 0x000000caf100820c */ /* 0x080fe40003f46270 */
[----:B------:R-:W1:Y:S01]  /*4a50*/  MUFU.TANH R127, R127 ;  /* 0x0000007f007f7308 */ /* 0x000e620000002400 */
[----:B------:R-:W-:Y:S01]  /*4a60*/  MOV R210, R125 ;  /* 0x0000007d00d27202 */ /* 0x000fe20000000f00 */
[----:B------:R-:W-:Y:S01]  /*4a70*/  FMUL.FTZ R199, R19, UR12 ;  /* 0x0000000c13c77c20 */ /* 0x000fe20008410000 */
[----:B------:R-:W-:Y:S01]  /*4a80*/  @!P0 FSEL R210, R125, -INF , !P1 ;  /* 0xff8000007dd28808 */ /* 0x000fe20004800000 */
[--C-:B------:R-:W-:Y:S01]  /*4a90*/  FFMA.FTZ R213, R205, UR9, -R198.reuse ;  /* 0x00000009cdd57c23 */ /* 0x100fe200080108c6 */
[----:B------:R-:W-:Y:S01]  /*4aa0*/  @!P0 ISETP.GE.AND P1, PT, R203, R202, PT ;  /* 0x000000cacb00820c */ /* 0x000fe20003f26270 */
[----:B------:R-:W-:Y:S01]  /*4ab0*/  FFMA.FTZ R120, -R120, R120, 1 ;  /* 0x3f80000078787423 */ /* 0x000fe20000010178 */
[----:B------:R-:W-:Y:S03]  /*4ac0*/  @!P0 IADD3 R203, PT, PT, R241, 0x11, RZ ;  /* 0x00000011f1cb8810 */ /* 0x000fe60007ffe0ff */
[----:B------:R-:W1:Y:S01]  /*4ad0*/  MUFU.TANH R121, R121 ;  /* 0x0000007900797308 */ /* 0x000e620000002400 */
[----:B----4-:R-:W-:Y:S01]  /*4ae0*/  MOV R204, R126 ;  /* 0x0000007e00cc7202 */ /* 0x010fe20000000f00 */
[----:B------:R-:W-:Y:S01]  /*4af0*/  FMUL.FTZ R119, R119, UR12 ;  /* 0x0000000c77777c20 */ /* 0x000fe20008410000 */
[----:B------:R-:W-:Y:S01]  /*4b00*/  @!P0 FSEL R204, R126, -INF , !P1 ;  /* 0xff8000007ecc8808 */ /* 0x000fe20004800000 */
[----:B------:R-:W-:Y:S01]  /*4b10*/  FMUL.FTZ R120, R120, UR12 ;  /* 0x0000000c78787c20 */ /* 0x000fe20008410000 */
[----:B------:R-:W-:Y:S01]  /*4b20*/  @!P0 ISETP.GE.AND P1, PT, R211, R200, PT ;  /* 0x000000c8d300820c */ /* 0x000fe20003f26270 */
[----:B------:R-:W-:Y:S01]  /*4b30*/  FFMA.FTZ R123, -R123, R123, 1 ;  /* 0x3f8000007b7b7423 */ /* 0x000fe2000001017b */
[----:B------:R-:W-:Y:S03]  /*4b40*/  FFMA.FTZ R124, -R124, R124, 1 ;  /* 0x3f8000007c7c7423 */ /* 0x000fe6000001017c */
[----:B------:R-:W4:Y:S01]  /*4b50*/  MUFU.TANH R128, R128 ;  /* 0x0000008000807308 */ /* 0x000f220000002400 */
[-C--:B-1----:R-:W-:Y:S01]  /*4b60*/  MOV R233, R127.reuse ;  /* 0x0000007f00e97202 */ /* 0x082fe20000000f00 */
[--C-:B------:R-:W-:Y:S01]  /*4b70*/  FFMA.FTZ R205, R204, UR9, -R201.reuse ;  /* 0x00000009cccd7c23 */ /* 0x100fe200080108c9 */
[C---:B------:R-:W-:Y:S01]  /*4b80*/  @!P0 FSEL R233, R127.reuse, -INF , !P1 ;  /* 0xff8000007fe98808 */ /* 0x040fe20004800000 */
[----:B------:R-:W-:Y:S01]  /*4b90*/  FFMA.FTZ R127, -R127, R127, 1 ;  /* 0x3f8000007f7f7423 */ /* 0x000fe2000001017f */
[----:B------:R-:W-:Y:S01]  /*4ba0*/  @!P0 ISETP.GE.AND P1, PT, R203, R200, PT ;  /* 0x000000c8cb00820c */ /* 0x000fe20003f26270 */
[----:B------:R-:W-:Y:S01]  /*4bb0*/  FMUL.FTZ R123, R123, UR12 ;  /* 0x0000000c7b7b7c20 */ /* 0x000fe20008410000 */
[----:B------:R-:W-:Y:S03]  /*4bc0*/  FMUL.FTZ R124, R124, UR12 ;  /* 0x0000000c7c7c7c20 */ /* 0x000fe60008410000 */
[----:B------:R-:W1:Y:S01]  /*4bd0*/  MUFU.TANH R129, R129 ;  /* 0x0000008100817308 */ /* 0x000e620000002400 */
[----:B------:R-:W-:Y:S01]  /*4be0*/  MOV R206, R121 ;  /* 0x0000007900ce7202 */ /* 0x000fe20000000f00 */
[----:B------:R-:W-:Y:S01]  /*4bf0*/  FFMA.FTZ R212, R233, UR9, -R198 ;  /* 0x00000009e9d47c23 */ /* 0x000fe200080108c6 */
[----:B------:R-:W-:Y:S02]  /*4c00*/  @!P0 FSEL R206, R121, -INF , !P2 ;  /* 0xff80000079ce8808 */ /* 0x000fe40005000000 */
[-C--:B------:R-:W-:Y:S05]  /*4c10*/  @!P0 ISETP.GE.AND P2, PT, R235, R202.reuse, PT ;  /* 0x000000caeb00820c */ /* 0x080fea0003f46270 */
[----:B------:R-:W1:Y:S01]  /*4c20*/  MUFU.TANH R130, R130 ;  /* 0x0000008200827308 */ /* 0x000e620000002400 */
[----:B----4-:R-:W-:Y:S01]  /*4c30*/  IMAD.MOV.U32 R209, RZ, RZ, R128 ;  /* 0x000000ffffd17224 */ /* 0x010fe200078e0080 */
[----:B------:R-:W-:Y:S01]  /*4c40*/  @!P0 FSEL R209, R128, -INF , !P1 ;  /* 0xff80000080d18808 */ /* 0x000fe20004800000 */
[--C-:B------:R-:W-:Y:S01]  /*4c50*/  FFMA.FTZ R208, R206, UR9, -R201.reuse ;  /* 0x00000009ced07c23 */ /* 0x100fe200080108c9 */
[----:B------:R-:W-:Y:S01]  /*4c60*/  @!P0 ISETP.GE.AND P1, PT, R211, R202, PT ;  /* 0x000000cad300820c */ /* 0x000fe20003f26270 */
[--C-:B------:R-:W-:Y:S01]  /*4c70*/  FFMA.FTZ R206, R210, UR9, -R201.reuse ;  /* 0x00000009d2ce7c23 */ /* 0x100fe200080108c9 */
[----:B------:R-:W-:Y:S01]  /*4c80*/  FFMA.FTZ R128, -R128, R128, 1 ;  /* 0x3f80000080807423 */ /* 0x000fe20000010180 */
[----:B------:R-:W-:Y:S03]  /*4c90*/  FFMA.FTZ R211, R209, UR9, -R198 ;  /* 0x00000009d1d37c23 */ /* 0x000fe600080108c6 */
[----:B------:R-:W4:Y:S01]  /*4ca0*/  MUFU.TANH R131, R131 ;  /* 0x0000008300837308 */ /* 0x000f220000002400 */
[----:B-1----:R-:W-:Y:S02]  /*4cb0*/  MOV R210, R129 ;  /* 0x0000008100d27202 */ /* 0x002fe40000000f00 */
[----:B------:R-:W-:Y:S02]  /*4cc0*/  @!P0 FSEL R210, R129, -INF , !P1 ;  /* 0xff80000081d28808 */ /* 0x000fe40004800000 */
[----:B------:R-:W-:Y:S02]  /*4cd0*/  @!P0 ISETP.GE.AND P1, PT, R203, R202, PT ;  /* 0x000000cacb00820c */ /* 0x000fe40003f26270 */
[----:B------:R-:W-:Y:S03]  /*4ce0*/  @!P0 IADD3 R209, PT, PT, R241, 0x19, RZ ;  /* 0x00000019f1d18810 */ /* 0x000fe60007ffe0ff */
[----:B------:R-:W1:Y:S01]  /*4cf0*/  MUFU.TANH R196, R196 ;  /* 0x000000c400c47308 */ /* 0x000e620000002400 */
[----:B------:R-:W-:Y:S01]  /*4d00*/  MOV R236, R130 ;  /* 0x0000008200ec7202 */ /* 0x000fe20000000f00 */
[--C-:B------:R-:W-:Y:S01]  /*4d10*/  FFMA.FTZ R204, R210, UR9, -R201.reuse ;  /* 0x00000009d2cc7c23 */ /* 0x100fe200080108c9 */
[----:B------:R-:W-:Y:S02]  /*4d20*/  @!P0 FSEL R236, R130, -INF , !P1 ;  /* 0xff80000082ec8808 */ /* 0x000fe40004800000 */
[-C--:B------:R-:W-:Y:S05]  /*4d30*/  @!P0 ISETP.GE.AND P1, PT, R235, R200.reuse, PT ;  /* 0x000000c8eb00820c */ /* 0x080fea0003f26270 */
[----:B------:R-:W1:Y:S01]  /*4d40*/  MUFU.TANH R197, R197 ;  /* 0x000000c500c57308 */ /* 0x000e620000002400 */
[-C--:B----4-:R-:W-:Y:S01]  /*4d50*/  MOV R210, R131.reuse ;  /* 0x0000008300d27202 */ /* 0x090fe20000000f00 */
[--C-:B------:R-:W-:Y:S01]  /*4d60*/  FFMA.FTZ R203, R236, UR9, -R201.reuse ;  /* 0x00000009eccb7c23 */ /* 0x100fe200080108c9 */
[C---:B------:R-:W-:Y:S01]  /*4d70*/  @!P0 FSEL R210, R131.reuse, -INF , !P1 ;  /* 0xff80000083d28808 */ /* 0x040fe20004800000 */
[----:B------:R-:W-:Y:S01]  /*4d80*/  FFMA.FTZ R131, -R131, R131, 1 ;  /* 0x3f80000083837423 */ /* 0x000fe20000010183 */
[C---:B------:R-:W-:Y:S05]  /*4d90*/  @!P0 ISETP.GE.AND P1, PT, R209.reuse, R200, PT ;  /* 0x000000c8d100820c */ /* 0x040fea0003f26270 */
[----:B------:R-:W4:Y:S01]  /*4da0*/  MUFU.TANH R199, R199 ;  /* 0x000000c700c77308 */ /* 0x000f220000002400 */
[----:B-1----:R-:W-:Y:S01]  /*4db0*/  IMAD.MOV.U32 R233, RZ, RZ, R196 ;  /* 0x000000ffffe97224 */ /* 0x002fe200078e00c4 */
[----:B------:R-:W-:Y:S01]  /*4dc0*/  @!P0 FSEL R233, R196, -INF , !P1 ;  /* 0xff800000c4e98808 */ /* 0x000fe20004800000 */
[--C-:B------:R-:W-:Y:S01]  /*4dd0*/  FFMA.FTZ R17, R210, UR9, -R198.reuse ;  /* 0x00000009d2117c23 */ /* 0x100fe200080108c6 */
[----:B------:R-:W-:Y:S01]  /*4de0*/  @!P0 ISETP.GE.AND P1, PT, R209, R202, PT ;  /* 0x000000cad100820c */ /* 0x000fe20003f26270 */
[----:B------:R-:W-:Y:S01]  /*4df0*/  FFMA.FTZ R196, -R196, R196, 1 ;  /* 0x3f800000c4c47423 */ /* 0x000fe200000101c4 */
[----:B------:R-:W-:Y:S01]  /*4e00*/  FMUL.FTZ R131, R131, UR12 ;  /* 0x0000000c83837c20 */ /* 0x000fe20008410000 */
[----:B------:R-:W-:Y:S03]  /*4e10*/  FFMA.FTZ R198, R233, UR9, -R198 ;  /* 0x00000009e9c67c23 */ /* 0x000fe600080108c6 */
[----:B------:R-:W-:Y:S01]  /*4e20*/  MUFU.EX2 R234, R234 ;  /* 0x000000ea00ea7308 */ /* 0x000fe20000000800 */
[----:B------:R-:W-:Y:S01]  /*4e30*/  MOV R200, R197 ;  /* 0x000000c500c87202 */ /* 0x000fe20000000f00 */
[----:B------:R-:W-:Y:S01]  /*4e40*/  FMUL.FTZ R196, R196, UR12 ;  /* 0x0000000cc4c47c20 */ /* 0x000fe20008410000 */
[----:B------:R-:W-:Y:S07]  /*4e50*/  @!P0 FSEL R200, R197, -INF , !P2 ;  /* 0xff800000c5c88808 */ /* 0x000fee0005000000 */
[----:B------:R-:W-:Y:S01]  /*4e60*/  MUFU.EX2 R209, R198 ;  /* 0x000000c600d17308 */ /* 0x000fe20000000800 */
[----:B----4-:R-:W-:Y:S01]  /*4e70*/  MOV R236, R199 ;  /* 0x000000c700ec7202 */ /* 0x010fe20000000f00 */
[--C-:B------:R-:W-:Y:S01]  /*4e80*/  FFMA.FTZ R202, R200, UR9, -R201.reuse ;  /* 0x00000009c8ca7c23 */ /* 0x100fe200080108c9 */
[----:B------:R-:W-:Y:S07]  /*4e90*/  @!P0 FSEL R236, R199, -INF , !P1 ;  /* 0xff800000c7ec8808 */ /* 0x000fee0004800000 */
[----:B------:R-:W1:Y:S01]  /*4ea0*/  MUFU.EX2 R215, R215 ;  /* 0x000000d700d77308 */ /* 0x000e620000000800 */
[----:B------:R-:W-:Y:S09]  /*4eb0*/  FFMA.FTZ R201, R236, UR9, -R201 ;  /* 0x00000009ecc97c23 */ /* 0x000ff200080108c9 */
[----:B------:R-:W-:Y:S10]  /*4ec0*/  MUFU.EX2 R208, R208 ;  /* 0x000000d000d07308 */ /* 0x000ff40000000800 */
[----:B------:R-:W4:Y:S01]  /*4ed0*/  MUFU.EX2 R207, R207 ;  /* 0x000000cf00cf7308 */ /* 0x000f220000000800 */
[----:B-1----:R-:W-:Y:S09]  /*4ee0*/  F2FP.BF16.F32.PACK_AB R113, R215, R234 ;  /* 0x000000ead771723e */ /* 0x002ff200000010ff */
[----:B------:R-:W-:Y:S10]  /*4ef0*/  MUFU.EX2 R214, R214 ;  /* 0x000000d600d67308 */ /* 0x000ff40000000800 */
[----:B------:R-:W1:Y:S01]  /*4f00*/  MUFU.EX2 R213, R213 ;  /* 0x000000d500d57308 */ /* 0x000e620000000800 */
[----:B----4-:R-:W-:Y:S09]  /*4f10*/  F2FP.BF16.F32.PACK_AB R111, R207, R208 ;  /* 0x000000d0cf6f723e */ /* 0x010ff200000010ff */
[----:B------:R-:W-:Y:S10]  /*4f20*/  MUFU.EX2 R206, R206 ;  /* 0x000000ce00ce7308 */ /* 0x000ff40000000800 */
[----:B------:R-:W4:Y:S01]  /*4f30*/  MUFU.EX2 R205, R205 ;  /* 0x000000cd00cd7308 */ /* 0x000f220000000800 */
[----:B-1----:R-:W-:Y:S09]  /*4f40*/  F2FP.BF16.F32.PACK_AB R109, R213, R214 ;  /* 0x000000d6d56d723e */ /* 0x002ff200000010ff */
[----:B------:R-:W-:Y:S10]  /*4f50*/  MUFU.EX2 R204, R204 ;  /* 0x000000cc00cc7308 */ /* 0x000ff40000000800 */
[----:B------:R-:W-:Y:S01]  /*4f60*/  MUFU.EX2 R212, R212 ;  /* 0x000000d400d47308 */ /* 0x000fe20000000800 */
[----:B----4-:R-:W-:Y:S09]  /*4f70*/  F2FP.BF16.F32.PACK_AB R106, R205, R206 ;  /* 0x000000cecd6a723e */ /* 0x010ff200000010ff */
[----:B------:R-:W-:Y:S10]  /*4f80*/  MUFU.EX2 R203, R203 ;  /* 0x000000cb00cb7308 */ /* 0x000ff40000000800 */
[----:B------:R-:W1:Y:S10]  /*4f90*/  MUFU.EX2 R211, R211 ;  /* 0x000000d300d37308 */ /* 0x000e740000000800 */
[----:B------:R4:W2:Y:S10]  /*4fa0*/  MUFU.EX2 R210, R17 ;  /* 0x0000001100d27308 */ /* 0x0008b40000000800 */
[----:B------:R-:W-:Y:S01]  /*4fb0*/  MUFU.EX2 R202, R202 ;  /* 0x000000ca00ca7308 */ /* 0x000fe20000000800 */
[----:B-1----:R-:W-:Y:S09]  /*4fc0*/  F2FP.BF16.F32.PACK_AB R107, R211, R212 ;  /* 0x000000d4d36b723e */ /* 0x002ff200000010ff */
[----:B------:R-:W1:Y:S01]  /*4fd0*/  MUFU.EX2 R201, R201 ;  /* 0x000000c900c97308 */ /* 0x000e620000000800 */
[----:B----4-:R-:W-:Y:S02]  /*4fe0*/  F2FP.BF16.F32.PACK_AB R17, R203, R204 ;  /* 0x000000cccb11723e */ /* 0x010fe400000010ff */
[----:B--2---:R-:W-:Y:S02]  /*4ff0*/  F2FP.BF16.F32.PACK_AB R110, R209, R210 ;  /* 0x000000d2d16e723e */ /* 0x004fe400000010ff */
[----:B-1----:R-:W-:Y:S02]  /*5000*/  F2FP.BF16.F32.PACK_AB R18, R201, R202 ;  /* 0x000000cac912723e */ /* 0x002fe400000010ff */
[----:B------:R-:W-:Y:S04]  /*5010*/  LEA R198, R5, UR4, 0x1 ;  /* 0x0000000405c67c11 */ /* 0x000fe8000f8e08ff */
[C---:B------:R-:W-:Y:S01]  /*5020*/  IADD3 R200, PT, PT, R198.reuse, 0x2a000, RZ ;  /* 0x0002a000c6c87810 */ /* 0x040fe20007ffe0ff */
[C---:B------:R-:W-:Y:S01]  /*5030*/  VIADD R233, R198.reuse, 0x2a020 ;  /* 0x0002a020c6e97836 */ /* 0x040fe20000000000 */
[----:B------:R1:W-:Y:S01]  /*5040*/  STS [R198+0x2a000], R113 ;  /* 0x02a00071c6007388 */ /* 0x0003e20000000800 */
[----:B---3--:R-:W-:Y:S05]  /*5050*/  IMAD.IADD R19, R198, 0x1, R4 ;  /* 0x00000001c6137824 */ /* 0x008fea00078e0204 */
[----:B------:R2:W-:Y:S01]  /*5060*/  STS [R198+0x2a400], R111 ;  /* 0x02a4006fc6007388 */ /* 0x0005e20000000800 */
[----:B------:R-:W-:Y:S02]  /*5070*/  MOV R236, R233 ;  /* 0x000000e900ec7202 */ /* 0x000fe40000000f00 */
[C---:B------:R-:W-:Y:S03]  /*5080*/  @P5 IADD3 R236, PT, PT, R200.reuse, -0x20, RZ ;  /* 0xffffffe0c8ec5810 */ /* 0x040fe60007ffe0ff */
[----:B------:R3:W-:Y:S01]  /*5090*/  STS [R19+0x2a000], R109 ;  /* 0x02a0006d13007388 */ /* 0x0007e20000000800 */
[----:B------:R-:W-:Y:S02]  /*50a0*/  @P6 IADD3 R233, PT, PT, R200, -0x20, RZ ;  /* 0xffffffe0c8e96810 */ /* 0x000fe40007ffe0ff */
[----:B------:R-:W-:Y:S03]  /*50b0*/  IADD3 R235, PT, PT, R4, R236, RZ ;  /* 0x000000ec04eb7210 */ /* 0x000fe60007ffe0ff */
[----:B------:R-:W-:Y:S06]  /*50c0*/  STS [R19+0x2a400], R106 ;  /* 0x02a4006a13007388 */ /* 0x000fec0000000800 */
[----:B------:R-:W-:Y:S06]  /*50d0*/  STS [R236], R107 ;  /* 0x0000006bec007388 */ /* 0x000fec0000000800 */
[----:B------:R-:W-:Y:S06]  /*50e0*/  STS [R236+0x400], R17 ;  /* 0x00040011ec007388 */ /* 0x000fec0000000800 */
[----:B------:R4:W-:Y:S01]  /*50f0*/  STS [R235], R110 ;  /* 0x0000006eeb007388 */ /* 0x0009e20000000800 */
[----:B-1----:R-:W-:Y:S05]  /*5100*/  IMAD.IADD R113, R114, 0x1, R227 ;  /* 0x0000000172717824 */ /* 0x002fea00078e02e3 */
[----:B------:R-:W-:Y:S01]  /*5110*/  STS [R235+0x400], R18 ;  /* 0x00040012eb007388 */ /* 0x000fe20000000800 */
[C---:B--2---:R-:W-:Y:S05]  /*5120*/  IADD3 R111, PT, PT, R227.reuse, R108, RZ ;  /* 0x0000006ce36f7210 */ /* 0x044fea0007ffe0ff */
[----:B------:R-:W-:Y:S01]  /*5130*/  LDSM.16.M88.4 R84, [R114+0x10000] ;  /* 0x010000007254783b */ /* 0x000fe20000000200 */
[----:B---3--:R-:W-:Y:S05]  /*5140*/  IADD3 R109, PT, PT, R232, R227, RZ ;  /* 0x000000e3e86d7210 */ /* 0x008fea0007ffe0ff */
[----:B------:R-:W1:Y:S06]  /*5150*/  LDSM.16.M88.4 R88, [R232+0x20000] ;  /* 0x02000000e858783b */ /* 0x000e6c0000000200 */
[----:B------:R-:W2:Y:S01]  /*5160*/  LDSM.16.M88.4 R92, [R232+0x20800] ;  /* 0x02080000e85c783b */ /* 0x000ea20000000200 */
[----:B----4-:R-:W-:Y:S05]  /*5170*/  IADD3 R110, PT, PT, R114, R226, RZ ;  /* 0x000000e2726e7210 */ /* 0x010fea0007ffe0ff */
[----:B------:R-:W-:Y:S01]  /*5180*/  LDSM.16.M88.4 R96, [R113+0x10000] ;  /* 0x010000007160783b */ /* 0x000fe20000000200 */
[----:B------:R-:W-:Y:S05]  /*5190*/  IADD3 R112, PT, PT, R227, R110, RZ ;  /* 0x0000006ee3707210 */ /* 0x000fea0007ffe0ff */
[----:B------:R-:W3:Y:S06]  /*51a0*/  LDSM.16.M88.4 R100, [R109+0x20000] ;  /* 0x020000006d64783b */ /* 0x000eec0000000200 */
[----:B------:R-:W4:Y:S01]  /*51b0*/  LDSM.16.M88.4 R104, [R109+0x20800] ;  /* 0x020800006d68783b */ /* 0x000f220000000200 */
[C---:B-1----:R-:W-:Y:S08]  /*51c0*/  HMMA.16816.F32.BF16 R4, R84.reuse, R88, RZ ;  /* 0x000000585404723c */ /* 0x042ff000000418ff */
[C---:B------:R-:W-:Y:S01]  /*51d0*/  HMMA.16816.F32.BF16 R8, R84.reuse, R90, RZ ;  /* 0x0000005a5408723c */ /* 0x040fe200000418ff */
[----:B------:R-:W-:Y:S07]  /*51e0*/  LDSM.16.M88.4 R88, [R108+0x20000] ;  /* 0x020000006c58783b */ /* 0x000fee0000000200 */
        /* <DEDUP_REMOVED lines=9> */
[----:B------:R-:W-:Y:S01]  /*5280*/  LDSM.16.M88.4 R96, [R111+0x20000] ;  /* 0x020000006f60783b */ /* 0x000fe20000000200 */
[----:B------:R-:W-:Y:S01]  /*5290*/  IMAD.U32 R106, RZ, RZ, UR10 ;  /* 0x0000000aff6a7e24 */ /* 0x000fe2000f8e00ff */
[----:B------:R-:W-:Y:S04]  /*52a0*/  MOV R107, UR11 ;  /* 0x0000000b006b7c02 */ /* 0x000fe80008000f00 */
[C---:B------:R-:W-:Y:S01]  /*52b0*/  LEA R106, P0, R239.reuse, R106, 0x2 ;  /* 0x0000006aef6a7211 */ /* 0x040fe200078010ff */
[C---:B-1----:R-:W-:Y:S05]  /*52c0*/  HMMA.16816.F32.BF16 R4, R84.reuse, R88, R4 ;  /* 0x000000585404723c */ /* 0x042fea0000041804 */
[----:B------:R-:W-:Y:S03]  /*52d0*/  LEA.HI.X R107, R239, R107, RZ, 0x2, P0 ;  /* 0x0000006bef6b7211 */ /* 0x000fe600000f14ff */
[C---:B------:R-:W-:Y:S01]  /*52e0*/  HMMA.16816.F32.BF16 R8, R84.reuse, R90, R8 ;  /* 0x0000005a5408723c */ /* 0x040fe20000041808 */
[----:B------:R-:W1:Y:S06]  /*52f0*/  LDSM.16.M88.4 R88, [R112+0x10000] ;  /* 0x010000007058783b */ /* 0x000e6c0000000200 */
[----:B------:R-:W3:Y:S01]  /*5300*/  LDG.E R235, desc[UR34][R106.64] ;  /* 0x000000226aeb7981 */ /* 0x000ee2000c1e1900 */
[C---:B--2---:R-:W-:Y:S05]  /*5310*/  HMMA.16816.F32.BF16 R12, R84.reuse, R92, R12 ;  /* 0x0000005c540c723c */ /* 0x044fea000004180c */
[----:B------:R2:W4:Y:S03]  /*5320*/  LDG.E R236, desc[UR34][R106.64+0x20] ;  /* 0x000020226aec7981 */ /* 0x000526000c1e1900 */
[----:B------:R-:W-:Y:S03]  /*5330*/  HMMA.16816.F32.BF16 R16, R84, R94, R16 ;  /* 0x0000005e5410723c */ /* 0x000fe60000041810 */
[----:B------:R-:W1:Y:S06]  /*5340*/  LDSM.16.M88.4 R84, [R111+0x20800] ;  /* 0x020800006f54783b */ /* 0x000e6c0000000200 */
[----:B------:R-:W-:Y:S06]  /*5350*/  LDSM.16.M88.4 R92, [R114+0x12000] ;  /* 0x01200000725c783b */ /* 0x000fec0000000200 */
[----:B--2---:R-:W-:Y:S01]  /*5360*/  LDSM.16.M88.4 R104, [R111+0x26800] ;  /* 0x026800006f68783b */ /* 0x004fe20000000200 */
[C---:B-1----:R-:W-:Y:S08]  /*5370*/  HMMA.16816.F32.BF16 R4, R88.reuse, R96, R4 ;  /* 0x000000605804723c */ /* 0x042ff00000041804 */
[C---:B------:R-:W-:Y:S01]  /*5380*/  HMMA.16816.F32.BF16 R8, R88.reuse, R98, R8 ;  /* 0x000000625808723c */ /* 0x040fe20000041808 */
[----:B------:R-:W1:Y:S07]  /*5390*/  LDSM.16.M88.4 R96, [R232+0x22000] ;  /* 0x02200000e860783b */ /* 0x000e6e0000000200 */
[C---:B------:R-:W-:Y:S08]  /*53a0*/  HMMA.16816.F32.BF16 R12, R88.reuse, R84, R12 ;  /* 0x00000054580c723c */ /* 0x040ff0000004180c */
[----:B------:R-:W-:Y:S01]  /*53b0*/  HMMA.16816.F32.BF16 R16, R88, R86, R16 ;  /* 0x000000565810723c */ /* 0x000fe20000041810 */
[----:B------:R-:W2:Y:S06]  /*53c0*/  LDSM.16.M88.4 R84, [R232+0x22800] ;  /* 0x02280000e854783b */ /* 0x000eac0000000200 */
        /* <DEDUP_REMOVED lines=31> */
[----:B------:R-:W-:Y:S07]  /*55c0*/  LDSM.16.M88.4 R96, [R108+0x24000] ;  /* 0x024000006c60783b */ /* 0x000fee0000000200 */
[C---:B--2---:R-:W-:Y:S08]  /*55d0*/  HMMA.16816.F32.BF16 R12, R92.reuse, R84, R12 ;  /* 0x000000545c0c723c */ /* 0x044ff0000004180c */
[----:B------:R-:W-:Y:S01]  /*55e0*/  HMMA.16816.F32.BF16 R16, R92, R86, R16 ;  /* 0x000000565c10723c */ /* 0x000fe20000041810 */
[----:B------:R-:W1:Y:S06]  /*55f0*/  LDSM.16.M88.4 R84, [R109+0x24000] ;  /* 0x024000006d54783b */ /* 0x000e6c0000000200 */
[----:B------:R-:W2:Y:S01]  /*5600*/  LDSM.16.M88.4 R92, [R109+0x24800] ;  /* 0x024800006d5c783b */ /* 0x000ea20000000200 */
        /* <DEDUP_REMOVED lines=27> */
[----:B------:R-:W3:Y:S01]  /*57c0*/  LDSM.16.M88.4 R88, [R110+0x16000] ;  /* 0x016000006e58783b */ /* 0x000ee20000000200 */
[C---:B-1----:R-:W-:Y:S08]  /*57d0*/  HMMA.16816.F32.BF16 R4, R92.reuse, R96, R4 ;  /* 0x000000605c04723c */ /* 0x042ff00000041804 */
[C---:B------:R-:W-:Y:S01]  /*57e0*/  HMMA.16816.F32.BF16 R8, R92.reuse, R98, R8 ;  /* 0x000000625c08723c */ /* 0x040fe20000041808 */
[----:B------:R-:W1:Y:S07]  /*57f0*/  LDSM.16.M88.4 R96, [R108+0x26800] ;  /* 0x026800006c60783b */ /* 0x000e6e0000000200 */
[C---:B--2---:R-:W-:Y:S08]  /*5800*/  HMMA.16816.F32.BF16 R12, R92.reuse, R84, R12 ;  /* 0x000000545c0c723c */ /* 0x044ff0000004180c */
[----:B------:R-:W-:Y:S01]  /*5810*/  HMMA.16816.F32.BF16 R16, R92, R86, R16 ;  /* 0x000000565c10723c */ /* 0x000fe20000041810 */
[----:B------:R-:W-:Y:S06]  /*5820*/  LDSM.16.M88.4 R84, [R112+0x16000] ;  /* 0x016000007054783b */ /* 0x000fec0000000200 */
[----:B------:R-:W2:Y:S01]  /*5830*/  LDSM.16.M88.4 R92, [R111+0x26000] ;  /* 0x026000006f5c783b */ /* 0x000ea20000000200 */
[C---:B---3--:R-:W-:Y:S08]  /*5840*/  HMMA.16816.F32.BF16 R4, R88.reuse, R100, R4 ;  /* 0x000000645804723c */ /* 0x048ff00000041804 */
[C---:B------:R-:W-:Y:S08]  /*5850*/  HMMA.16816.F32.BF16 R8, R88.reuse, R102, R8 ;  /* 0x000000665808723c */ /* 0x040ff00000041808 */
[C---:B-1----:R-:W-:Y:S08]  /*5860*/  HMMA.16816.F32.BF16 R12, R88.reuse, R96, R12 ;  /* 0x00000060580c723c */ /* 0x042ff0000004180c */
[----:B------:R-:W-:Y:S08]  /*5870*/  HMMA.16816.F32.BF16 R16, R88, R98, R16 ;  /* 0x000000625810723c */ /* 0x000ff00000041810 */
[C---:B--2---:R-:W-:Y:S08]  /*5880*/  HMMA.16816.F32.BF16 R4, R84.reuse, R92, R4 ;  /* 0x0000005c5404723c */ /* 0x044ff00000041804 */
[C---:B------:R-:W-:Y:S08]  /*5890*/  HMMA.16816.F32.BF16 R8, R84.reuse, R94, R8 ;  /* 0x0000005e5408723c */ /* 0x040ff00000041808 */
[C---:B------:R-:W-:Y:S08]  /*58a0*/  HMMA.16816.F32.BF16 R12, R84.reuse, R104, R12 ;  /* 0x00000068540c723c */ /* 0x040ff0000004180c */
[----:B------:R-:W-:Y:S03]  /*58b0*/  HMMA.16816.F32.BF16 R16, R84, R106, R16 ;  /* 0x0000006a5410723c */ /* 0x000fe60000041810 */
[C---:B------:R-:W-:Y:S01]  /*58c0*/  FADD.FTZ R107, -R235.reuse, R4 ;  /* 0x00000004eb6b7221 */ /* 0x040fe20000010100 */
[C---:B------:R-:W-:Y:S01]  /*58d0*/  FADD.FTZ R106, -R235.reuse, R5 ;  /* 0x00000005eb6a7221 */ /* 0x040fe20000010100 */
[----:B------:R-:W-:Y:S01]  /*58e0*/  FADD.FTZ R200, -R235, R8 ;  /* 0x00000008ebc87221 */ /* 0x000fe20000010100 */
[----:B------:R-:W-:Y:S01]  /*58f0*/  LOP3.LUT R85, R2, 0x20, RZ, 0xc0, !PT ;  /* 0x0000002002557812 */ /* 0x000fe200078ec0ff */
[----:B------:R-:W-:Y:S01]  /*5900*/  FMUL.FTZ R234, R234, R107 ;  /* 0x0000006beaea7220 */ /* 0x000fe20000410000 */
[----:B------:R-:W-:Y:S01]  /*5910*/  FMUL.FTZ R215, R215, R106 ;  /* 0x0000006ad7d77220 */ /* 0x000fe20000410000 */
[----:B------:R-:W-:Y:S01]  /*5920*/  FMUL.FTZ R200, R214, R200 ;  /* 0x000000c8d6c87220 */ /* 0x000fe20000410000 */
[----:B------:R-:W-:Y:S01]  /*5930*/  FADD.FTZ R106, -R235, R9 ;  /* 0x00000009eb6a7221 */ /* 0x000fe20000010100 */
[----:B------:R-:W-:Y:S01]  /*5940*/  FMUL.FTZ R119, R234, R119 ;  /* 0x00000077ea777220 */ /* 0x000fe20000410000 */
[----:B------:R-:W-:Y:S01]  /*5950*/  FMUL.FTZ R120, R215, R120 ;  /* 0x00000078d7787220 */ /* 0x000fe20000410000 */
[C---:B------:R-:W-:Y:S01]  /*5960*/  FADD.FTZ R215, -R235.reuse, R12 ;  /* 0x0000000cebd77221 */ /* 0x040fe20000010100 */
[----:B------:R-:W-:Y:S01]  /*5970*/  FADD.FTZ R214, -R235, R13 ;  /* 0x0000000debd67221 */ /* 0x000fe20000010100 */
[----:B------:R-:W-:Y:S01]  /*5980*/  SHF.R.U32.HI R84, RZ, 0x3, R221 ;  /* 0x00000003ff547819 */ /* 0x000fe200000116dd */
[----:B------:R-:W-:Y:S01]  /*5990*/  FMUL.FTZ R213, R213, R106 ;  /* 0x0000006ad5d57220 */ /* 0x000fe20000410000 */
[----:B------:R-:W-:Y:S01]  /*59a0*/  F2FP.BF16.F32.PACK_AB R119, R120, R119 ;  /* 0x000000777877723e */ /* 0x000fe200000010ff */
[----:B------:R-:W-:Y:S01]  /*59b0*/  FMUL.FTZ R120, R127, UR12 ;  /* 0x0000000c7f787c20 */ /* 0x000fe20008410000 */
[----:B------:R-:W-:Y:S01]  /*59c0*/  FMUL.FTZ R215, R212, R215 ;  /* 0x000000d7d4d77220 */ /* 0x000fe20000410000 */
[----:B------:R-:W-:Y:S01]  /*59d0*/  FMUL.FTZ R214, R211, R214 ;  /* 0x000000d6d3d67220 */ /* 0x000fe20000410000 */
[----:B------:R-:W-:Y:S01]  /*59e0*/  LOP3.LUT R84, R85, 0x18, R84, 0xf8, !PT ;  /* 0x0000001855547812 */ /* 0x000fe200078ef854 */
[----:B------:R-:W-:Y:S01]  /*59f0*/  FMUL.FTZ R127, R128, UR12 ;  /* 0x0000000c807f7c20 */ /* 0x000fe20008410000 */
[C---:B------:R-:W-:Y:S01]  /*5a00*/  FADD.FTZ R234, -R235.reuse, R16 ;  /* 0x00000010ebea7221 */ /* 0x040fe20000010100 */
[----:B------:R-:W-:Y:S01]  /*5a10*/  FADD.FTZ R235, -R235, R17 ;  /* 0x00000011ebeb7221 */ /* 0x000fe20000010100 */
[----:B------:R-:W-:Y:S01]  /*5a20*/  FMUL.FTZ R123, R200, R123 ;  /* 0x0000007bc87b7220 */ /* 0x000fe20000410000 */
[----:B------:R-:W-:Y:S01]  /*5a30*/  FMUL.FTZ R124, R213, R124 ;  /* 0x0000007cd57c7220 */ /* 0x000fe20000410000 */
[----:B------:R-:W-:Y:S01]  /*5a40*/  FMUL.FTZ R120, R215, R120 ;  /* 0x00000078d7787220 */ /* 0x000fe20000410000 */
[----:B------:R-:W-:Y:S01]  /*5a50*/  FMUL.FTZ R127, R214, R127 ;  /* 0x0000007fd67f7220 */ /* 0x000fe20000410000 */
[----:B------:R-:W-:Y:S01]  /*5a60*/  FMUL.FTZ R234, R210, R234 ;  /* 0x000000ead2ea7220 */ /* 0x000fe20000410000 */
[----:B------:R-:W-:Y:S01]  /*5a70*/  LOP3.LUT R210, R220, 0x38, RZ, 0xc0, !PT ;  /* 0x00000038dcd27812 */ /* 0x000fe200078ec0ff */
[----:B------:R-:W-:Y:S01]  /*5a80*/  FMUL.FTZ R235, R209, R235 ;  /* 0x000000ebd1eb7220 */ /* 0x000fe20000410000 */
[----:B------:R-:W-:Y:S01]  /*5a90*/  F2FP.BF16.F32.PACK_AB R123, R124, R123 ;  /* 0x0000007b7c7b723e */ /* 0x000fe200000010ff */
[----:B------:R-:W-:Y:S01]  /*5aa0*/  FMUL.FTZ R131, R234, R131 ;  /* 0x00000083ea837220 */ /* 0x000fe20000410000 */
[----:B------:R-:W-:Y:S01]  /*5ab0*/  F2FP.BF16.F32.PACK_AB R120, R127, R120 ;  /* 0x000000787f78723e */ /* 0x000fe200000010ff */
[----:B------:R-:W-:Y:S01]  /*5ac0*/  FMUL.FTZ R196, R235, R196 ;  /* 0x000000c4ebc47220 */ /* 0x000fe20000410000 */
[----:B------:R-:W-:Y:S01]  /*5ad0*/  LOP3.LUT R211, R210, 0xc0, RZ, 0xfc, !PT ;  /* 0x000000c0d2d37812 */ /* 0x000fe200078efcff */
[----:B----4-:R-:W-:Y:S01]  /*5ae0*/  FADD.FTZ R127, -R236, R6 ;  /* 0x00000006ec7f7221 */ /* 0x010fe20000010100 */
[----:B------:R-:W-:Y:S01]  /*5af0*/  LOP3.LUT R200, R210, 0x80, RZ, 0xfc, !PT ;  /* 0x00000080d2c87812 */ /* 0x000fe200078efcff */
[----:B------:R-:W-:Y:S01]  /*5b00*/  FADD.FTZ R124, -R236, R7 ;  /* 0x00000007ec7c7221 */ /* 0x000fe20000010100 */
[----:B------:R-:W-:Y:S01]  /*5b10*/  LOP3.LUT R213, R210, 0x40, RZ, 0xfc, !PT ;  /* 0x00000040d2d57812 */ /* 0x000fe200078efcff */
        /* <DEDUP_REMOVED lines=72> */
.L_x_1025:
[----:B------:R-:W-:Y:S01]  /*5fa0*/  FFMA.FTZ R121, -R121, R121, 1 ;  /* 0x3f80000079797423 */ /* 0x000fe20000010179 */
[----:B------:R-:W-:Y:S01]  /*5fb0*/  FFMA.FTZ R122, -R122, R122, 1 ;  /* 0x3f8000007a7a7423 */ /* 0x000fe2000001017a */
[----:B-1----:R-:W-:Y:S01]  /*5fc0*/  FADD.FTZ R4, -R236, R11 ;  /* 0x0000000bec047221 */ /* 0x002fe20000010100 */
[----:B------:R-:W-:Y:S01]  /*5fd0*/  FFMA.FTZ R126, -R126, R126, 1 ;  /* 0x3f8000007e7e7423 */ /* 0x000fe2000001017e */
[----:B------:R-:W-:Y:S01]  /*5fe0*/  FMUL.FTZ R6, R121, UR12 ;  /* 0x0000000c79067c20 */ /* 0x000fe20008410000 */
[----:B------:R-:W-:Y:S01]  /*5ff0*/  FADD.FTZ R5, -R236, R10 ;  /* 0x0000000aec057221 */ /* 0x000fe20000010100 */
[----:B------:R-:W-:Y:S01]  /*6000*/  FMUL.FTZ R127, R208, R127 ;  /* 0x0000007fd07f7220 */ /* 0x000fe20000410000 */
[----:B------:R-:W-:Y:S01]  /*6010*/  FMUL.FTZ R124, R207, R124 ;  /* 0x0000007ccf7c7220 */ /* 0x000fe20000410000 */
[----:B------:R-:W-:Y:S01]  /*6020*/  FMUL.FTZ R7, R122, UR12 ;  /* 0x0000000c7a077c20 */ /* 0x000fe20008410000 */
[----:B------:R-:W-:Y:S01]  /*6030*/  FFMA.FTZ R125, -R125, R125, 1 ;  /* 0x3f8000007d7d7423 */ /* 0x000fe2000001017d */
[----:B------:R-:W-:Y:S01]  /*6040*/  FMUL.FTZ R4, R205, R4 ;  /* 0x00000004cd047220 */ /* 0x000fe20000410000 */
[----:B------:R-:W-:Y:S01]  /*6050*/  FMUL.FTZ R13, R126, UR12 ;  /* 0x0000000c7e0d7c20 */ /* 0x000fe20008410000 */
[----:B------:R-:W-:Y:S01]  /*6060*/  FADD.FTZ R8, -R236, R15 ;  /* 0x0000000fec087221 */ /* 0x000fe20000010100 */
[----:B------:R-:W-:Y:S01]  /*6070*/  FMUL.FTZ R6, R127, R6 ;  /* 0x000000067f067220 */ /* 0x000fe20000410000 */
[----:B------:R-:W-:Y:S01]  /*6080*/  FMUL.FTZ R7, R124, R7 ;  /* 0x000000077c077220 */ /* 0x000fe20000410000 */
[----:B------:R-:W-:Y:S01]  /*6090*/  FMUL.FTZ R10, R125, UR12 ;  /* 0x0000000c7d0a7c20 */ /* 0x000fe20008410000 */
[----:B------:R-:W-:Y:S01]  /*60a0*/  FMUL.FTZ R5, R206, R5 ;  /* 0x00000005ce057220 */ /* 0x000fe20000410000 */
[----:B------:R-:W-:Y:S01]  /*60b0*/  FFMA.FTZ R130, -R130, R130, 1 ;  /* 0x3f80000082827423 */ /* 0x000fe20000010182 */
[----:B------:R-:W-:Y:S01]  /*60c0*/  FADD.FTZ R9, -R236, R14 ;  /* 0x0000000eec097221 */ /* 0x000fe20000010100 */
[----:B------:R-:W-:Y:S01]  /*60d0*/  FFMA.FTZ R129, -R129, R129, 1 ;  /* 0x3f80000081817423 */ /* 0x000fe20000010181 */
[----:B------:R-:W-:Y:S01]  /*60e0*/  FMUL.FTZ R4, R4, R13 ;  /* 0x0000000d04047220 */ /* 0x000fe20000410000 */
[----:B------:R-:W-:Y:S01]  /*60f0*/  FMUL.FTZ R8, R203, R8 ;  /* 0x00000008cb087220 */ /* 0x000fe20000410000 */
[----:B------:R-:W-:Y:S01]  /*6100*/  FMUL.FTZ R5, R5, R10 ;  /* 0x0000000a05057220 */ /* 0x000fe20000410000 */
[----:B------:R-:W-:Y:S01]  /*6110*/  FMUL.FTZ R13, R130, UR12 ;  /* 0x0000000c820d7c20 */ /* 0x000fe20008410000 */
[----:B------:R-:W-:Y:S01]  /*6120*/  F2FP.BF16.F32.PACK_AB R7, R7, R6 ;  /* 0x000000060707723e */ /* 0x000fe200000010ff */
[----:B------:R-:W-:Y:S01]  /*6130*/  FMUL.FTZ R9, R204, R9 ;  /* 0x00000009cc097220 */ /* 0x000fe20000410000 */
[----:B------:R-:W-:Y:S01]  /*6140*/  FMUL.FTZ R6, R129, UR12 ;  /* 0x0000000c81067c20 */ /* 0x000fe20008410000 */
[----:B------:R-:W-:Y:S01]  /*6150*/  MOV R12, 0x10 ;  /* 0x00000010000c7802 */ /* 0x000fe20000000f00 */
[----:B------:R-:W-:Y:S01]  /*6160*/  FMUL.FTZ R13, R8, R13 ;  /* 0x0000000d080d7220 */ /* 0x000fe20000410000 */
[----:B------:R-:W-:Y:S01]  /*6170*/  FADD.FTZ R11, -R236, R18 ;  /* 0x00000012ec0b7221 */ /* 0x000fe20000010100 */
[----:B------:R-:W-:Y:S01]  /*6180*/  F2FP.BF16.F32.PACK_AB R8, R4, R5 ;  /* 0x000000050408723e */ /* 0x000fe200000010ff */
[----:B------:R-:W-:Y:S01]  /*6190*/  FADD.FTZ R236, -R236, R19 ;  /* 0x00000013ecec7221 */ /* 0x000fe20000010100 */
[----:B------:R-:W-:Y:S01]  /*61a0*/  FMUL.FTZ R6, R9, R6 ;  /* 0x0000000609067220 */ /* 0x000fe20000410000 */
[----:B------:R-:W-:Y:S01]  /*61b0*/  FFMA.FTZ R4, -R197, R197, 1 ;  /* 0x3f800000c5047423 */ /* 0x000fe200000101c5 */
[----:B------:R-:W-:Y:S01]  /*61c0*/  FFMA.FTZ R5, -R199, R199, 1 ;  /* 0x3f800000c7057423 */ /* 0x000fe200000101c7 */
[----:B------:R-:W-:Y:S01]  /*61d0*/  SEL R9, R12, 0xfffffff0, !P3 ;  /* 0xfffffff00c097807 */ /* 0x000fe20005800000 */
[----:B------:R1:W-:Y:S01]  /*61e0*/  STS [R198+0x28400], R7 ;  /* 0x02840007c6007388 */ /* 0x0003e20000000800 */
[----:B------:R-:W-:Y:S01]  /*61f0*/  FMUL.FTZ R11, R202, R11 ;  /* 0x0000000bca0b7220 */ /* 0x000fe20000410000 */
[----:B------:R-:W-:Y:S01]  /*6200*/  FMUL.FTZ R4, R4, UR12 ;  /* 0x0000000c04047c20 */ /* 0x000fe20008410000 */
[----:B------:R-:W-:Y:S01]  /*6210*/  FMUL.FTZ R236, R201, R236 ;  /* 0x000000ecc9ec7220 */ /* 0x000fe20000410000 */
[----:B------:R-:W-:Y:S01]  /*6220*/  FMUL.FTZ R5, R5, UR12 ;  /* 0x0000000c05057c20 */ /* 0x000fe20008410000 */
[----:B------:R-:W-:Y:S01]  /*6230*/  IADD3 R10, PT, PT, R198, R9, RZ ;  /* 0x00000009c60a7210 */ /* 0x000fe20007ffe0ff */
[----:B------:R-:W-:Y:S01]  /*6240*/  STS [R198+0x28000], R119 ;  /* 0x02800077c6007388 */ /* 0x000fe20000000800 */
[----:B------:R-:W-:Y:S01]  /*6250*/  FMUL.FTZ R11, R11, R4 ;  /* 0x000000040b0b7220 */ /* 0x000fe20000410000 */
[----:B------:R-:W-:Y:S01]  /*6260*/  FMUL.FTZ R236, R236, R5 ;  /* 0x00000005ecec7220 */ /* 0x000fe20000410000 */
[----:B------:R-:W-:Y:S01]  /*6270*/  F2FP.BF16.F32.PACK_AB R16, R13, R6 ;  /* 0x000000060d10723e */ /* 0x000fe200000010ff */
[----:B------:R-:W-:Y:S01]  /*6280*/  STS [R10+0x28000], R123 ;  /* 0x0280007b0a007388 */ /* 0x000fe20000000800 */
[----:B------:R-:W-:Y:S01]  /*6290*/  F2FP.BF16.F32.PACK_AB R85, R196, R131 ;  /* 0x00000083c455723e */ /* 0x000fe200000010ff */
[----:B------:R-:W2:Y:S01]  /*62a0*/  LDC R121, c[0x0][0x44c] ;  /* 0x00011300ff797b82 */ /* 0x000ea20000000800 */
[----:B------:R-:W-:Y:S01]  /*62b0*/  F2FP.BF16.F32.PACK_AB R236, R236, R11 ;  /* 0x0000000becec723e */ /* 0x000fe200000010ff */
[----:B------:R-:W-:Y:S01]  /*62c0*/  STS [R10+0x28400], R8 ;  /* 0x028400080a007388 */ /* 0x000fe20000000800 */
[----:B------:R-:W-:Y:S02]  /*62d0*/  IADD3 R96, PT, PT, R9, R233, RZ ;  /* 0x000000e909607210 */ /* 0x000fe40007ffe0ff */
[----:B------:R-:W-:Y:S01]  /*62e0*/  SHF.R.U32.HI R234, RZ, 0x1, R221 ;  /* 0x00000001ffea7819 */ /* 0x000fe200000116dd */
[----:B------:R-:W-:Y:S01]  /*62f0*/  STS [R233+-0x2000], R120 ;  /* 0xffe00078e9007388 */ /* 0x000fe20000000800 */
[----:B------:R-:W-:Y:S02]  /*6300*/  SEL R212, R219, 0xffffffc0, !P3 ;  /* 0xffffffc0dbd47807 */ /* 0x000fe40005800000 */
[----:B------:R-:W-:Y:S01]  /*6310*/  LOP3.LUT R4, R234, 0x10, RZ, 0xc0, !PT ;  /* 0x00000010ea047812 */ /* 0x000fe200078ec0ff */
[----:B------:R3:W-:Y:S01]  /*6320*/  STS [R233+-0x1c00], R16 ;  /* 0xffe40010e9007388 */ /* 0x0007e20000000800 */
[----:B-1----:R-:W-:Y:S03]  /*6330*/  LOP3.LUT R7, R84, 0x1c0, R217, 0xf8, !PT ;  /* 0x000001c054077812 */ /* 0x002fe600078ef8d9 */
[----:B------:R-:W-:Y:S01]  /*6340*/  STS [R96+-0x2000], R85 ;  /* 0xffe0005560007388 */ /* 0x000fe20000000800 */
[----:B------:R-:W-:Y:S02]  /*6350*/  LOP3.LUT R5, R4, 0x8, R221, 0xf8, !PT ;  /* 0x0000000804057812 */ /* 0x000fe400078ef8dd */
[----:B------:R-:W-:Y:S01]  /*6360*/  LOP3.LUT R4, R7, 0x38, R220, 0x78, !PT ;  /* 0x0000003807047812 */ /* 0x000fe200078e78dc */
[----:B------:R-:W-:Y:S01]  /*6370*/  STS [R96+-0x1c00], R236 ;  /* 0xffe400ec60007388 */ /* 0x000fe20000000800 */
[----:B------:R-:W-:Y:S02]  /*6380*/  LOP3.LUT R5, R5, R216, RZ, 0x3c, !PT ;  /* 0x000000d805057212 */ /* 0x000fe400078e3cff */
[----:B------:R-:W-:Y:S01]  /*6390*/  LOP3.LUT R4, R4, 0x200, R217, 0xf8, !PT ;  /* 0x0000020004047812 */ /* 0x000fe200078ef8d9 */
[----:B------:R-:W-:Y:S01]  /*63a0*/  BAR.SYNC.DEFER_BLOCKING 0x0 ;  /* 0x0000000000007b1d */ /* 0x000fe20000010000 */
[----:B------:R-:W-:Y:S01]  /*63b0*/  LOP3.LUT R5, R5, 0x200, R218, 0xf8, !PT ;  /* 0x0000020005057812 */ /* 0x000fe200078ef8da */
[----:B--2---:R-:W-:Y:S01]  /*63c0*/  IMAD R121, R121, UR8, RZ ;  /* 0x0000000879797c24 */ /* 0x004fe2000f8e02ff */
[----:B------:R-:W-:Y:S02]  /*63d0*/  LEA R235, R4, UR4, 0x1 ;  /* 0x0000000404eb7c11 */ /* 0x000fe4000f8e08ff */
[----:B---3--:R-:W-:Y:S04]  /*63e0*/  LEA R233, R5, UR4, 0x1 ;  /* 0x0000000405e97c11 */ /* 0x008fe8000f8e08ff */
[----:B------:R-:W-:Y:S01]  /*63f0*/  IADD3 R120, PT, PT, R212, R233, RZ ;  /* 0x000000e9d4787210 */ /* 0x000fe20007ffe0ff */
[----:B------:R-:W-:Y:S08]  /*6400*/  LDSM.16.MT88.4 R4, [R233+0x2a000] ;  /* 0x02a00000e904783b */ /* 0x000ff00000004200 */
[----:B------:R-:W1:Y:S08]  /*6410*/  LDSM.16.MT88.4 R8, [R235+0x10000] ;  /* 0x01000000eb08783b */ /* 0x000e700000004200 */
[----:B------:R-:W2:Y:S08]  /*6420*/  LDSM.16.MT88.4 R12, [R120+0x2a000] ;  /* 0x02a00000780c783b */ /* 0x000eb00000004200 */
        /* <DEDUP_REMOVED lines=150> */
.L_x_1026:
[----:B------:R-:W-:Y:S01]  /*6d90*/  LEA R213, R224, UR4, 0x1 ;  /* 0x00000004e0d57c11 */ /* 0x000fe2000f8e08ff */
[----:B------:R-:W-:Y:S01]  /*6da0*/  LDSM.16.MT88.4 R16, [R235+0x18000] ;  /* 0x01800000eb10783b */ /* 0x000fe20000004200 */
[----:B------:R-:W-:Y:S01]  /*6db0*/  PLOP3.LUT P2, PT, PT, PT, UP0, 0x80, 0x8 ;  /* 0x000000000008781c */ /* 0x000fe20003f4f008 */
[----:B------:R-:W-:Y:S02]  /*6dc0*/  @UP0 UIADD3 UR16, UP1, UPT, UR56, -0x100, URZ ;  /* 0xffffff0038100890 */ /* 0x000fe4000ff3e0ff */
[----:B------:R-:W1:Y:S01]  /*6dd0*/  LDSM.16.M88.4 R128, [R213+0x28000] ;  /* 0x02800000d580783b */ /* 0x000e620000000200 */
[C-C-:B------:R-:W-:Y:S01]  /*6de0*/  IMAD.IADD R214, R225.reuse, 0x1, R213.reuse ;  /* 0x00000001e1d67824 */ /* 0x140fe200078e02d5 */
[----:B------:R-:W-:Y:S01]  /*6df0*/  @UP0 UIADD3.X UR15, UPT, UPT, UR57, -0x1, URZ, UP1, !UPT ;  /* 0xffffffff390f0890 */ /* 0x000fe20008ffe4ff */
[----:B------:R-:W-:Y:S01]  /*6e00*/  IMAD.IADD R236, R212, 0x1, R213 ;  /* 0x00000001d4ec7824 */ /* 0x000fe200078e02d5 */
[----:B------:R-:W2:Y:S01]  /*6e10*/  LDSM.16.M88.4 R124, [R213+0x29000] ;  /* 0x02900000d57c783b */ /* 0x000ea20000000200 */
        /* <DEDUP_REMOVED lines=8> */
[----:B------:R-:W-:Y:S04]  /*6ea0*/  LDSM.16.MT88.4 R204, [R235+0x18800] ;  /* 0x01880000ebcc783b */ /* 0x000fe80000004200 */
[----:B------:R-:W4:Y:S04]  /*6eb0*/  LDSM.16.M88.4 R200, [R214+0x28000] ;  /* 0x02800000d6c8783b */ /* 0x000f280000000200 */
[----:B------:R-:W4:Y:S04]  /*6ec0*/  LDSM.16.M88.4 R208, [R214+0x29000] ;  /* 0x02900000d6d0783b */ /* 0x000f280000000200 */
[----:B------:R-:W-:Y:S01]  /*6ed0*/  LDSM.16.M88.4 R212, [R236+0x29000] ;  /* 0x02900000ecd4783b */ /* 0x000fe20000000200 */
        /* <DEDUP_REMOVED lines=26> */
[----:B------:R-:W1:Y:S07]  /*7080*/  LDSM.16.MT88.4 R196, [R235+0x1e800] ;  /* 0x01e80000ebc4783b */ /* 0x000e6e0000004200 */
[-C--:B--2---:R-:W-:Y:S08]  /*7090*/  HMMA.16816.F32.BF16 R100, R200, R204.reuse, R100 ;  /* 0x000000ccc864723c */ /* 0x084ff00000041864 */
[C---:B------:R-:W-:Y:S08]  /*70a0*/  HMMA.16816.F32.BF16 R104, R208.reuse, R204, R104 ;  /* 0x000000ccd068723c */ /* 0x040ff00000041868 */
[-C--:B------:R-:W-:Y:S08]  /*70b0*/  HMMA.16816.F32.BF16 R108, R208, R206.reuse, R108 ;  /* 0x000000ced06c723c */ /* 0x080ff0000004186c */
[C---:B------:R-:W-:Y:S01]  /*70c0*/  HMMA.16816.F32.BF16 R112, R200.reuse, R206, R112 ;  /* 0x000000cec870723c */ /* 0x040fe20000041870 */
[----:B------:R2:W-:Y:S07]  /*70d0*/  LDSM.16.M88.4 R204, [R236+0x28000] ;  /* 0x02800000eccc783b */ /* 0x0005ee0000000200 */
[-C--:B-1----:R-:W-:Y:S08]  /*70e0*/  HMMA.16816.F32.BF16 R116, R200, R196.reuse, R116 ;  /* 0x000000c4c874723c */ /* 0x082ff00000041874 */
[C---:B------:R-:W-:Y:S04]  /*70f0*/  HMMA.16816.F32.BF16 R120, R208.reuse, R196, R120 ;  /* 0x000000c4d078723c */ /* 0x040fe80000041878 */
[----:B--2---:R-:W-:Y:S04]  /*7100*/  IMAD.IADD R236, R225, 0x1, R236 ;  /* 0x00000001e1ec7824 */ /* 0x004fe800078e02ec */
[-C--:B------:R-:W-:Y:S01]  /*7110*/  HMMA.16816.F32.BF16 R124, R208, R198.reuse, R124 ;  /* 0x000000c6d07c723c */ /* 0x080fe2000004187c */
[----:B------:R-:W1:Y:S07]  /*7120*/  LDSM.16.MT88.4 R208, [R235+0x19000] ;  /* 0x01900000ebd0783b */ /* 0x000e6e0000004200 */
[----:B------:R-:W-:Y:S01]  /*7130*/  HMMA.16816.F32.BF16 R128, R200, R198, R128 ;  /* 0x000000c6c880723c */ /* 0x000fe20000041880 */
[----:B------:R-:W2:Y:S04]  /*7140*/  LDSM.16.MT88.4 R196, [R235+0x1b000] ;  /* 0x01b00000ebc4783b */ /* 0x000ea80000004200 */
[----:B------:R-:W3:Y:S03]  /*7150*/  LDSM.16.MT88.4 R200, [R235+0x1d000] ;  /* 0x01d00000ebc8783b */ /* 0x000ee60000004200 */
        /* <DEDUP_REMOVED lines=14> */
[----:B------:R-:W2:Y:S07]  /*7240*/  LDSM.16.MT88.4 R200, [R235+0x19800] ;  /* 0x01980000ebc8783b */ /* 0x000eae0000004200 */
[-C--:B-1----:R-:W-:Y:S08]  /*7250*/  HMMA.16816.F32.BF16 R116, R204, R208.reuse, R116 ;  /* 0x000000d0cc74723c */ /* 0x082ff00000041874 */
[C---:B------:R-:W-:Y:S08]  /*7260*/  HMMA.16816.F32.BF16 R120, R212.reuse, R208, R120 ;  /* 0x000000d0d478723c */ /* 0x040ff00000041878 */
[-C--:B------:R-:W-:Y:S01]  /*7270*/  HMMA.16816.F32.BF16 R124, R212, R210.reuse, R124 ;  /* 0x000000d2d47c723c */ /* 0x080fe2000004187c */
[----:B------:R1:W3:Y:S07]  /*7280*/  LDSM.16.M88.4 R212, [R236+0x29000] ;  /* 0x02900000ecd4783b */ /* 0x0002ee0000000200 */
[----:B------:R-:W-:Y:S01]  /*7290*/  HMMA.16816.F32.BF16 R128, R204, R210, R128 ;  /* 0x000000d2cc80723c */ /* 0x000fe20000041880 */
[----:B------:R-:W4:Y:S04]  /*72a0*/  LDSM.16.MT88.4 R204, [R235+0x1b800] ;  /* 0x01b80000ebcc783b */ /* 0x000f280000004200 */
[----:B------:R-:W4:Y:S03]  /*72b0*/  LDSM.16.MT88.4 R208, [R235+0x1d800] ;  /* 0x01d80000ebd0783b */ /* 0x000f260000004200 */
[-C--:B--2---:R-:W-:Y:S01]  /*72c0*/  HMMA.16816.F32.BF16 R4, R196, R200.reuse, R4 ;  /* 0x000000c8c404723c */ /* 0x084fe20000041804 */
[----:B-1----:R-:W1:Y:S07]  /*72d0*/  LDC R236, c[0x0][0x44c] ;  /* 0x00011300ffec7b82 */ /* 0x002e6e0000000800 */
[C---:B---3--:R-:W-:Y:S04]  /*72e0*/  HMMA.16816.F32.BF16 R8, R212.reuse, R200, R8 ;  /* 0x000000c8d408723c */ /* 0x048fe80000041808 */
[----:B-1----:R-:W-:Y:S04]  /*72f0*/  IMAD R236, R236, UR8, RZ ;  /* 0x00000008ecec7c24 */ /* 0x002fe8000f8e02ff */
        /* <DEDUP_REMOVED lines=26> */
[----:B------:R-:W-:Y:S03]  /*74a0*/  LEA R214, P0, R236, R200, 0x5 ;  /* 0x000000c8ecd67211 */ /* 0x000fe600078028ff */
[----:B------:R-:W-:Y:S04]  /*74b0*/  HMMA.16816.F32.BF16 R128, R196, R202, R128 ;  /* 0x000000cac480723c */ /* 0x000fe80000041880 */
[----:B------:R-:W-:Y:S02]  /*74c0*/  @P2 LOP3.LUT R197, R234, 0x30, RZ, 0xc0, !PT ;  /* 0x00000030eac52812 */ /* 0x000fe400078ec0ff */
[C---:B------:R-:W-:Y:S02]  /*74d0*/  LEA.HI.X.SX32 R215, R236.reuse, R201, 0x5, P0 ;  /* 0x000000c9ecd77211 */ /* 0x040fe400000f2eff */
[----:B------:R-:W-:Y:S02]  /*74e0*/  @P2 LOP3.LUT R239, R197, 0x7, R252, 0xf8, !PT ;  /* 0x00000007c5ef2812 */ /* 0x000fe400078ef8fc */
[C---:B------:R-:W-:Y:S03]  /*74f0*/  LEA R212, P0, R236.reuse, R214, 0x5 ;  /* 0x000000d6ecd47211 */ /* 0x040fe600078028ff */
[----:B------:R-:W-:Y:S01]  /*7500*/  @P2 IMAD.WIDE.U32 R202, R239, R250, UR56 ;  /* 0x00000038efca2e25 */ /* 0x000fe2000f8e00fa */
[C---:B------:R-:W-:Y:S01]  /*7510*/  LEA.HI.X.SX32 R213, R236.reuse, R215, 0x5, P0 ;  /* 0x000000d7ecd57211 */ /* 0x040fe200000f2eff */
[----:B------:R-:W-:Y:S01]  /*7520*/  @UP0 UMOV UR56, UR16 ;  /* 0x0000001000380c82 */ /* 0x000fe20008000000 */
[----:B------:R-:W-:Y:S01]  /*7530*/  @UP0 UMOV UR57, UR15 ;  /* 0x0000000f00390c82 */ /* 0x000fe20008000000 */
[----:B------:R-:W-:Y:S01]  /*7540*/  UISETP.GT.AND UP0, UPT, UR42, UR45, UPT ;  /* 0x0000002d2a00728c */ /* 0x000fe2000bf04270 */
[----:B------:R-:W5:Y:S01]  /*7550*/  @P2 LDG.E R238, desc[UR34][R202.64+-0x100] ;  /* 0xffff0022caee2981 */ /* 0x000f62000c1e1900 */
[C---:B------:R-:W-:Y:S03]  /*7560*/  IMAD.WIDE R198, R236.reuse, -0xc0, R212 ;  /* 0xffffff40ecc67825 */ /* 0x040fe600078e02d4 */
[----:B------:R1:W5:Y:S01]  /*7570*/  @P2 LDG.E R237, desc[UR34][R202.64+-0xe0] ;  /* 0xffff2022caed2981 */ /* 0x000362000c1e1900 */
[C---:B------:R-:W-:Y:S03]  /*7580*/  LEA R196, P0, R236.reuse, R198, 0x5 ;  /* 0x000000c6ecc47211 */ /* 0x040fe600078028ff */
[----:B------:R2:W-:Y:S01]  /*7590*/  REDG.E.ADD.F32.FTZ.RN.STRONG.GPU desc[UR34][R242.64], R4 ;  /* 0x00000004f20079a6 */ /* 0x0005e2000c12f322 */
[C---:B------:R-:W-:Y:S03]  /*75a0*/  LEA.HI.X.SX32 R197, R236.reuse, R199, 0x5, P0 ;  /* 0x000000c7ecc57211 */ /* 0x040fe600000f2eff */
[----:B------:R3:W-:Y:S01]  /*75b0*/  REDG.E.ADD.F32.FTZ.RN.STRONG.GPU desc[UR34][R204.64], R5 ;  /* 0x00000005cc0079a6 */ /* 0x0007e2000c12f322 */
[C---:B------:R-:W-:Y:S03]  /*75c0*/  LEA R234, P0, R236.reuse, R196, 0x5 ;  /* 0x000000c4ecea7211 */ /* 0x040fe600078028ff */
[----:B------:R4:W-:Y:S01]  /*75d0*/  REDG.E.ADD.F32.FTZ.RN.STRONG.GPU desc[UR34][R206.64], R6 ;  /* 0x00000006ce0079a6 */ /* 0x0009e2000c12f322 */
[C---:B------:R-:W-:Y:S03]  /*75e0*/  LEA.HI.X.SX32 R235, R236.reuse, R197, 0x5, P0 ;  /* 0x000000c5eceb7211 */ /* 0x040fe600000f2eff */
        /* <DEDUP_REMOVED lines=135> */
[C---:B-1----:R-:W-:Y:S01]  /*7e60*/  VIADD R120, R233.reuse, 0x40 ;  /* 0x00000040e9787836 */ /* 0x042fe20000000000 */
[C---:B------:R-:W-:Y:S01]  /*7e70*/  LEA.HI.X.SX32 R93, R236.reuse, R197, 0x5, P0 ;  /* 0x000000c5ec5d7211 */ /* 0x040fe200000f2eff */
        /* <DEDUP_REMOVED lines=109> */
[C---:B------:R-:W-:Y:S01]  /*8550*/  IMAD.SHL.U32 R2, R221.reuse, 0x10, RZ ;  /* 0x00000010dd027824 */ /* 0x040fe200078e00ff */
[----:B------:R-:W2:Y:S01]  /*8560*/  LDCU UR5, c[0x0][0x500] ;  /* 0x0000a000ff0577ac */ /* 0x000ea20008000800 */
[C---:B------:R-:W-:Y:S01]  /*8570*/  IMAD.SHL.U32 R3, R221.reuse, 0x20, RZ ;  /* 0x00000020dd037824 */ /* 0x040fe200078e00ff */
[----:B------:R-:W-:Y:S02]  /*8580*/  LOP3.LUT P0, RZ, R221, 0x10, RZ, 0xc0, !PT ;  /* 0x00000010ddff7812 */ /* 0x000fe4000780c0ff */
[----:B------:R-:W-:Y:S01]  /*8590*/  LOP3.LUT R2, R2, 0x1c0, RZ, 0xc0, !PT ;  /* 0x000001c002027812 */ /* 0x000fe200078ec0ff */
[----:B------:R-:W-:Y:S01]  /*85a0*/  UISETP.NE.AND UP0, UPT, UR40, -0x1, UPT ;  /* 0xffffffff2800788c */ /* 0x000fe2000bf05270 */
[----:B------:R-:W-:Y:S01]  /*85b0*/  LOP3.LUT R3, R3, 0x400, RZ, 0xc0, !PT ;  /* 0x0000040003037812 */ /* 0x000fe200078ec0ff */
[----:B------:R-:W-:Y:S01]  /*85c0*/  UMOV UR41, UR18 ;  /* 0x0000001200297c82 */ /* 0x000fe20008000000 */
[----:B------:R-:W-:Y:S01]  /*85d0*/  F2FP.BF16.F32.PACK_AB R20, R21, R20 ;  /* 0x000000141514723e */ /* 0x000fe200000010ff */
[----:B------:R-:W-:Y:S01]  /*85e0*/  UISETP.NE.AND UP1, UPT, UR40, -0x1, UPT ;  /* 0xffffffff2800788c */ /* 0x000fe2000bf25270 */
[----:B------:R-:W-:-:S02]  /*85f0*/  F2FP.BF16.F32.PACK_AB R22, R23, R22 ;  /* 0x000000161716723e */ /* 0x000fc400000010ff */
[----:B------:R-:W-:Y:S02]  /*8600*/  F2FP.BF16.F32.PACK_AB R32, R33, R32 ;  /* 0x000000202120723e */ /* 0x000fe400000010ff */
[----:B------:R-:W-:Y:S02]  /*8610*/  F2FP.BF16.F32.PACK_AB R34, R35, R34 ;  /* 0x000000222322723e */ /* 0x000fe400000010ff */
[----:B------:R-:W-:Y:S01]  /*8620*/  F2FP.BF16.F32.PACK_AB R24, R25, R24 ;  /* 0x000000181918723e */ /* 0x000fe200000010ff */
[----:B------:R-:W3:Y:S01]  /*8630*/  @UP0 LDCU.64 UR10, c[0x0][0x5c0] ;  /* 0x0000b800ff0a07ac */ /* 0x000ee20008000a00 */
        /* <DEDUP_REMOVED lines=13> */
[----:B------:R-:W-:-:S02]  /*8710*/  IMAD.SHL.U32 R0, R221, 0x2, RZ ;  /* 0x00000002dd007824 */ /* 0x000fc400078e00ff */
[----:B------:R-:W-:Y:S01]  /*8720*/  FMUL.FTZ R140, R140, UR5 ;  /* 0x000000058c8c7c20 */ /* 0x000fe20008410000 */
[----:B------:R-:W-:Y:S01]  /*8730*/  FMUL.FTZ R141, R141, UR5 ;  /* 0x000000058d8d7c20 */ /* 0x000fe20008410000 */
[----:B------:R-:W-:Y:S01]  /*8740*/  LOP3.LUT R7, R2, 0x18, R5, 0xf8, !PT ;  /* 0x0000001802077812 */ /* 0x000fe200078ef805 */
[----:B------:R-:W-:Y:S01]  /*8750*/  FMUL.FTZ R142, R142, UR5 ;  /* 0x000000058e8e7c20 */ /* 0x000fe20008410000 */
[--C-:B------:R-:W-:Y:S01]  /*8760*/  LOP3.LUT R3, R3, 0x6, R0.reuse, 0xf8, !PT ;  /* 0x0000000603037812 */ /* 0x100fe200078ef800 */
        /* <DEDUP_REMOVED lines=11> */
[----:B------:R-:W-:Y:S01]  /*8820*/  FMUL.FTZ R163, R163, UR5 ;  /* 0x00000005a3a37c20 */ /* 0x000fe20008410000 */
[----:B------:R-:W-:Y:S01]  /*8830*/  F2FP.BF16.F32.PACK_AB R132, R133, R132 ;  /* 0x000000848584723e */ /* 0x000fe200000010ff */
[----:B------:R-:W-:Y:S01]  /*8840*/  BAR.SYNC.DEFER_BLOCKING 0x0 ;  /* 0x0000000000007b1d */ /* 0x000fe20000010000 */
[----:B------:R-:W-:Y:S01]  /*8850*/  VIADD R0, R3, 0x18000 ;  /* 0x0001800003007836 */ /* 0x000fe20000000000 */
        /* <DEDUP_REMOVED lines=78> */
[----:B---3--:R-:W-:Y:S01]  /*8d40*/  @UP0 UIMAD.WIDE.U32 UR16, UR15, UR10, URZ ;  /* 0x0000000a0f1002a5 */ /* 0x008fe2000f8e00ff */
        /* <DEDUP_REMOVED lines=99> */
.L_x_1028:
        /* <DEDUP_REMOVED lines=13> */
.L_x_1029:
[----:B------:R-:W2:Y:S01]  /*9450*/  LDCU.64 UR8, c[0x0][0x5c8] ;  /* 0x0000b900ff0877ac */ /* 0x000ea20008000a00 */
[----:B------:R-:W-:-:S04]  /*9460*/  UIADD3 UR5, UPT, UPT, UR36, UR40, URZ ;  /* 0x0000002824057290 */ /* 0x000fc8000fffe0ff */
[----:B--2---:R-:W-:Y:S02]  /*9470*/  UIMAD.WIDE.U32 UR12, UR5, UR8, URZ ;  /* 0x00000008050c72a5 */ /* 0x004fe4000f8e00ff */
[----:B------:R-:W-:-:S04]  /*9480*/  UIMAD UR5, UR5, UR9, URZ ;  /* 0x00000009050572a4 */ /* 0x000fc8000f8e02ff */
[----:B------:R-:W-:Y:S01]  /*9490*/  UIADD3 UR5, UPT, UPT, UR13, UR5, URZ ;  /* 0x000000050d057290 */ /* 0x000fe2000fffe0ff */
[----:B------:R-:W-:-:S05]  /*94a0*/  UMOV UR36, UR12 ;  /* 0x0000000c00247c82 */ /* 0x000fca0008000000 */
[----:B------:R-:W-:-:S07]  /*94b0*/  MOV R0, UR5 ;  /* 0x0000000500007c02 */ /* 0x000fce0008000f00 */
.L_x_1030:
[----:B------:R-:W-:Y:S01]  /*94c0*/  BAR.SYNC.DEFER_BLOCKING 0x0 ;  /* 0x0000000000007b1d */ /* 0x000fe20000010000 */
[----:B------:R-:W-:Y:S01]  /*94d0*/  LOP3.LUT R2, R220, 0x1f8, RZ, 0xc0, !PT ;  /* 0x000001f8dc027812 */ /* 0x000fe200078ec0ff */
[----:B------:R-:W-:Y:S01]  /*94e0*/  USHF.L.U32 UR5, UR37, 0x6, URZ ;  /* 0x0000000625057899 */ /* 0x000fe200080006ff */
[----:B------:R-:W-:Y:S01]  /*94f0*/  VIADD R53, R5, 0x20 ;  /* 0x0000002005357836 */ /* 0x000fe20000000000 */
[----:B------:R-:W-:Y:S01]  /*9500*/  USHF.L.U32 UR13, UR37, 0x6, URZ ;  /* 0x00000006250d7899 */ /* 0x000fe200080006ff */
[----:B------:R-:W-:Y:S01]  /*9510*/  LOP3.LUT R221, R2, 0x38, R221, 0x78, !PT ;  /* 0x0000003802dd7812 */ /* 0x000fe200078e78dd */
[----:B------:R-:W-:Y:S02]  /*9520*/  UIMAD.WIDE.U32 UR42, UR5, UR10, URZ ;  /* 0x0000000a052a72a5 */ /* 0x000fe4000f8e00ff */
[----:B-1----:R-:W1:Y:S01]  /*9530*/  LDC.64 R2, c[0x0][0x5d8] ;  /* 0x00017600ff027b82 */ /* 0x002e620000000a00 */
[----:B------:R-:W2:Y:S01]  /*9540*/  S2R R81, SR_TID.X ;  /* 0x0000000000517919 */ /* 0x000ea20000002100 */
[--C-:B------:R-:W-:Y:S01]  /*9550*/  LOP3.LUT R4, R221, 0x1e00, R220.reuse, 0xf8, !PT ;  /* 0x00001e00dd047812 */ /* 0x100fe200078ef8dc */
[----:B------:R-:W-:Y:S01]  /*9560*/  USHF.R.S32.HI UR14, URZ, 0x1f, UR5 ;  /* 0x0000001fff0e7899 */ /* 0x000fe20008011405 */
[----:B------:R-:W-:Y:S01]  /*9570*/  BSSY.RECONVERGENT B0, `(.L_x_1031) ;  /* 0x000003a000007945 */ /* 0x000fe20003800200 */
        /* <DEDUP_REMOVED lines=11> */
[----:B------:R4:W3:Y:S01]  /*9630*/  LDS.128 R48, [R4+0x19000] ;  /* 0x0190000004307984 */ /* 0x0008e20000000c00 */
        /* <DEDUP_REMOVED lines=45> */
.L_x_1032:
[----:B------:R-:W-:Y:S05]  /*9910*/  BSYNC.RECONVERGENT B0 ;  /* 0x0000000000007941 */ /* 0x000fea0003800200 */
.L_x_1031:
[----:B--2---:R2:W3:Y:S01]  /*9920*/  LDS.128 R52, [R4+0x1f000] ;  /* 0x01f0000004347984 */ /* 0x0044e20000000c00 */
[----:B------:R-:W-:Y:S04]  /*9930*/  BSSY.RECONVERGENT B0, `(.L_x_1033) ;  /* 0x0000014000007945 */ /* 0x000fe80003800200 */
[----:B------:R-:W-:Y:S05]  /*9940*/  @P6 BRA `(.L_x_1034) ;  /* 0x0000000000486947 */ /* 0x000fea0003800000 */
[----:B------:R-:W4:Y:S01]  /*9950*/  LDCU UR15, c[0x0][0x440] ;  /* 0x00008800ff0f77ac */ /* 0x000f220008000800 */
[----:B------:R-:W-:Y:S02]  /*9960*/  IMAD R57, R69, UR10, RZ ;  /* 0x0000000a45397c24 */ /* 0x000fe4000f8e02ff */
[----:B------:R-:W-:Y:S01]  /*9970*/  IMAD.MOV.U32 R58, RZ, RZ, R72 ;  /* 0x000000ffff3a7224 */ /* 0x000fe200078e0048 */
[----:B------:R-:W2:Y:S01]  /*9980*/  LDCU.64 UR12, c[0x0][0x560] ;  /* 0x0000ac00ff0c77ac */ /* 0x000ea20008000a00 */
        /* <DEDUP_REMOVED lines=14> */
.L_x_1034:
[----:B------:R-:W-:Y:S05]  /*9a70*/  BSYNC.RECONVERGENT B0 ;  /* 0x0000000000007941 */ /* 0x000fea0003800200 */
.L_x_1033:
        /* <DEDUP_REMOVED lines=13> */
[----:B------:R-:W4:Y:S03]  /*9b50*/  LDCU.64 UR10, c[0x0][0x568] ;  /* 0x0000ad00ff0a77ac */ /* 0x000f260008000a00 */
[----:B------:R-:W-:-:S04]  /*9b60*/  IMAD.WIDE.U32 R40, R5, UR8, R6 ;  /* 0x0000000805287c25 */ /* 0x000fc8000f8e0006 */
[----:B------:R-:W-:Y:S01]  /*9b70*/  IMAD R5, R5, UR9, R41 ;  /* 0x0000000905057c24 */ /* 0x000fe2000f8e0229 */
        /* <DEDUP_REMOVED lines=8> */
[----:B-1----:R2:W-:Y:S04]  /*9c00*/  @!P1 STG.E.128 desc[UR34][R4.64+0x100], R20 ;  /* 0x0001001404009986 */ /* 0x0025e8000c101d22 */
[----:B------:R2:W-:Y:S02]  /*9c10*/  @!P0 STG.E.128 desc[UR34][R4.64+0x180], R12 ;  /* 0x0001800c04008986 */ /* 0x0005e4000c101d22 */
.L_x_1036:
[----:B------:R-:W-:Y:S05]  /*9c20*/  BSYNC.RECONVERGENT B0 ;  /* 0x0000000000007941 */ /* 0x000fea0003800200 */
.L_x_1035:
        /* <DEDUP_REMOVED lines=10> */
[----:B------:R-:W-:Y:S02]  /*9cd0*/  ISETP.GE.AND P1, PT, R79, UR5, PT ;  /* 0x000000054f007c0c */ /* 0x000fe4000bf26270 */
[----:B------:R-:W-:Y:S02]  /*9ce0*/  ISETP.GE.AND P0, PT, R78, UR5, PT ;  /* 0x000000054e007c0c */ /* 0x000fe4000bf06270 */
[----:B--2-4-:R-:W-:-:S04]  /*9cf0*/  LEA R4, P4, R2, UR10, 0x1 ;  /* 0x0000000a02047c11 */ /* 0x014fc8000f8808ff */
[----:B------:R-:W-:-:S05]  /*9d00*/  LEA.HI.X R5, R2, UR11, R69, 0x1, P4 ;  /* 0x0000000b02057c11 */ /* 0x000fca000a0f0c45 */
[----:B------:R1:W-:Y:S04]  /*9d10*/  @!P3 STG.E.128 desc[UR34][R4.64], R32 ;  /* 0x000000200400b986 */ /* 0x0003e8000c101d22 */
[----:B------:R1:W-:Y:S04]  /*9d20*/  @!P2 STG.E.128 desc[UR34][R4.64+0x80], R24 ;  /* 0x000080180400a986 */ /* 0x0003e8000c101d22 */
[----:B------:R1:W-:Y:S04]  /*9d30*/  @!P1 STG.E.128 desc[UR34][R4.64+0x100], R16 ;  /* 0x0001001004009986 */ /* 0x0003e8000c101d22 */
[----:B------:R1:W-:Y:S02]  /*9d40*/  @!P0 STG.E.128 desc[UR34][R4.64+0x180], R8 ;  /* 0x0001800804008986 */ /* 0x0003e4000c101d22 */
.L_x_1004:
[----:B------:R-:W-:Y:S05]  /*9d50*/  BSYNC.RECONVERGENT B1 ;  /* 0x0000000000017941 */ /* 0x000fea0003800200 */
.L_x_982:
        /* <DEDUP_REMOVED lines=11> */
.L_x_1038:
        /* <DEDUP_REMOVED lines=15> */
.L_x_1281:


//--------------------- .text._ZN5flash44flash_bwd_dq_dk_dv_loop_seqk_parallel_kernelI23Flash_bwd_kernel_traitsILi256ELi64ELi64ELi8ELi4ELi2ELi2ELb0ELb0EN7cutlass10bfloat16_tE19Flash_kernel_traitsILi256ELi64ELi64ELi8ES3_EELb1ELb1ELb0ELb0ELb0ELb1ELb0EEEvNS_16Flash_bwd_paramsE --------------------------
	.section	.text._ZN5flash44flash_bwd_dq_dk_dv_loop_seqk_parallel_kernelI23Flash_bwd_kernel_traitsILi256ELi64ELi64ELi8ELi4ELi2ELi2ELb0ELb0EN7cutlass10bfloat16_tE19Flash_kernel_traitsILi256ELi64ELi64ELi8ES3_EELb1ELb1ELb0ELb0ELb0ELb1ELb0EEEvNS_16Flash_bwd_paramsE,"ax",@progbits
	.align	128
        .global         _ZN5flash44flash_bwd_dq_dk_dv_loop_seqk_parallel_kernelI23Flash_bwd_kernel_traitsILi256ELi64ELi64ELi8ELi4ELi2ELi2ELb0ELb0EN7cutlass10bfloat16_tE19Flash_kernel_traitsILi256ELi64ELi64ELi8ES3_EELb1ELb1ELb0ELb0ELb0ELb1ELb0EEEvNS_16Flash_bwd_paramsE
        .type           _ZN5flash44flash_bwd_dq_dk_dv_loop_seqk_parallel_kernelI23Flash_bwd_kernel_traitsILi256ELi64ELi64ELi8ELi4ELi2ELi2ELb0ELb0EN7cutlass10bfloat16_tE19Flash_kernel_traitsILi256ELi64ELi64ELi8ES3_EELb1ELb1ELb0ELb0ELb0ELb1ELb0EEEvNS_16Flash_bwd_paramsE,@function
        .size           _ZN5flash44flash_bwd_dq_dk_dv_loop_seqk_parallel_kernelI23Flash_bwd_kernel_traitsILi256ELi64ELi64ELi8ELi4ELi2ELi2ELb0ELb0EN7cutlass10bfloat16_tE19Flash_kernel_traitsILi256ELi64ELi64ELi8ES3_EELb1ELb1ELb0ELb0ELb0ELb1ELb0EEEvNS_16Flash_bwd_paramsE,(.L_x_1282 - _ZN5flash44flash_bwd_dq_dk_dv_loop_seqk_parallel_kernelI23Flash_bwd_kernel_traitsILi256ELi64ELi64ELi8ELi4ELi2ELi2ELb0ELb0EN7cutlass10bfloat16_tE19Flash_kernel_traitsILi256ELi64ELi64ELi8ES3_EELb1ELb1ELb0ELb0ELb0ELb1ELb0EEEvNS_16Flash_bwd_paramsE)
        .other          _ZN5flash44flash_bwd_dq_dk_dv_loop_seqk_parallel_kernelI23Flash_bwd_kernel_traitsILi256ELi64ELi64ELi8ELi4ELi2ELi2ELb0ELb0EN7cutlass10bfloat16_tE19Flash_kernel_traitsILi256ELi64ELi64ELi8ES3_EELb1ELb1ELb0ELb0ELb0ELb1ELb0EEEvNS_16Flash_bwd_paramsE,@"STO_CUDA_ENTRY STV_DEFAULT"
_ZN5flash44flash_bwd_dq_dk_dv_loop_seqk_parallel_kernelI23Flash_bwd_kernel_traitsILi256ELi64ELi64ELi8ELi4ELi2ELi2ELb0ELb0EN7cutlass10bfloat16_tE19Flash_kernel_traitsILi256ELi64ELi64ELi8ES3_EELb1ELb1ELb0ELb0ELb0ELb1ELb0EEEvNS_16Flash_bwd_paramsE:
.text._ZN5flash44flash_bwd_dq_dk_dv_loop_seqk_parallel_kernelI23Flash_bwd_kernel_traitsILi256ELi64ELi64ELi8ELi4ELi2ELi2ELb0ELb0EN7cutlass10bfloat16_tE19Flash_kernel_traitsILi256ELi64ELi64ELi8ES3_EELb1ELb1ELb0ELb0ELb0ELb1ELb0EEEvNS_16Flash_bwd_paramsE:
        /* <DEDUP_REMOVED lines=52> */
.L_x_1075:
        /* <DEDUP_REMOVED lines=54> */
.L_x_1039:
        /* <DEDUP_REMOVED lines=34> */
.L_x_1041:
[----:B------:R-:W2:Y:S01]  /*08c0*/  LDCU.64 UR14, c[0x0][0x3b8] ;  /* 0x00007700ff0e77ac */ /* 0x000ea20008000a00 */
[----:B------:R-:W-:-:S04]  /*08d0*/  UIADD3 UR8, UPT, UPT, UR39, UR42, URZ ;  /* 0x0000002a27087290 */ /* 0x000fc8000fffe0ff */
[----:B--2---:R-:W-:Y:S02]  /*08e0*/  UIMAD.WIDE.U32 UR46, UR8, UR14, URZ ;  /* 0x0000000e082e72a5 */ /* 0x004fe4000f8e00ff */
[----:B------:R-:W-:-:S04]  /*08f0*/  UIMAD UR8, UR8, UR15, URZ ;  /* 0x0000000f080872a4 */ /* 0x000fc8000f8e02ff */
[----:B------:R-:W-:-:S06]  /*0900*/  UIADD3 UR8, UPT, UPT, UR47, UR8, URZ ;  /* 0x000000082f087290 */ /* 0x000fcc000fffe0ff */
[----:B------:R-:W-:Y:S02]  /*0910*/  MOV R11, UR8 ;  /* 0x00000008000b7c02 */ /* 0x000fe40008000f00 */
.L_x_1042:
        /* <DEDUP_REMOVED lines=9> */
[----:B--2---:R-:W-:Y:S02]  /*09b0*/  IMAD.MOV R3, RZ, RZ, -R7 ;  /* 0x000000ffff037224 */ /* 0x004fe400078e0a07 */
        /* <DEDUP_REMOVED lines=32> */
.L_x_1043:
[----:B------:R-:W2:Y:S01]  /*0bc0*/  LDCU.64 UR12, c[0x0][0x3c0] ;  /* 0x00007800ff0c77ac */ /* 0x000ea20008000a00 */
[----:B------:R-:W-:-:S04]  /*0bd0*/  UIADD3 UR8, UPT, UPT, UR39, UR42, URZ ;  /* 0x0000002a27087290 */ /* 0x000fc8000fffe0ff */
[----:B--2---:R-:W-:Y:S02]  /*0be0*/  UIMAD.WIDE.U32 UR10, UR8, UR12, URZ ;  /* 0x0000000c080a72a5 */ /* 0x004fe4000f8e00ff */
[----:B------:R-:W-:-:S04]  /*0bf0*/  UIMAD UR8, UR8, UR13, URZ ;  /* 0x0000000d080872a4 */ /* 0x000fc8000f8e02ff */
[----:B------:R-:W-:Y:S01]  /*0c00*/  UIADD3 UR8, UPT, UPT, UR11, UR8, URZ ;  /* 0x000000080b087290 */ /* 0x000fe2000fffe0ff */
[----:B------:R-:W-:-:S05]  /*0c10*/  UMOV UR48, UR10 ;  /* 0x0000000a00307c82 */ /* 0x000fca0008000000 */
[----:B------:R-:W-:-:S07]  /*0c20*/  MOV R12, UR8 ;  /* 0x00000008000c7c02 */ /* 0x000fce0008000f00 */
.L_x_1044:
        /* <DEDUP_REMOVED lines=28> */
.L_x_1045:
[----:B------:R-:W-:Y:S02]  /*0df0*/  UIMAD.WIDE.U32 UR10, UR58, UR16, URZ ;  /* 0x000000103a0a72a5 */ /* 0x000fe4000f8e00ff */
[----:B------:R-:W-:-:S04]  /*0e00*/  UIMAD UR8, UR59, UR16, URZ ;  /* 0x000000103b0872a4 */ /* 0x000fc8000f8e02ff */
[----:B------:R-:W-:-:S12]  /*0e10*/  UIADD3 UR8, UPT, UPT, UR11, UR8, URZ ;  /* 0x000000080b087290 */ /* 0x000fd8000fffe0ff */
.L_x_1046:
[----:B------:R-:W2:Y:S01]  /*0e20*/  LDCU.U8 UR9, c[0x0][0x548] ;  /* 0x0000a900ff0977ac */ /* 0x000ea20008000000 */
[----:B------:R-:W-:Y:S01]  /*0e30*/  USHF.L.U32 UR50, UR24, 0x7, URZ ;  /* 0x0000000718327899 */ /* 0x000fe200080006ff */
[----:B------:R-:W3:Y:S03]  /*0e40*/  LDCU.U8 UR60, c[0x0][0x5f0] ;  /* 0x0000be00ff3c77ac */ /* 0x000ee60008000000 */
[----:B------:R-:W-:Y:S02]  /*0e50*/  USEL UR11, UR50, URZ, UP5 ;  /* 0x000000ff320b7287 */ /* 0x000fe4000a800000 */
[----:B------:R-:W-:Y:S02]  /*0e60*/  UIMAD UR57, UR23, UR61, URZ ;  /* 0x0000003d173972a4 */ /* 0x000fe4000f8e02ff */
[----:B------:R-:W-:Y:S02]  /*0e70*/  UIADD3 UR11, UP0, UPT, UR53, UR11, URZ ;  /* 0x0000000b350b7290 */ /* 0x000fe4000ff1e0ff */
[----:B--2---:R-:W-:-:S02]  /*0e80*/  UISETP.NE.AND UP1, UPT, UR9, URZ, UPT ;  /* 0x000000ff0900728c */ /* 0x004fc4000bf25270 */
[----:B------:R-:W-:Y:S02]  /*0e90*/  UIADD3.X UR56, UPT, UPT, URZ, UR55, URZ, UP0, !UPT ;  /* 0x00000037ff387290 */ /* 0x000fe400087fe4ff */
[----:B------:R-:W-:Y:S02]  /*0ea0*/  UIMAD.WIDE.U32 UR64, UR11, UR58, URZ ;  /* 0x0000003a0b4072a5 */ /* 0x000fe4000f8e00ff */
[----:B------:R-:W-:-:S04]  /*0eb0*/  UIMAD UR56, UR56, UR58, URZ ;  /* 0x0000003a383872a4 */ /* 0x000fc8000f8e02ff */
[----:B------:R-:W-:-:S04]  /*0ec0*/  UIMAD UR56, UR59, UR11, UR56 ;  /* 0x0000000b3b3872a4 */ /* 0x000fc8000f8e0238 */
        /* <DEDUP_REMOVED lines=9> */
.L_x_1047:
[----:B------:R-:W2:Y:S01]  /*0f60*/  LDCU UR59, c[0x0][0x434] ;  /* 0x00008680ff3b77ac */ /* 0x000ea20008000800 */
[----:B------:R-:W-:-:S04]  /*0f70*/  UIMAD UR9, UR24, UR47, UR23 ;  /* 0x0000002f180972a4 */ /* 0x000fc8000f8e0217 */
[----:B--2---:R-:W-:Y:S02]  /*0f80*/  UIMAD UR59, UR9, UR59, URZ ;  /* 0x0000003b093b72a4 */ /* 0x004fe4000f8e02ff */
.L_x_1048:
        /* <DEDUP_REMOVED lines=11> */
.L_x_1049:
[----:B------:R-:W2:Y:S01]  /*1040*/  LDCU UR58, c[0x0][0x444] ;  /* 0x00008880ff3a77ac */ /* 0x000ea20008000800 */
[----:B------:R-:W-:-:S04]  /*1050*/  UIMAD UR9, UR24, UR47, UR23 ;  /* 0x0000002f180972a4 */ /* 0x000fc8000f8e0217 */
[----:B--2---:R-:W-:-:S12]  /*1060*/  UIMAD UR58, UR9, UR58, URZ ;  /* 0x0000003a093a72a4 */ /* 0x004fd8000f8e02ff */
.L_x_1050:
[----:B------:R-:W-:Y:S01]  /*1070*/  USHF.R.S32.HI UR9, URZ, 0x1f, UR57 ;  /* 0x0000001fff097899 */ /* 0x000fe20008011439 */
[----:B------:R-:W2:Y:S01]  /*1080*/  S2R R0, SR_TID.X ;  /* 0x0000000000007919 */ /* 0x000ea20000002100 */
[----:B------:R-:W-:Y:S01]  /*1090*/  UIADD3 UR57, UP1, UP0, UR64, UR10, UR57 ;  /* 0x0000000a40397290 */ /* 0x000fe2000f83e039 */
[----:B------:R-:W3:Y:S01]  /*10a0*/  LDC.64 R2, c[0x0][0x3b0] ;  /* 0x0000ec00ff027b82 */ /* 0x000ee20000000a00 */
[----:B------:R-:W-:Y:S01]  /*10b0*/  UIADD3 UR51, UPT, UPT, UR31, UR43, URZ ;  /* 0x0000002b1f337290 */ /* 0x000fe2000fffe0ff */
[----:B------:R-:W-:Y:S01]  /*10c0*/  MOV R19, RZ ;  /* 0x000000ff00137202 */ /* 0x000fe20000000f00 */
[----:B------:R-:W-:Y:S01]  /*10d0*/  UIADD3.X UR56, UPT, UPT, UR56, UR8, UR9, UP1, UP0 ;  /* 0x0000000838387290 */ /* 0x000fe20008fe0409 */
[----:B------:R-:W-:Y:S01]  /*10e0*/  BSSY.RECONVERGENT B1, `(.L_x_1040) ;  /* 0x00007f7000017945 */ /* 0x000fe20003800200 */
[----:B------:R-:W-:Y:S02]  /*10f0*/  ULEA UR58, UR52, UR58, 0x6 ;  /* 0x0000003a343a7291 */ /* 0x000fe4000f8e30ff */
[----:B------:R-:W-:Y:S01]  /*1100*/  ULEA UR59, UR52, UR59, 0x6 ;  /* 0x0000003b343b7291 */ /* 0x000fe2000f8e30ff */
[----:B------:R-:W4:Y:S01]  /*1110*/  LDCU UR9, c[0x0][0x508] ;  /* 0x0000a100ff0977ac */ /* 0x000f220008000800 */
[----:B---3--:R-:W-:Y:S01]  /*1120*/  IMAD R14, R2, UR55, RZ ;  /* 0x00000037020e7c24 */ /* 0x008fe2000f8e02ff */
[----:B----4-:R-:W-:Y:S01]  /*1130*/  UIADD3 UR9, UPT, UPT, UR51, -UR9, -UR35 ;  /* 0x8000000933097290 */ /* 0x010fe2000fffe823 */
[----:B--2---:R-:W-:-:S03]  /*1140*/  IMAD.SHL.U32 R6, R0, 0x8, RZ ;  /* 0x0000000800067824 */ /* 0x004fc600078e00ff */
[----:B------:R-:W-:Y:S01]  /*1150*/  USHF.R.S32.HI UR8, URZ, 0x1f, UR9 ;  /* 0x0000001fff087899 */ /* 0x000fe20008011409 */
[----:B------:R-:W-:-:S03]  /*1160*/  LOP3.LUT R7, R0, 0x1f, RZ, 0xc0, !PT ;  /* 0x0000001f00077812 */ /* 0x000fc600078ec0ff */
[----:B------:R-:W-:Y:S01]  /*1170*/  ULEA.HI UR8, UR8, UR9, URZ, 0x6 ;  /* 0x0000000908087291 */ /* 0x000fe2000f8f30ff */
[----:B------:R-:W-:-:S03]  /*1180*/  LOP3.LUT R18, R6, 0x38, RZ, 0xc0, !PT ;  /* 0x0000003806127812 */ /* 0x000fc600078ec0ff */
[----:B------:R-:W-:Y:S01]  /*1190*/  USHF.R.S32.HI UR50, URZ, 0x6, UR8 ;  /* 0x00000006ff327899 */ /* 0x000fe20008011408 */
[----:B------:R-:W-:Y:S01]  /*11a0*/  IADD3 R8, P0, PT, R18, UR62, RZ ;  /* 0x0000003e12087c10 */ /* 0x000fe2000ff1e0ff */
[----:B------:R-:W-:Y:S01]  /*11b0*/  IMAD.WIDE.U32 R16, R2, UR53, R18 ;  /* 0x0000003502107c25 */ /* 0x000fe2000f8e0012 */
[----:B------:R-:W2:Y:S03]  /*11c0*/  LDCU.64 UR62, c[0x0][0x5e8] ;  /* 0x0000bd00ff3e77ac */ /* 0x000ea60008000a00 */
[----:B------:R-:W-:Y:S01]  /*11d0*/  IMAD.X R9, RZ, RZ, UR17, P0 ;  /* 0x00000011ff097e24 */ /* 0x000fe200080e06ff */
[----:B------:R-:W3:Y:S01]  /*11e0*/  LDCU.128 UR8, c[0x0][0x590] ;  /* 0x0000b200ff0877ac */ /* 0x000ee20008000c00 */
[----:B------:R-:W-:Y:S01]  /*11f0*/  IADD3 R16, P0, PT, R16, UR54, RZ ;  /* 0x0000003610107c10 */ /* 0x000fe2000ff1e0ff */
[----:B------:R-:W-:-:S04]  /*1200*/  UISETP.LT.AND UP0, UPT, URZ, UR50, UPT ;  /* 0x00000032ff00728c */ /* 0x000fc8000bf01270 */
[----:B------:R-:W-:-:S04]  /*1210*/  USEL UR50, URZ, UR50, !UP0 ;  /* 0x00000032ff327287 */ /* 0x000fc8000c000000 */
[----:B------:R-:W-:Y:S02]  /*1220*/  UISETP.GT.AND UP0, UPT, UR44, UR50, UPT ;  /* 0x000000322c00728c */ /* 0x000fe4000bf04270 */
[----:B--2---:R-:W-:Y:S02]  /*1230*/  UIMAD.WIDE UR62, UR58, 0x4, UR62 ;  /* 0x000000043a3e78a5 */ /* 0x004fe4000f8e023e */
[----:B---3--:R-:W-:Y:S01]  /*1240*/  UIMAD UR16, UR55, UR8, URZ ;  /* 0x00000008371072a4 */ /* 0x008fe2000f8e02ff */
[----:B------:R-:W-:Y:S01]  /*1250*/  IMAD.U32 R5, RZ, RZ, UR8 ;  /* 0x00000008ff057e24 */ /* 0x000fe2000f8e00ff */
[----:B------:R-:W-:Y:S01]  /*1260*/  UIMAD UR55, UR47, UR61, URZ ;  /* 0x0000003d2f3772a4 */ /* 0x000fe2000f8e02ff */
[----:B------:R-:W-:Y:S01]  /*1270*/  IMAD.U32 R20, RZ, RZ, UR10 ;  /* 0x0000000aff147e24 */ /* 0x000fe2000f8e00ff */
[----:B------:R-:W-:Y:S01]  /*1280*/  UIMAD UR16, UR53, UR9, UR16 ;  /* 0x00000009351072a4 */ /* 0x000fe2000f8e0210 */
[----:B------:R-:W-:Y:S01]  /*1290*/  IMAD.WIDE.U32 R8, R5, UR53, R8 ;  /* 0x0000003505087c25 */ /* 0x000fe2000f8e0008 */
[----:B------:R-:W-:-:S03]  /*12a0*/  USHF.L.U32 UR54, UR55, 0x6, URZ ;  /* 0x0000000637367899 */ /* 0x000fc600080006ff */
[----:B------:R-:W-:Y:S01]  /*12b0*/  IMAD.U32 R5, RZ, RZ, UR11 ;  /* 0x0000000bff057e24 */ /* 0x000fe2000f8e00ff */
[----:B------:R-:W-:Y:S01]  /*12c0*/  IADD3 R9, PT, PT, R9, UR16, RZ ;  /* 0x0000001009097c10 */ /* 0x000fe2000fffe0ff */
[----:B------:R-:W2:Y:S02]  /*12d0*/  LDCU.64 UR10, c[0x0][0x550] ;  /* 0x0000aa00ff0a77ac */ /* 0x000ea40008000a00 */
[----:B------:R-:W-:Y:S02]  /*12e0*/  IMAD.WIDE.U32 R20, R20, UR23, R8 ;  /* 0x0000001714147c25 */ /* 0x000fe4000f8e0008 */
[----:B------:R-:W3:Y:S01]  /*12f0*/  LDCU.64 UR16, c[0x0][0x3c8] ;  /* 0x00007900ff1077ac */ /* 0x000ee20008000a00 */
[----:B------:R-:W4:Y:S01]  /*1300*/  LDC.64 R8, c[0x0][0x5f8] ;  /* 0x00017e00ff087b82 */ /* 0x000f220000000a00 */
[----:B------:R-:W-:Y:S02]  /*1310*/  IMAD R21, R5, UR23, R21 ;  /* 0x0000001705157c24 */ /* 0x000fe4000f8e0215 */
[----:B------:R-:W-:Y:S01]  /*1320*/  IMAD R5, R3, UR53, R14 ;  /* 0x0000003503057c24 */ /* 0x000fe2000f8e020e */
[----:B------:R-:W-:Y:S01]  /*1330*/  SHF.R.U32.HI R14, RZ, 0x3, R0 ;  /* 0x00000003ff0e7819 */ /* 0x000fe20000011600 */
[----:B------:R-:W-:-:S03]  /*1340*/  USHF.L.U32 UR53, UR8, 0x5, URZ ;  /* 0x0000000508357899 */ /* 0x000fc600080006ff */
[----:B------:R-:W-:Y:S01]  /*1350*/  IADD3.X R17, PT, PT, R17, UR49, R5, P0, !PT ;  /* 0x0000003111117c10 */ /* 0x000fe200087fe405 */
[C---:B------:R-:W-:Y:S01]  /*1360*/  IMAD.WIDE.U32 R20, R14.reuse, UR8, R20 ;  /* 0x000000080e147c25 */ /* 0x040fe2000f8e0014 */
[----:B------:R-:W-:Y:S01]  /*1370*/  ISETP.NE.AND P0, PT, RZ, UR60, PT ;  /* 0x0000003cff007c0c */ /* 0x000fe2000bf05270 */
[----:B------:R-:W-:Y:S02]  /*1380*/  USHF.L.U64.HI UR49, UR8, 0x5, UR9 ;  /* 0x0000000508317899 */ /* 0x000fe40008010209 */
[----:B------:R-:W-:Y:S01]  /*1390*/  IMAD R5, R14, UR9, R21 ;  /* 0x000000090e057c24 */ /* 0x000fe2000f8e0215 */
[----:B------:R-:W5:Y:S01]  /*13a0*/  LDCU.64 UR8, c[0x0][0x380] ;  /* 0x00007000ff0877ac */ /* 0x000f620008000a00 */
[----:B--2---:R-:W-:Y:S01]  /*13b0*/  LEA R242, P3, R20, UR10, 0x1 ;  /* 0x0000000a14f27c11 */ /* 0x004fe2000f8608ff */
[----:B---3--:R-:W-:Y:S02]  /*13c0*/  IMAD.U32 R22, RZ, RZ, UR16 ;  /* 0x00000010ff167e24 */ /* 0x008fe4000f8e00ff */
[----:B------:R-:W-:Y:S01]  /*13d0*/  IMAD.U32 R15, RZ, RZ, UR17 ;  /* 0x00000011ff0f7e24 */ /* 0x000fe2000f8e00ff */
[----:B------:R-:W2:Y:S01]  /*13e0*/  LDCU.64 UR16, c[0x0][0x570] ;  /* 0x0000ae00ff1077ac */ /* 0x000ea20008000a00 */
[----:B------:R-:W-:Y:S01]  /*13f0*/  IMAD.WIDE.U32 R22, R22, UR23, R16 ;  /* 0x0000001716167c25 */ /* 0x000fe2000f8e0010 */
[----:B------:R-:W-:Y:S01]  /*1400*/  SHF.R.U32.HI R16, RZ, 0x5, R0 ;  /* 0x00000005ff107819 */ /* 0x000fe20000011600 */
[----:B------:R-:W3:Y:S02]  /*1410*/  LDCU.64 UR60, c[0x0][0x420] ;  /* 0x00008400ff3c77ac */ /* 0x000ee40008000a00 */
[----:B----4-:R-:W-:Y:S01]  /*1420*/  IMAD.WIDE.U32 R24, R8, UR21, RZ ;  /* 0x0000001508187c25 */ /* 0x010fe2000f8e00ff */
[----:B------:R-:W-:-:S03]  /*1430*/  LEA.HI.X R243, R20, UR11, R5, 0x1, P3 ;  /* 0x0000000b14f37c11 */ /* 0x000fc600098f0c05 */
[----:B------:R-:W-:Y:S01]  /*1440*/  IMAD R8, R16, UR55, R7 ;  /* 0x0000003710087c24 */ /* 0x000fe2000f8e0207 */
[----:B------:R-:W-:Y:S01]  /*1450*/  SEL R13, R24, RZ, P0 ;  /* 0x000000ff180d7207 */ /* 0x000fe20000000000 */
[----:B------:R-:W-:Y:S02]  /*1460*/  IMAD R9, R9, UR21, R25 ;  /* 0x0000001509097c24 */ /* 0x000fe4000f8e0219 */
[----:B------:R-:W-:Y:S01]  /*1470*/  IMAD R23, R15, UR23, R23 ;  /* 0x000000170f177c24 */ /* 0x000fe2000f8e0217 */
[----:B------:R-:W-:Y:S02]  /*1480*/  IADD3 R13, P2, P1, R8, UR57, R13 ;  /* 0x00000039080d7c10 */ /* 0x000fe4000f95e00d */
[----:B------:R-:W-:Y:S01]  /*1490*/  SHF.R.S32.HI R8, RZ, 0x1f, R8 ;  /* 0x0000001fff087819 */ /* 0x000fe20000011408 */
[----:B------:R-:W-:Y:S01]  /*14a0*/  IMAD.WIDE.U32 R20, R14, R2, R22 ;  /* 0x000000020e147225 */ /* 0x000fe200078e0016 */
[----:B------:R-:W-:-:S03]  /*14b0*/  SEL R9, R9, RZ, P0 ;  /* 0x000000ff09097207 */ /* 0x000fc60000000000 */
[----:B------:R-:W-:Y:S01]  /*14c0*/  IMAD R5, R14, R3, R21 ;  /* 0x000000030e057224 */ /* 0x000fe200078e0215 */
[----:B------:R-:W-:Y:S01]  /*14d0*/  IADD3.X R9, PT, PT, R8, UR56, R9, P2, P1 ;  /* 0x0000003808097c10 */ /* 0x000fe200097e2409 */
[----:B---3--:R-:W-:Y:S01]  /*14e0*/  UIMAD.WIDE UR56, UR59, 0x4, UR60 ;  /* 0x000000043b3878a5 */ /* 0x008fe2000f8e023c */
[----:B------:R-:W-:Y:S02]  /*14f0*/  MOV R8, UR54 ;  /* 0x0000003600087c02 */ /* 0x000fe40008000f00 */
[----:B------:R-:W-:Y:S02]  /*1500*/  IADD3 R13, P1, PT, R13, UR54, RZ ;  /* 0x000000360d0d7c10 */ /* 0x000fe4000ff3e0ff */
[----:B-----5:R-:W-:Y:S02]  /*1510*/  LEA R244, P2, R20, UR8, 0x1 ;  /* 0x0000000814f47c11 */ /* 0x020fe4000f8408ff */
[----:B------:R-:W-:Y:S02]  /*1520*/  LEA.HI.X.SX32 R8, R8, R9, 0x1, P1 ;  /* 0x0000000908087211 */ /* 0x000fe400008f0eff */
[C---:B--2---:R-:W-:Y:S01]  /*1530*/  LEA R240, P1, R13.reuse, UR16, 0x2 ;  /* 0x000000100df07c11 */ /* 0x044fe2000f8210ff */
[----:B------:R-:W-:Y:S01]  /*1540*/  UMOV UR16, UR62 ;  /* 0x0000003e00107c82 */ /* 0x000fe20008000000 */
[----:B------:R-:W-:Y:S01]  /*1550*/  LEA.HI.X R245, R20, UR9, R5, 0x1, P2 ;  /* 0x0000000914f57c11 */ /* 0x000fe200090f0c05 */
[----:B------:R-:W-:Y:S01]  /*1560*/  IMAD.SHL.U32 R5, R2, 0x20, RZ ;  /* 0x0000002002057824 */ /* 0x000fe200078e00ff */
[----:B------:R-:W-:Y:S01]  /*1570*/  LEA.HI.X R241, R13, UR17, R8, 0x2, P1 ;  /* 0x000000110df17c11 */ /* 0x000fe200088f1408 */
[C---:B------:R-:W-:Y:S01]  /*1580*/  VIADD R13, R14.reuse, 0x20 ;  /* 0x000000200e0d7836 */ /* 0x040fe20000000000 */
[----:B------:R-:W-:Y:S01]  /*1590*/  IADD3 R22, P1, PT, R14, 0x20, RZ ;  /* 0x000000200e167810 */ /* 0x000fe20007f3e0ff */
[----:B------:R-:W-:Y:S01]  /*15a0*/  UMOV UR17, UR63 ;  /* 0x0000003f00117c82 */ /* 0x000fe20008000000 */
[----:B------:R-:W-:-:S02]  /*15b0*/  SHF.L.U64.HI R3, R2, 0x5, R3 ;  /* 0x0000000502037819 */ /* 0x000fc40000010203 */
[----:B------:R-:W-:Y:S01]  /*15c0*/  IADD3.X R2, PT, PT, RZ, RZ, RZ, P1, !PT ;  /* 0x000000ffff027210 */ /* 0x000fe20000ffe4ff */
[----:B------:R-:W-:Y:S08]  /*15d0*/  BRA.U UP0, `(.L_x_1051) ;  /* 0x0000000500dc7547 */ /* 0x000ff0000b800000 */
        /* <DEDUP_REMOVED lines=13> */
.L_x_1052:
[----:B------:R-:W2:Y:S01]  /*16b0*/  LDCU.64 UR12, c[0x0][0x5c0] ;  /* 0x0000b800ff0c77ac */ /* 0x000ea20008000a00 */
[----:B------:R-:W-:-:S04]  /*16c0*/  UIADD3 UR8, UPT, UPT, UR39, UR42, URZ ;  /* 0x0000002a27087290 */ /* 0x000fc8000fffe0ff */
[----:B--2---:R-:W-:Y:S02]  /*16d0*/  UIMAD.WIDE.U32 UR16, UR8, UR12, URZ ;  /* 0x0000000c081072a5 */ /* 0x004fe4000f8e00ff */
[----:B------:R-:W-:-:S04]  /*16e0*/  UIMAD UR8, UR8, UR13, URZ ;  /* 0x0000000d080872a4 */ /* 0x000fc8000f8e02ff */
[----:B------:R-:W-:-:S06]  /*16f0*/  UIADD3 UR8, UPT, UPT, UR17, UR8, URZ ;  /* 0x0000000811087290 */ /* 0x000fcc000fffe0ff */
[----:B------:R-:W-:Y:S02]  /*1700*/  MOV R0, UR8 ;  /* 0x0000000800007c02 */ /* 0x000fe40008000f00 */
.L_x_1053:
        /* <DEDUP_REMOVED lines=13> */
.L_x_1054:
[----:B------:R-:W2:Y:S01]  /*17e0*/  LDCU.64 UR10, c[0x0][0x5c8] ;  /* 0x0000b900ff0a77ac */ /* 0x000ea20008000a00 */
[----:B------:R-:W-:-:S04]  /*17f0*/  UIADD3 UR39, UPT, UPT, UR39, UR42, URZ ;  /* 0x0000002a27277290 */ /* 0x000fc8000fffe0ff */
[----:B--2---:R-:W-:Y:S02]  /*1800*/  UIMAD.WIDE.U32 UR14, UR39, UR10, URZ ;  /* 0x0000000a270e72a5 */ /* 0x004fe4000f8e00ff */
[----:B------:R-:W-:-:S04]  /*1810*/  UIMAD UR39, UR39, UR11, URZ ;  /* 0x0000000b272772a4 */ /* 0x000fc8000f8e02ff */
[----:B------:R-:W-:-:S06]  /*1820*/  UIADD3 UR39, UPT, UPT, UR15, UR39, URZ ;  /* 0x000000270f277290 */ /* 0x000fcc000fffe0ff */
[----:B------:R-:W-:-:S07]  /*1830*/  MOV R3, UR39 ;  /* 0x0000002700037c02 */ /* 0x000fce0008000f00 */
.L_x_1055:
        /* <DEDUP_REMOVED lines=26> */
.L_x_1057:
[----:B-1----:R-:W-:Y:S05]  /*19e0*/  BSYNC.RECONVERGENT B0 ;  /* 0x0000000000007941 */ /* 0x002fea0003800200 */
.L_x_1056:
        /* <DEDUP_REMOVED lines=14> */
.L_x_1059:
[----:B------:R-:W-:Y:S05]  /*1ad0*/  BSYNC.RECONVERGENT B0 ;  /* 0x0000000000007941 */ /* 0x000fea0003800200 */
.L_x_1058:
        /* <DEDUP_REMOVED lines=14> */
[----:B------:R-:W-:Y:S02]  /*1bc0*/  MOV R6, R4 ;  /* 0x0000000400067202 */ /* 0x000fe40000000f00 */
[----:B------:R-:W-:-:S03]  /*1bd0*/  MOV R7, R3 ;  /* 0x0000000300077202 */ /* 0x000fc60000000f00 */
        /* <DEDUP_REMOVED lines=8> */
.L_x_1061:
[----:B------:R-:W-:Y:S05]  /*1c60*/  BSYNC.RECONVERGENT B0 ;  /* 0x0000000000007941 */ /* 0x000fea0003800200 */
.L_x_1060:
        /* <DEDUP_REMOVED lines=14> */
.L_x_1051:
[----:B------:R-:W2:Y:S01]  /*1d50*/  LDCU.64 UR10, c[0x0][0x3d0] ;  /* 0x00007a00ff0a77ac */ /* 0x000ea20008000a00 */
[----:B------:R-:W-:Y:S01]  /*1d60*/  IMAD.U32 R9, RZ, RZ, UR14 ;  /* 0x0000000eff097e24 */ /* 0x000fe2000f8e00ff */
[----:B------:R-:W-:Y:S01]  /*1d70*/  LOP3.LUT R15, R6, 0x1f8, RZ, 0xc0, !PT ;  /* 0x000001f8060f7812 */ /* 0x000fe200078ec0ff */
[----:B------:R-:W-:Y:S01]  /*1d80*/  IMAD.U32 R8, RZ, RZ, UR12 ;  /* 0x0000000cff087e24 */ /* 0x000fe2000f8e00ff */
[----:B------:R-:W3:Y:S01]  /*1d90*/  LDCU.64 UR8, c[0x0][0x3d8] ;  /* 0x00007b00ff0877ac */ /* 0x000ee20008000a00 */
[----:B------:R-:W-:Y:S01]  /*1da0*/  IMAD.WIDE.U32 R20, R9, UR31, R18 ;  /* 0x0000001f09147c25 */ /* 0x000fe2000f8e0012 */
[----:B------:R-:W-:Y:S01]  /*1db0*/  LOP3.LUT R15, R15, 0x38, R0, 0x78, !PT ;  /* 0x000000380f0f7812 */ /* 0x000fe200078e7800 */
[----:B------:R-:W-:Y:S02]  /*1dc0*/  UIMAD UR58, UR30, UR14, URZ ;  /* 0x0000000e1e3a72a4 */ /* 0x000fe4000f8e02ff */
[----:B------:R-:W-:Y:S01]  /*1dd0*/  IMAD.WIDE.U32 R8, R8, UR31, R18 ;  /* 0x0000001f08087c25 */ /* 0x000fe2000f8e0012 */
[----:B------:R-:W-:Y:S01]  /*1de0*/  UIMAD UR54, UR52, -0x40, UR43 ;  /* 0xffffffc0343678a4 */ /* 0x000fe2000f8e022b */
[----:B------:R-:W-:Y:S01]  /*1df0*/  IADD3 R26, P1, PT, R20, UR46, RZ ;  /* 0x0000002e141a7c10 */ /* 0x000fe2000ff3e0ff */
[----:B------:R-:W-:Y:S01]  /*1e00*/  UIMAD UR58, UR31, UR15, UR58 ;  /* 0x0000000f1f3a72a4 */ /* 0x000fe2000f8e023a */
[----:B------:R-:W-:Y:S01]  /*1e10*/  IMAD.U32 R35, RZ, RZ, UR53 ;  /* 0x00000035ff237e24 */ /* 0x000fe2000f8e00ff */
[----:B------:R-:W-:Y:S01]  /*1e20*/  UIMAD UR30, UR30, UR12, URZ ;  /* 0x0000000c1e1e72a4 */ /* 0x000fe2000f8e02ff */
[----:B------:R-:W-:Y:S01]  /*1e30*/  LOP3.LUT R15, R15, 0x1e00, R6, 0xf8, !PT ;  /* 0x00001e000f0f7812 */ /* 0x000fe200078ef806 */
[----:B------:R-:W-:Y:S01]  /*1e40*/  UIADD3 UR46, UPT, UPT, -UR31, UR35, URZ ;  /* 0x000000231f2e7290 */ /* 0x000fe2000fffe1ff */
[----:B------:R-:W-:Y:S01]  /*1e50*/  ISETP.GE.AND P4, PT, R13, UR54, PT ;  /* 0x000000360d007c0c */ /* 0x000fe2000bf86270 */
[----:B------:R-:W-:Y:S01]  /*1e60*/  UIMAD UR30, UR31, UR13, UR30 ;  /* 0x0000000d1f1e72a4 */ /* 0x000fe2000f8e021e */
[----:B------:R-:W-:Y:S01]  /*1e70*/  IADD3.X R27, PT, PT, R11, UR58, R21, P1, !PT ;  /* 0x0000003a0b1b7c10 */ /* 0x000fe20008ffe415 */
[----:B--2---:R-:W-:Y:S01]  /*1e80*/  IMAD R11, R10, UR10, RZ ;  /* 0x0000000a0a0b7c24 */ /* 0x004fe2000f8e02ff */
[----:B------:R-:W-:Y:S01]  /*1e90*/  IADD3 R18, P1, PT, R8, UR48, RZ ;  /* 0x0000003008127c10 */ /* 0x000fe2000ff3e0ff */
[----:B------:R-:W-:Y:S01]  /*1ea0*/  ULOP3.LUT UR52, UR52, 0x80000001, URZ, 0xc0, !UPT ;  /* 0x8000000134347892 */ /* 0x000fe2000f8ec0ff */
[----:B------:R-:W-:Y:S01]  /*1eb0*/  ISETP.GE.AND P2, PT, R13, UR46, PT ;  /* 0x0000002e0d007c0c */ /* 0x000fe2000bf46270 */
[----:B------:R-:W-:Y:S01]  /*1ec0*/  IMAD R28, R4, UR11, R11 ;  /* 0x0000000b041c7c24 */ /* 0x000fe2000f8e020b */
[----:B------:R-:W-:Y:S01]  /*1ed0*/  IADD3.X R19, PT, PT, R12, UR30, R9, P1, !PT ;  /* 0x0000001e0c137c10 */ /* 0x000fe20008ffe409 */
[----:B---3--:R-:W-:Y:S01]  /*1ee0*/  IMAD R9, R10, UR8, RZ ;  /* 0x000000080a097c24 */ /* 0x008fe2000f8e02ff */
[----:B------:R-:W-:Y:S01]  /*1ef0*/  ISETP.GE.AND P3, PT, R14, UR46, PT ;  /* 0x0000002e0e007c0c */ /* 0x000fe2000bf66270 */
[C---:B------:R-:W-:Y:S01]  /*1f00*/  IMAD.WIDE.U32 R26, R4.reuse, UR10, R26 ;  /* 0x0000000a041a7c25 */ /* 0x040fe2000f8e001a */
[----:B------:R-:W-:Y:S01]  /*1f10*/  UISETP.NE.AND UP0, UPT, UR52, 0x1, UPT ;  /* 0x000000013400788c */ /* 0x000fe2000bf05270 */
[----:B------:R-:W-:Y:S01]  /*1f20*/  @!P4 LEA R34, P5, R35, R242, 0x1 ;  /* 0x000000f22322c211 */ /* 0x000fe200078a08ff */
[----:B------:R-:W-:Y:S01]  /*1f30*/  @P0 BAR.SYNC.DEFER_BLOCKING 0x0 ;  /* 0x0000000000000b1d */ /* 0x000fe20000010000 */
[C---:B------:R-:W-:Y:S01]  /*1f40*/  IMAD R24, R4.reuse, UR9, R9 ;  /* 0x0000000904187c24 */ /* 0x040fe2000f8e0209 */
[----:B------:R-:W-:Y:S01]  /*1f50*/  @!P4 LEA R30, P1, R5, R244, 0x1 ;  /* 0x000000f4051ec211 */ /* 0x000fe200078208ff */
[----:B------:R-:W-:Y:S01]  /*1f60*/  IMAD.WIDE.U32 R10, R4, UR8, R18 ;  /* 0x00000008040a7c25 */ /* 0x000fe2000f8e0012 */
[----:B------:R-:W-:Y:S01]  /*1f70*/  LEA R15, R15, UR25, 0x1 ;  /* 0x000000190f0f7c11 */ /* 0x000fe2000f8e08ff */
[----:B------:R-:W-:Y:S01]  /*1f80*/  USEL UR8, URZ, 0x8000, UP0 ;  /* 0x00008000ff087887 */ /* 0x000fe20008000000 */
[----:B------:R-:W-:Y:S01]  /*1f90*/  @!P4 LEA.HI.X R31, R5, R245, R3, 0x1, P1 ;  /* 0x000000f5051fc211 */ /* 0x000fe200008f0c03 */
[----:B------:R-:W-:Y:S01]  /*1fa0*/  IMAD.U32 R4, RZ, RZ, UR53 ;  /* 0x00000035ff047e24 */ /* 0x000fe2000f8e00ff */
[----:B------:R-:W2:Y:S01]  /*1fb0*/  S2R R220, SR_TID.X ;  /* 0x0000000000dc7919 */ /* 0x000ea20000002100 */
[----:B------:R-:W-:Y:S01]  /*1fc0*/  IMAD.U32 R9, RZ, RZ, UR49 ;  /* 0x00000031ff097e24 */ /* 0x000fe2000f8e00ff */
[----:B------:R-:W-:Y:S01]  /*1fd0*/  SHF.R.U32.HI R237, RZ, 0x2, R0 ;  /* 0x00000002ffed7819 */ /* 0x000fe20000011600 */
[----:B------:R-:W-:-:S02]  /*1fe0*/  IMAD.IADD R29, R27, 0x1, R28 ;  /* 0x000000011b1d7824 */ /* 0x000fc400078e021c */
[----:B------:R-:W-:Y:S01]  /*1ff0*/  IMAD.U32 R234, RZ, RZ, UR44 ;  /* 0x0000002cffea7e24 */ /* 0x000fe2000f8e00ff */
[----:B------:R-:W-:Y:S01]  /*2000*/  @!P4 LEA.HI.X R35, R4, R243, R9, 0x1, P5 ;  /* 0x000000f30423c211 */ /* 0x000fe200028f0c09 */
[----:B------:R-:W-:Y:S01]  /*2010*/  IMAD.IADD R25, R11, 0x1, R24 ;  /* 0x000000010b197824 */ /* 0x000fe200078e0218 */
[----:B------:R-:W3:Y:S01]  /*2020*/  @!P3 LDC.64 R8, c[0x0][0x390] ;  /* 0x0000e400ff08bb82 */ /* 0x000ee20000000a00 */
[----:B------:R-:W-:Y:S01]  /*2030*/  @!P2 IMAD.MOV.U32 R27, RZ, RZ, R29 ;  /* 0x000000ffff1ba224 */ /* 0x000fe200078e001d */
[----:B------:R-:W-:Y:S01]  /*2040*/  ISETP.GE.AND P5, PT, R14, UR54, PT ;  /* 0x000000360e007c0c */ /* 0x000fe2000bfa6270 */
[----:B------:R-:W-:Y:S02]  /*2050*/  @!P2 IMAD.MOV.U32 R4, RZ, RZ, R10 ;  /* 0x000000ffff04a224 */ /* 0x000fe400078e000a */
[----:B------:R-:W-:Y:S01]  /*2060*/  IMAD.MOV.U32 R236, RZ, RZ, 0x7f800000 ;  /* 0x7f800000ffec7424 */ /* 0x000fe200078e00ff */
[----:B------:R-:W-:Y:S01]  /*2070*/  UIMAD UR47, UR24, UR47, UR23 ;  /* 0x0000002f182f72a4 */ /* 0x000fe2000f8e0217 */
[----:B------:R-:W-:-:S02]  /*2080*/  @!P2 IMAD.MOV.U32 R5, RZ, RZ, R25 ;  /* 0x000000ffff05a224 */ /* 0x000fc400078e0019 */
[----:B------:R-:W-:Y:S01]  /*2090*/  IMAD.MOV.U32 R235, RZ, RZ, 0x7f800000 ;  /* 0x7f800000ffeb7424 */ /* 0x000fe200078e00ff */
[----:B------:R-:W4:Y:S01]  /*20a0*/  S2R R250, SR_TID.X ;  /* 0x0000000000fa7919 */ /* 0x000f220000002100 */
[C---:B------:R-:W-:Y:S01]  /*20b0*/  @!P2 IMAD R13, R2.reuse, UR14, RZ ;  /* 0x0000000e020dac24 */ /* 0x040fe2000f8e02ff */
[----:B------:R-:W1:Y:S01]  /*20c0*/  LDC R251, c[0x0][0x44c] ;  /* 0x00011300fffb7b82 */ /* 0x000e620000000800 */
[----:B------:R-:W-:Y:S02]  /*20d0*/  @!P2 IMAD R3, R2, UR12, RZ ;  /* 0x0000000c0203ac24 */ /* 0x000fe4000f8e02ff */
[----:B------:R-:W-:Y:S01]  /*20e0*/  IMAD.MOV.U32 R230, RZ, RZ, 0x40 ;  /* 0x00000040ffe67424 */ /* 0x000fe200078e00ff */
[----:B------:R-:W-:Y:S01]  /*20f0*/  @!PT LDS RZ, [RZ] ;  /* 0x00000000fffff984 */ /* 0x000fe20000000800 */
[----:B------:R-:W-:Y:S01]  /*2100*/  @!PT LDS RZ, [RZ] ;  /* 0x00000000fffff984 */ /* 0x000fe20000000800 */
[----:B------:R-:W-:Y:S01]  /*2110*/  @!PT LDS RZ, [RZ] ;  /* 0x00000000fffff984 */ /* 0x000fe20000000800 */
[----:B------:R-:W-:Y:S01]  /*2120*/  @!P5 LDGSTS.E.BYPASS.LTC128B.128 [R15+0x10000], desc[UR36][R242.64] ;  /* 0x10000000f20fdfae */ /* 0x000fe2000b981a24 */
[----:B------:R-:W-:Y:S02]  /*2130*/  @!P3 IMAD.MOV.U32 R24, RZ, RZ, R10 ;  /* 0x000000ffff18b224 */ /* 0x000fe400078e000a */
[----:B------:R-:W-:Y:S01]  /*2140*/  IMAD.MOV.U32 R228, RZ, RZ, 0x20 ;  /* 0x00000020ffe47424 */ /* 0x000fe200078e00ff */
[----:B------:R-:W2:Y:S01]  /*2150*/  @!P3 LDC.64 R10, c[0x0][0x388] ;  /* 0x0000e200ff0abb82 */ /* 0x000ea20000000a00 */
        /* <DEDUP_REMOVED lines=9> */
[----:B------:R-:W-:Y:S01]  /*21f0*/  @!P5 LDGSTS.E.BYPASS.LTC128B.128 [R15+0x16000], desc[UR36][R242.64+0x180] ;  /* 0x16000180f20fdfae */ /* 0x000fe2000b981a24 */
[----:B------:R-:W-:Y:S01]  /*2200*/  @!P2 IMAD.WIDE.U32 R22, R22, UR12, R4 ;  /* 0x0000000c1616ac25 */ /* 0x000fe2000f8e0004 */
[----:B------:R-:W-:-:S02]  /*2210*/  CS2R R194, SRZ ;  /* 0x0000000000c27805 */ /* 0x000fc4000001ff00 */
[----:B------:R-:W-:Y:S01]  /*2220*/  CS2R R192, SRZ ;  /* 0x0000000000c07805 */ /* 0x000fe2000001ff00 */
[----:B------:R-:W-:Y:S01]  /*2230*/  @P5 STS.128 [R15+0x10000], RZ ;  /* 0x010000ff0f005388 */ /* 0x000fe20000000c00 */
[C---:B------:R-:W-:Y:S01]  /*2240*/  @!P3 IMAD.WIDE.U32 R28, R14.reuse, UR14, R28 ;  /* 0x0000000e0e1cbc25 */ /* 0x040fe2000f8e001c */
[----:B------:R-:W1:Y:S01]  /*2250*/  @!P2 LDC.64 R4, c[0x0][0x388] ;  /* 0x0000e200ff04ab82 */ /* 0x000e620000000a00 */
[----:B------:R-:W-:Y:S01]  /*2260*/  CS2R R186, SRZ ;  /* 0x0000000000ba7805 */ /* 0x000fe2000001ff00 */
[----:B------:R-:W-:Y:S01]  /*2270*/  @P5 STS.128 [R15+0x12000], RZ ;  /* 0x012000ff0f005388 */ /* 0x000fe20000000c00 */
[C---:B------:R-:W-:Y:S01]  /*2280*/  @!P3 IMAD R18, R14.reuse, UR15, R29 ;  /* 0x0000000f0e12bc24 */ /* 0x040fe2000f8e021d */
[----:B------:R-:W-:Y:S01]  /*2290*/  CS2R R184, SRZ ;  /* 0x0000000000b87805 */ /* 0x000fe2000001ff00 */
[----:B------:R-:W-:Y:S01]  /*22a0*/  @!P3 IMAD.WIDE.U32 R24, R14, UR12, R24 ;  /* 0x0000000c0e18bc25 */ /* 0x000fe2000f8e0018 */
[----:B------:R-:W-:Y:S01]  /*22b0*/  @P5 STS.128 [R15+0x14000], RZ ;  /* 0x014000ff0f005388 */ /* 0x000fe20000000c00 */
[----:B------:R-:W-:-:S02]  /*22c0*/  CS2R R182, SRZ ;  /* 0x0000000000b67805 */ /* 0x000fc4000001ff00 */
[C---:B--2---:R-:W-:Y:S01]  /*22d0*/  @!P3 LEA R10, P1, R28.reuse, R10, 0x1 ;  /* 0x0000000a1c0ab211 */ /* 0x044fe200078208ff */
[----:B------:R-:W-:Y:S01]  /*22e0*/  @!P2 IMAD.IADD R20, R27, 0x1, R13 ;  /* 0x000000011b14a824 */ /* 0x000fe200078e020d */
[----:B------:R-:W-:Y:S01]  /*22f0*/  @P5 STS.128 [R15+0x16000], RZ ;  /* 0x016000ff0f005388 */ /* 0x000fe20000000c00 */
[----:B------:R-:W-:Y:S01]  /*2300*/  VIADD R238, R15, UR8 ;  /* 0x000000080fee7c36 */ /* 0x000fe20008000000 */
[----:B------:R-:W-:Y:S01]  /*2310*/  @!P3 LEA.HI.X R11, R28, R11, R18, 0x1, P1 ;  /* 0x0000000b1c0bb211 */ /* 0x000fe200008f0c12 */
[----:B------:R-:W-:Y:S01]  /*2320*/  @!P2 IMAD.IADD R12, R23, 0x1, R12 ;  /* 0x00000001170ca824 */ /* 0x000fe200078e020c */
[----:B---3--:R-:W-:Y:S01]  /*2330*/  @!P3 LEA R8, P1, R24, R8, 0x1 ;  /* 0x000000081808b211 */ /* 0x008fe200078208ff */
[----:B------:R-:W-:Y:S01]  /*2340*/  @P4 STS.128 [R15+0x11000], RZ ;  /* 0x011000ff0f004388 */ /* 0x000fe20000000c00 */
[----:B------:R-:W-:Y:S01]  /*2350*/  IMAD.MOV.U32 R248, RZ, RZ, 0x3f ;  /* 0x0000003ffff87424 */ /* 0x000fe200078e00ff */
[----:B------:R-:W-:Y:S01]  /*2360*/  CS2R R180, SRZ ;  /* 0x0000000000b47805 */ /* 0x000fe2000001ff00 */
[----:B------:R-:W-:Y:S01]  /*2370*/  IMAD.MOV.U32 R247, RZ, RZ, 0x37 ;  /* 0x00000037fff77424 */ /* 0x000fe200078e00ff */
[----:B------:R-:W-:Y:S01]  /*2380*/  @P4 STS.128 [R15+0x13000], RZ ;  /* 0x013000ff0f004388 */ /* 0x000fe20000000c00 */
[----:B------:R-:W-:Y:S01]  /*2390*/  IMAD.MOV.U32 R252, RZ, RZ, 0x40 ;  /* 0x00000040fffc7424 */ /* 0x000fe200078e00ff */
[----:B------:R-:W-:Y:S01]  /*23a0*/  CS2R R174, SRZ ;  /* 0x0000000000ae7805 */ /* 0x000fe2000001ff00 */
[----:B------:R-:W-:Y:S01]  /*23b0*/  IMAD.MOV.U32 R246, RZ, RZ, 0x4 ;  /* 0x00000004fff67424 */ /* 0x000fe200078e00ff */
[----:B------:R-:W-:Y:S01]  /*23c0*/  @P4 STS.128 [R15+0x15000], RZ ;  /* 0x015000ff0f004388 */ /* 0x000fe20000000c00 */
[----:B-1----:R-:W-:Y:S01]  /*23d0*/  @!P2 LEA R32, P0, R26, R4, 0x1 ;  /* 0x000000041a20a211 */ /* 0x002fe200078008ff */
[----:B------:R-:W-:Y:S01]  /*23e0*/  @!P3 IMAD R4, R14, UR13, R25 ;  /* 0x0000000d0e04bc24 */ /* 0x000fe2000f8e0219 */
[----:B------:R-:W-:Y:S01]  /*23f0*/  CS2R R172, SRZ ;  /* 0x0000000000ac7805 */ /* 0x000fe2000001ff00 */
[----:B------:R-:W-:Y:S01]  /*2400*/  @P4 STS.128 [R15+0x17000], RZ ;  /* 0x017000ff0f004388 */ /* 0x000fe20000000c00 */
[----:B------:R-:W-:-:S02]  /*2410*/  @!P2 LEA.HI.X R33, R26, R5, R20, 0x1, P0 ;  /* 0x000000051a21a211 */ /* 0x000fc400000f0c14 */
[----:B------:R-:W-:Y:S02]  /*2420*/  CS2R R178, SRZ ;  /* 0x0000000000b27805 */ /* 0x000fe4000001ff00 */
[----:B------:R-:W-:Y:S01]  /*2430*/  @!P3 LEA.HI.X R9, R24, R9, R4, 0x1, P1 ;  /* 0x000000091809b211 */ /* 0x000fe200008f0c04 */
[----:B------:R-:W-:Y:S01]  /*2440*/  @!PT LDS RZ, [RZ] ;  /* 0x00000000fffff984 */ /* 0x000fe20000000800 */
[----:B------:R-:W-:Y:S01]  /*2450*/  @!PT LDS RZ, [RZ] ;  /* 0x00000000fffff984 */ /* 0x000fe20000000800 */
[----:B------:R-:W-:Y:S01]  /*2460*/  @!PT LDS RZ, [RZ] ;  /* 0x00000000fffff984 */ /* 0x000fe20000000800 */
[----:B------:R-:W-:Y:S01]  /*2470*/  @!P4 LDGSTS.E.BYPASS.LTC128B.128 [R15+0x11000], desc[UR36][R34.64] ;  /* 0x11000000220fcfae */ /* 0x000fe2000b981a24 */
[----:B------:R-:W1:Y:S01]  /*2480*/  LDC.64 R4, c[0x0][0x528] ;  /* 0x00014a00ff047b82 */ /* 0x000e620000000a00 */
[C---:B----4-:R-:W-:Y:S02]  /*2490*/  @!P2 LEA R18, P0, R22.reuse, R2, 0x1 ;  /* 0x000000021612a211 */ /* 0x050fe400078008ff */
[----:B------:R-:W-:Y:S01]  /*24a0*/  CS2R R176, SRZ ;  /* 0x0000000000b07805 */ /* 0x000fe2000001ff00 */
[----:B------:R-:W-:Y:S01]  /*24b0*/  @!P4 LDGSTS.E.BYPASS.LTC128B.128 [R15+0x13000], desc[UR36][R34.64+0x80] ;  /* 0x13000080220fcfae */ /* 0x000fe2000b981a24 */
[----:B------:R-:W-:Y:S02]  /*24c0*/  CS2R R170, SRZ ;  /* 0x0000000000aa7805 */ /* 0x000fe4000001ff00 */
[----:B------:R-:W-:-:S02]  /*24d0*/  @!P2 LEA.HI.X R19, R22, R3, R12, 0x1, P0 ;  /* 0x000000031613a211 */ /* 0x000fc400000f0c0c */
        /* <DEDUP_REMOVED lines=57> */
[----:B------:R-:W-:Y:S01]  /*2870*/  @!PT LDS RZ, [RZ] ;  /* 0x00000000fffff984 */ /* 0x000fe20000000800 */
[----:B------:R-:W-:Y:S01]  /*2880*/  @!PT LDS RZ, [RZ] ;  /* 0x00000000fffff984 */ /* 0x000fe20000000800 */
[----:B------:R-:W-:Y:S01]  /*2890*/  @!PT LDS RZ, [RZ] ;  /* 0x00000000fffff984 */ /* 0x000fe20000000800 */
[----:B------:R-:W-:Y:S01]  /*28a0*/  @!P4 LDGSTS.E.BYPASS.LTC128B.128 [R238+0x1000], desc[UR36][R30.64] ;  /* 0x010000001eeecfae */ /* 0x000fe2000b981a24 */
[----:B------:R-:W-:Y:S02]  /*28b0*/  UIADD3 UR51, UPT, UPT, UR51, 0x40, -UR35 ;  /* 0x0000004033337890 */ /* 0x000fe4000fffe823 */
[----:B------:R-:W-:Y:S01]  /*28c0*/  UIADD3 UR31, UPT, UPT, UR31, 0x40, URZ ;  /* 0x000000401f1f7890 */ /* 0x000fe2000fffe0ff */
[----:B------:R-:W-:Y:S01]  /*28d0*/  @!P4 LDGSTS.E.BYPASS.LTC128B.128 [R238+0x3000], desc[UR36][R30.64+0x80] ;  /* 0x030000801eeecfae */ /* 0x000fe2000b981a24 */
[----:B------:R-:W-:Y:S01]  /*28e0*/  USHF.L.U32 UR55, UR55, 0x3, URZ ;  /* 0x0000000337377899 */ /* 0x000fe200080006ff */
[----:B------:R-:W2:Y:S02]  /*28f0*/  LDCU UR9, c[0x0][0x3e0] ;  /* 0x00007c00ff0977ac */ /* 0x000ea40008000800 */
[----:B------:R-:W-:Y:S01]  /*2900*/  @!P4 LDGSTS.E.BYPASS.LTC128B.128 [R238+0x5000], desc[UR36][R30.64+0x100] ;  /* 0x050001001eeecfae */ /* 0x000fe2000b981a24 */
[----:B------:R-:W3:Y:S03]  /*2910*/  LDCU UR11, c[0x0][0x45c] ;  /* 0x00008b80ff0b77ac */ /* 0x000ee60008000800 */
[----:B------:R-:W-:Y:S01]  /*2920*/  @!P4 LDGSTS.E.BYPASS.LTC128B.128 [R238+0x7000], desc[UR36][R30.64+0x180] ;  /* 0x070001801eeecfae */ /* 0x000fe2000b981a24 */
[----:B------:R-:W4:Y:S03]  /*2930*/  LDCU.U8 UR10, c[0x0][0x4f8] ;  /* 0x00009f00ff0a77ac */ /* 0x000f260008000000 */
        /* <DEDUP_REMOVED lines=38> */
[----:B------:R-:W0:Y:S04]  /*2ba0*/  LDGDEPBAR ;  /* 0x00000000000079af */ /* 0x000e280000000000 */
[----:B-1----:R-:W3:Y:S04]  /*2bb0*/  LDG.E.64 R12, desc[UR36][R4.64+0x8] ;  /* 0x00000824040c7981 */ /* 0x002ee8000c1e1b00 */
[----:B------:R1:W3:Y:S01]  /*2bc0*/  LDG.E.64 R8, desc[UR36][R4.64] ;  /* 0x0000002404087981 */ /* 0x0002e2000c1e1b00 */
[----:B------:R-:W-:-:S04]  /*2bd0*/  SHF.R.U32.HI R3, RZ, 0x1, R0 ;  /* 0x00000001ff037819 */ /* 0x000fc80000011600 */
[----:B------:R-:W-:-:S04]  /*2be0*/  LOP3.LUT R2, R3, 0x30, RZ, 0xc0, !PT ;  /* 0x0000003003027812 */ /* 0x000fc800078ec0ff */
[----:B------:R-:W-:Y:S01]  /*2bf0*/  LOP3.LUT R237, R2, 0x7, R237, 0xf8, !PT ;  /* 0x0000000702ed7812 */ /* 0x000fe200078ef8ed */
[C---:B--2---:R-:W-:Y:S02]  /*2c00*/  IMAD.SHL.U32 R11, R0.reuse, 0x2, RZ ;  /* 0x00000002000b7824 */ /* 0x044fe400078e00ff */
[----:B------:R-:W-:Y:S01]  /*2c10*/  IMAD.SHL.U32 R10, R0, 0x20, RZ ;  /* 0x00000020000a7824 */ /* 0x000fe200078e00ff */
[C---:B------:R-:W-:Y:S01]  /*2c20*/  ISETP.GE.AND P1, PT, R237.reuse, UR54, PT ;  /* 0x00000036ed007c0c */ /* 0x040fe2000bf26270 */
[----:B------:R-:W-:-:S05]  /*2c30*/  VIADD R2, R237, 0x8 ;  /* 0x00000008ed027836 */ /* 0x000fca0000000000 */
[----:B------:R-:W-:Y:S01]  /*2c40*/  ISETP.GE.AND P0, PT, R2, UR54, PT ;  /* 0x0000003602007c0c */ /* 0x000fe2000bf06270 */
[----:B------:R-:W-:-:S04]  /*2c50*/  IMAD.MOV.U32 R2, RZ, RZ, 0x4 ;  /* 0x00000004ff027424 */ /* 0x000fc800078e00ff */
[----:B----4-:R-:W-:Y:S01]  /*2c60*/  IMAD.WIDE.U32 R18, R237, R2, UR56 ;  /* 0x00000038ed127e25 */ /* 0x010fe2000f8e0002 */
[----:B-1----:R-:W-:-:S03]  /*2c70*/  LOP3.LUT R5, R16, 0x3, RZ, 0xc0, !PT ;  /* 0x0000000310057812 */ /* 0x002fc600078ec0ff */
[----:B------:R-:W-:Y:S01]  /*2c80*/  IMAD.SHL.U32 R2, R0, 0x40, RZ ;  /* 0x0000004000027824 */ /* 0x000fe200078e00ff */
[----:B------:R-:W-:Y:S01]  /*2c90*/  LOP3.LUT R11, R11, 0x20, RZ, 0xc0, !PT ;  /* 0x000000200b0b7812 */ /* 0x000fe200078ec0ff */
[----:B------:R-:W-:Y:S01]  /*2ca0*/  IMAD R234, R234, 0x4, R5 ;  /* 0x00000004eaea7824 */ /* 0x000fe200078e0205 */
[----:B------:R-:W-:Y:S01]  /*2cb0*/  LOP3.LUT R5, R10, 0x200, RZ, 0xc0, !PT ;  /* 0x000002000a057812 */ /* 0x000fe200078ec0ff */
[----:B------:R-:W-:Y:S01]  /*2cc0*/  IMAD.SHL.U32 R4, R0, 0x10, RZ ;  /* 0x0000001000047824 */ /* 0x000fe200078e00ff */
[----:B---3--:R-:W-:Y:S01]  /*2cd0*/  LOP3.LUT R15, R2, 0x1c0, RZ, 0xc0, !PT ;  /* 0x000001c0020f7812 */ /* 0x008fe200078ec0ff */
[----:B------:R-:W-:Y:S01]  /*2ce0*/  IMAD.SHL.U32 R217, R220, 0x40, RZ ;  /* 0x00000040dcd97824 */ /* 0x000fe200078e00ff */
[----:B------:R-:W-:Y:S01]  /*2cf0*/  LOP3.LUT R17, R2, 0x200, RZ, 0xc0, !PT ;  /* 0x0000020002117812 */ /* 0x000fe200078ec0ff */
[C---:B------:R-:W-:Y:S01]  /*2d00*/  IMAD.SHL.U32 R219, R220.reuse, 0x2, RZ ;  /* 0x00000002dcdb7824 */ /* 0x040fe200078e00ff */
[----:B------:R-:W-:Y:S01]  /*2d10*/  LOP3.LUT R11, R11, 0x18, R14, 0xf8, !PT ;  /* 0x000000180b0b7812 */ /* 0x000fe200078ef80e */
[C---:B------:R-:W-:Y:S01]  /*2d20*/  IMAD.SHL.U32 R218, R220.reuse, 0x20, RZ ;  /* 0x00000020dcda7824 */ /* 0x040fe200078e00ff */
[----:B------:R-:W-:Y:S01]  /*2d30*/  LOP3.LUT R15, R15, 0x38, R6, 0xf8, !PT ;  /* 0x000000380f0f7812 */ /* 0x000fe200078ef806 */
[----:B------:R-:W-:Y:S01]  /*2d40*/  IMAD.SHL.U32 R216, R220, 0x8, RZ ;  /* 0x00000008dcd87824 */ /* 0x000fe200078e00ff */
[----:B------:R-:W-:Y:S01]  /*2d50*/  LOP3.LUT R4, R5, 0x3800, R4, 0xf8, !PT ;  /* 0x0000380005047812 */ /* 0x000fe200078ef804 */
[----:B------:R1:W5:Y:S01]  /*2d60*/  @!P1 LDG.E R236, desc[UR36][R18.64] ;  /* 0x0000002412ec9981 */ /* 0x000362000c1e1900 */
[----:B------:R-:W-:-:S02]  /*2d70*/  LOP3.LUT R17, R17, 0xc00, R10, 0xf8, !PT ;  /* 0x00000c0011117812 */ /* 0x000fc400078ef80a */
[----:B------:R-:W-:Y:S02]  /*2d80*/  LOP3.LUT R5, R11, 0x1c0, R2, 0xf8, !PT ;  /* 0x000001c00b057812 */ /* 0x000fe400078ef802 */
[----:B------:R-:W-:Y:S01]  /*2d90*/  SHF.R.U32.HI R232, RZ, 0x2, R220 ;  /* 0x00000002ffe87819 */ /* 0x000fe200000116dc */
[----:B------:R-:W-:Y:S01]  /*2da0*/  USHF.L.U32 UR47, UR47, 0x5, URZ ;  /* 0x000000052f2f7899 */ /* 0x000fe200080006ff */
[----:B------:R-:W-:Y:S01]  /*2db0*/  LOP3.LUT R10, R15, 0x8, R3, 0x78, !PT ;  /* 0x000000080f0a7812 */ /* 0x000fe200078e7803 */
[----:B------:R1:W5:Y:S01]  /*2dc0*/  @!P0 LDG.E R235, desc[UR36][R18.64+0x20] ;  /* 0x0000202412eb8981 */ /* 0x000362000c1e1900 */
[----:B------:R-:W-:Y:S01]  /*2dd0*/  LOP3.LUT R5, R5, 0x38, R6, 0x78, !PT ;  /* 0x0000003805057812 */ /* 0x000fe200078e7806 */
[----:B------:R-:W-:Y:S01]  /*2de0*/  USHF.R.S32.HI UR12, URZ, 0x1f, UR47 ;  /* 0x0000001fff0c7899 */ /* 0x000fe2000801142f */
[----:B------:R-:W-:Y:S02]  /*2df0*/  LOP3.LUT R3, R217, 0x1c0, RZ, 0xc0, !PT ;  /* 0x000001c0d9037812 */ /* 0x000fe400078ec0ff */
[----:B------:R-:W-:-:S02]  /*2e00*/  CS2R R30, SRZ ;  /* 0x00000000001e7805 */ /* 0x000fc4000001ff00 */
[----:B------:R-:W-:Y:S02]  /*2e10*/  LOP3.LUT R11, R219, 0x38, RZ, 0xc0, !PT ;  /* 0x00000038db0b7812 */ /* 0x000fe400078ec0ff */
[----:B------:R-:W-:Y:S02]  /*2e20*/  CS2R R28, SRZ ;  /* 0x00000000001c7805 */ /* 0x000fe4000001ff00 */
[----:B------:R-:W-:Y:S01]  /*2e30*/  LOP3.LUT R6, R17, R10, RZ, 0xfc, !PT ;  /* 0x0000000a11067212 */ /* 0x000fe200078efcff */
[----:B------:R-:W-:Y:S01]  /*2e40*/  IMAD.SHL.U32 R10, R220, 0x10, RZ ;  /* 0x00000010dc0a7824 */ /* 0x000fe200078e00ff */
        /* <DEDUP_REMOVED lines=8> */
[----:B------:R-:W-:-:S02]  /*2ed0*/  R2P PR, R0, 0x6 ;  /* 0x0000000600007804 */ /* 0x000fc40000000000 */
[----:B------:R-:W-:Y:S02]  /*2ee0*/  CS2R R22, SRZ ;  /* 0x0000000000167805 */ /* 0x000fe4000001ff00 */
[----:B------:R-:W-:Y:S02]  /*2ef0*/  LOP3.LUT R0, R15, 0x3800, R10, 0xf8, !PT ;  /* 0x000038000f007812 */ /* 0x000fe400078ef80a */
[----:B------:R-:W-:Y:S02]  /*2f00*/  CS2R R20, SRZ ;  /* 0x0000000000147805 */ /* 0x000fe4000001ff00 */
[----:B------:R-:W-:Y:S02]  /*2f10*/  LOP3.LUT R239, R3, 0x8, R220, 0x78, !PT ;  /* 0x0000000803ef7812 */ /* 0x000fe400078e78dc */
[----:B------:R-:W-:Y:S02]  /*2f20*/  LOP3.LUT R10, R11, 0x1c0, R10, 0xf8, !PT ;  /* 0x000001c00b0a7812 */ /* 0x000fe400078ef80a */
[----:B------:R-:W-:-:S02]  /*2f30*/  LOP3.LUT R5, R5, 0x200, R2, 0xf8, !PT ;  /* 0x0000020005057812 */ /* 0x000fc400078ef802 */
[----:B------:R-:W-:Y:S02]  /*2f40*/  LOP3.LUT R11, R217, 0x200, RZ, 0xc0, !PT ;  /* 0x00000200d90b7812 */ /* 0x000fe400078ec0ff */
[----:B------:R-:W-:Y:S02]  /*2f50*/  SHF.R.U32.HI R2, RZ, 0x1, R220 ;  /* 0x00000001ff027819 */ /* 0x000fe400000116dc */
[----:B------:R-:W-:Y:S02]  /*2f60*/  LOP3.LUT R14, R218, 0xc00, RZ, 0xc0, !PT ;  /* 0x00000c00da0e7812 */ /* 0x000fe400078ec0ff */
[----:B------:R-:W-:Y:S02]  /*2f70*/  LOP3.LUT R227, R4, R227, RZ, 0xfc, !PT ;  /* 0x000000e304e37212 */ /* 0x000fe400078efcff */
[----:B------:R-:W-:Y:S02]  /*2f80*/  LOP3.LUT R239, R0, R239, RZ, 0xfc, !PT ;  /* 0x000000ef00ef7212 */ /* 0x000fe400078efcff */
[----:B------:R-:W-:-:S02]  /*2f90*/  LOP3.LUT R0, R11, 0xc00, R218, 0xf8, !PT ;  /* 0x00000c000b007812 */ /* 0x000fc400078ef8da */
[----:B------:R-:W-:Y:S02]  /*2fa0*/  LOP3.LUT R221, R3, 0x8, R2, 0x78, !PT ;  /* 0x0000000803dd7812 */ /* 0x000fe400078e7802 */
[----:B------:R-:W-:Y:S02]  /*2fb0*/  LOP3.LUT R4, R11, 0x400, R218, 0xf8, !PT ;  /* 0x000004000b047812 */ /* 0x000fe400078ef8da */
[----:B------:R-:W-:Y:S02]  /*2fc0*/  LOP3.LUT R11, R14, 0x6, R219, 0xf8, !PT ;  /* 0x000000060e0b7812 */ /* 0x000fe400078ef8db */
[-C--:B------:R-:W-:Y:S02]  /*2fd0*/  LOP3.LUT R0, R0, R221.reuse, RZ, 0xfc, !PT ;  /* 0x000000dd00007212 */ /* 0x080fe400078efcff */
[----:B------:R-:W-:Y:S02]  /*2fe0*/  LOP3.LUT R221, R4, R221, RZ, 0xfc, !PT ;  /* 0x000000dd04dd7212 */ /* 0x000fe400078efcff */
[----:B------:R-:W-:-:S02]  /*2ff0*/  LOP3.LUT R10, R11, R10, RZ, 0xfc, !PT ;  /* 0x0000000a0b0a7212 */ /* 0x000fc400078efcff */
[----:B------:R-:W-:Y:S02]  /*3000*/  SEL R230, R230, 0xffffffc0, !P2 ;  /* 0xffffffc0e6e67807 */ /* 0x000fe40005000000 */
[----:B------:R-:W-:Y:S01]  /*3010*/  LEA R227, R227, UR25, 0x1 ;  /* 0x00000019e3e37c11 */ /* 0x000fe2000f8e08ff */
[----:B------:R-:W-:Y:S01]  /*3020*/  STL [R1+0x4], R10 ;  /* 0x0000040a01007387 */ /* 0x000fe20000100800 */
[----:B------:R-:W-:Y:S02]  /*3030*/  SEL R228, R228, 0xffffffe0, !P1 ;  /* 0xffffffe0e4e47807 */ /* 0x000fe40004800000 */
[----:B------:R-:W-:Y:S01]  /*3040*/  LEA R6, R6, UR25, 0x1 ;  /* 0x0000001906067c11 */ /* 0x000fe2000f8e08ff */
[--C-:B------:R-:W-:Y:S01]  /*3050*/  IMAD.IADD R225, R230, 0x1, R227.reuse ;  /* 0x00000001e6e17824 */ /* 0x100fe200078e02e3 */
[----:B------:R-:W-:Y:S01]  /*3060*/  LEA R5, R5, UR25, 0x1 ;  /* 0x0000001905057c11 */ /* 0x000fe2000f8e08ff */
[----:B------:R-:W-:Y:S01]  /*3070*/  IMAD.IADD R226, R228, 0x1, R227 ;  /* 0x00000001e4e27824 */ /* 0x000fe200078e02e3 */
[----:B------:R-:W-:Y:S01]  /*3080*/  LOP3.LUT P1, RZ, R220, 0x2, RZ, 0xc0, !PT ;  /* 0x00000002dcff7812 */ /* 0x000fe2000782c0ff */
[----:B------:R-:W-:Y:S01]  /*3090*/  VIADD R223, R6, UR8 ;  /* 0x0000000806df7c36 */ /* 0x000fe20008000000 */
[----:B------:R-:W-:Y:S01]  /*30a0*/  LOP3.LUT P2, RZ, R220, 0x8, RZ, 0xc0, !PT ;  /* 0x00000008dcff7812 */ /* 0x000fe2000784c0ff */
[----:B------:R-:W-:Y:S01]  /*30b0*/  VIADD R222, R5, UR8 ;  /* 0x0000000805de7c36 */ /* 0x000fe20008000000 */
[----:B------:R-:W-:Y:S01]  /*30c0*/  SHF.R.U32.HI R249, RZ, 0x2, R250 ;  /* 0x00000002fff97819 */ /* 0x000fe200000116fa */
[----:B------:R-:W-:Y:S01]  /*30d0*/  IMAD.IADD R224, R228, 0x1, R225 ;  /* 0x00000001e4e07824 */ /* 0x000fe200078e02e1 */
[----:B------:R-:W-:-:S04]  /*30e0*/  IADD3 R7, P3, P0, R12, UR47, R7 ;  /* 0x0000002f0c077c10 */ /* 0x000fc8000f87e007 */
[----:B------:R-:W-:Y:S01]  /*30f0*/  IADD3.X R4, PT, PT, R13, UR12, RZ, P3, P0 ;  /* 0x0000000c0d047c10 */ /* 0x000fe20009fe04ff */
[----:B------:R-:W2:Y:S01]  /*3100*/  LDCU UR12, c[0x0][0x590] ;  /* 0x0000b200ff0c77ac */ /* 0x000ea20008000800 */
[----:B------:R-:W-:Y:S01]  /*3110*/  R2UR UR61, R8 ;  /* 0x00000000083d72ca */ /* 0x000fe200000e0000 */
[----:B------:R-:W-:Y:S01]  /*3120*/  IMAD.MOV.U32 R8, RZ, RZ, 0x10 ;  /* 0x00000010ff087424 */ /* 0x000fe200078e00ff */
[----:B------:R-:W-:Y:S01]  /*3130*/  LOP3.LUT P0, RZ, R220, 0x4, RZ, 0xc0, !PT ;  /* 0x00000004dcff7812 */ /* 0x000fe2000780c0ff */
[----:B------:R3:W-:Y:S01]  /*3140*/  STL [R1], R4 ;  /* 0x0000000401007387 */ /* 0x0007e20000100800 */
[----:B------:R-:W-:Y:S02]  /*3150*/  R2UR UR60, R9 ;  /* 0x00000000093c72ca */ /* 0x000fe400000e0000 */
[----:B------:R-:W-:Y:S01]  /*3160*/  SEL R8, R8, 0xfffffff0, !P0 ;  /* 0xfffffff008087807 */ /* 0x000fe20004000000 */
[----:B------:R-:W-:-:S05]  /*3170*/  IMAD.WIDE.U32 R8, R7, -0x2daee0ad, RZ ;  /* 0xd2511f5307087825 */ /* 0x000fca00078e00ff */
[----:B------:R1:W-:Y:S01]  /*3180*/  STL.64 [R1+0x10], R8 ;  /* 0x0000100801007387 */ /* 0x0003e20000100a00 */
[----:B------:R-:W-:Y:S02]  /*3190*/  UIADD3 UR59, UPT, UPT, UR61, -0x61c88647, URZ ;  /* 0x9e3779b93d3b7890 */ /* 0x000fe4000fffe0ff */
[----:B------:R-:W-:Y:S02]  /*31a0*/  UIADD3 UR54, UPT, UPT, UR61, 0x3c6ef372, URZ ;  /* 0x3c6ef3723d367890 */ /* 0x000fe4000fffe0ff */
[----:B--2---:R-:W-:Y:S02]  /*31b0*/  USHF.L.U32 UR12, UR12, 0x6, URZ ;  /* 0x000000060c0c7899 */ /* 0x004fe400080006ff */
[----:B------:R-:W-:Y:S02]  /*31c0*/  UIADD3 UR58, UPT, UPT, UR60, -0x4498517b, URZ ;  /* 0xbb67ae853c3a7890 */ /* 0x000fe4000fffe0ff */
[----:B------:R-:W-:Y:S02]  /*31d0*/  UIADD3 UR52, UPT, UPT, UR60, 0x76cf5d0a, URZ ;  /* 0x76cf5d0a3c347890 */ /* 0x000fe4000fffe0ff */
[----:B------:R-:W-:-:S02]  /*31e0*/  UIADD3 UR48, UPT, UPT, UR61, -0x255992d5, URZ ;  /* 0xdaa66d2b3d307890 */ /* 0x000fc4000fffe0ff */
[----:B------:R-:W-:Y:S02]  /*31f0*/  UIADD3 UR47, UPT, UPT, UR60, 0x32370b8f, URZ ;  /* 0x32370b8f3c2f7890 */ /* 0x000fe4000fffe0ff */
[----:B------:R-:W-:Y:S01]  /*3200*/  UIADD3 UR46, UPT, UPT, UR61, 0x78dde6e4, URZ ;  /* 0x78dde6e43d2e7890 */ /* 0x000fe2000fffe0ff */
[----:B---3--:R-:W-:Y:S01]  /*3210*/  IMAD.U32 R4, RZ, RZ, UR45 ;  /* 0x0000002dff047e24 */ /* 0x008fe2000f8e00ff */
[----:B------:R-:W-:Y:S02]  /*3220*/  UIADD3 UR30, UPT, UPT, UR60, -0x126145ec, URZ ;  /* 0xed9eba143c1e7890 */ /* 0x000fe4000fffe0ff */
[----:B------:R-:W-:Y:S02]  /*3230*/  UIADD3 UR24, UPT, UPT, UR61, 0x1715609d, URZ ;  /* 0x1715609d3d187890 */ /* 0x000fe4000fffe0ff */
[----:B------:R-:W-:Y:S01]  /*3240*/  IADD3 R4, PT, PT, R4, UR35, R237 ;  /* 0x0000002304047c10 */ /* 0x000fe2000fffe0ed */
[----:B------:R-:W-:Y:S02]  /*3250*/  UIADD3 UR15, UPT, UPT, UR60, -0x56f99767, URZ ;  /* 0xa90668993c0f7890 */ /* 0x000fe4000fffe0ff */
[----:B------:R-:W-:-:S02]  /*3260*/  UIADD3 UR14, UPT, UPT, UR61, -0x4ab325aa, URZ ;  /* 0xb54cda563d0e7890 */ /* 0x000fc4000fffe0ff */
[----:B------:R-:W-:Y:S01]  /*3270*/  VIADD R4, R4, -UR43 ;  /* 0x8000002b04047c36 */ /* 0x000fe20008000000 */
[----:B------:R-:W-:-:S04]  /*3280*/  UIADD3 UR13, UPT, UPT, UR60, 0x646e171e, URZ ;  /* 0x646e171e3c0d7890 */ /* 0x000fc8000fffe0ff */
[----:B------:R1:W-:Y:S08]  /*3290*/  STL [R1+0x8], R4 ;  /* 0x0000080401007387 */ /* 0x0003f00000100800 */
.L_x_1065:
[----:B------:R-:W0:Y:S01]  /*32a0*/  LDGDEPBAR ;  /* 0x00000000000079af */ /* 0x000e220000000000 */
[----:B------:R-:W-:Y:S01]  /*32b0*/  IMAD.IADD R116, R223, 0x1, R228 ;  /* 0x00000001df747824 */ /* 0x000fe200078e02e4 */
        /* <DEDUP_REMOVED lines=8> */
[----:B------:R-:W-:Y:S01]  /*3340*/  IMAD.U32 R124, RZ, RZ, UR38 ;  /* 0x00000026ff7c7e24 */ /* 0x000fe2000f8e00ff */
[----:B------:R-:W-:Y:S01]  /*3350*/  SEL R210, R210, 0xfffffff0, !P0 ;  /* 0xfffffff0d2d27807 */ /* 0x000fe20004000000 */
[----:B------:R-:W-:Y:S03]  /*3360*/  UIADD3 UR45, UPT, UPT, UR45, -0x40, URZ ;  /* 0xffffffc02d2d7890 */ /* 0x000fe6000fffe0ff */
[----:B------:R-:W4:Y:S01]  /*3370*/  LDL R128, [R1+0x8] ;  /* 0x0000080001807983 */ /* 0x000f220000100800 */
[----:B------:R-:W-:Y:S01]  /*3380*/  VIADD R234, R234, 0xfffffffc ;  /* 0xfffffffceaea7836 */ /* 0x000fe20000000000 */
[----:B------:R-:W-:Y:S01]  /*3390*/  SHF.R.U32.HI R120, RZ, 0x7, R220 ;  /* 0x00000007ff787819 */ /* 0x000fe200000116dc */
[----:B------:R-:W-:Y:S01]  /*33a0*/  UISETP.GE.AND UP0, UPT, UR45, UR51, UPT ;  /* 0x000000332d00728c */ /* 0x000fe2000bf06270 */
[----:B------:R-:W-:Y:S01]  /*33b0*/  IMAD.U32 R118, RZ, RZ, UR38 ;  /* 0x00000026ff767e24 */ /* 0x000fe2000f8e00ff */
[----:B------:R-:W-:Y:S01]  /*33c0*/  UIADD3 UR44, UPT, UPT, UR44, -0x1, URZ ;  /* 0xffffffff2c2c7890 */ /* 0x000fe2000fffe0ff */
[----:B------:R-:W-:Y:S01]  /*33d0*/  IMAD.WIDE.U32 R122, R234, -0x326172a9, RZ ;  /* 0xcd9e8d57ea7a7825 */ /* 0x000fe200078e00ff */
[----:B------:R-:W-:Y:S03]  /*33e0*/  UISETP.LT.AND UP0, UPT, UR31, UR35, UP0 ;  /* 0x000000231f00728c */ /* 0x000fe60008701270 */
[----:B------:R-:W-:Y:S03]  /*33f0*/  IMAD R118, R118, 0x2, R120 ;  /* 0x0000000276767824 */ /* 0x000fe600078e0278 */
        /* <DEDUP_REMOVED lines=52> */
[C---:B------:R-:W-:Y:S08]  /*3740*/  HMMA.16816.F32.BF16 R12, R108.reuse, R88, R12 ;  /* 0x000000586c0c723c */ /* 0x040ff0000004180c */
[----:B------:R-:W-:Y:S01]  /*3750*/  HMMA.16816.F32.BF16 R16, R108, R90, R16 ;  /* 0x0000005a6c10723c */ /* 0x000fe20000041810 */
[----:B------:R-:W4:Y:S02]  /*3760*/  LDSM.16.M88.4 R88, [R224+0x1a800] ;  /* 0x01a80000e058783b */ /* 0x000f240000000200 */
[----:B--2---:R-:W-:Y:S04]  /*3770*/  LOP3.LUT R120, R119, UR61, R123, 0x96, !PT ;  /* 0x0000003d77787c12 */ /* 0x004fe8000f8e967b */
[----:B------:R-:W2:Y:S01]  /*3780*/  LDSM.16.M88.4 R108, [R223+0x4000] ;  /* 0x00400000df6c783b */ /* 0x000ea20000000200 */
[C---:B------:R-:W-:Y:S05]  /*3790*/  HMMA.16816.F32.BF16 R4, R92.reuse, R96, R4 ;  /* 0x000000605c04723c */ /* 0x040fea0000041804 */
[----:B------:R-:W-:Y:S01]  /*37a0*/  IMAD.WIDE.U32 R120, R120, -0x2daee0ad, RZ ;  /* 0xd2511f5378787825 */ /* 0x000fe200078e00ff */
[----:B---3--:R-:W-:Y:S02]  /*37b0*/  LOP3.LUT R118, R118, UR60, R127, 0x96, !PT ;  /* 0x0000003c76767c12 */ /* 0x008fe4000f8e967f */
[C---:B------:R-:W-:Y:S01]  /*37c0*/  HMMA.16816.F32.BF16 R8, R92.reuse, R98, R8 ;  /* 0x000000625c08723c */ /* 0x040fe20000041808 */
[----:B------:R-:W-:Y:S02]  /*37d0*/  LDSM.16.M88.4 R96, [R226+0x1c000] ;  /* 0x01c00000e260783b */ /* 0x000fe40000000200 */
[----:B------:R-:W-:Y:S01]  /*37e0*/  IMAD.WIDE.U32 R118, R118, -0x326172a9, RZ ;  /* 0xcd9e8d5776767825 */ /* 0x000fe200078e00ff */
[----:B------:R-:W-:Y:S04]  /*37f0*/  LOP3.LUT R123, R126, UR58, R121, 0x96, !PT ;  /* 0x0000003a7e7b7c12 */ /* 0x000fe8000f8e9679 */
[C---:B-1----:R-:W-:Y:S03]  /*3800*/  HMMA.16816.F32.BF16 R12, R92.reuse, R84, R12 ;  /* 0x000000545c0c723c */ /* 0x042fe6000004180c */
[----:B------:R-:W-:Y:S01]  /*3810*/  LOP3.LUT R126, R122, UR59, R119, 0x96, !PT ;  /* 0x0000003b7a7e7c12 */ /* 0x000fe2000f8e9677 */
[----:B------:R-:W-:Y:S01]  /*3820*/  IMAD.WIDE.U32 R122, R123, -0x326172a9, RZ ;  /* 0xcd9e8d577b7a7825 */ /* 0x000fe200078e00ff */
[----:B------:R-:W-:Y:S02]  /*3830*/  @!P4 LOP3.LUT R119, R125, 0xe0, R232, 0xf8, !PT ;  /* 0x000000e07d77c812 */ /* 0x000fe400078ef8e8 */
[----:B----4-:R-:W-:Y:S01]  /*3840*/  @!P4 VIADDMNMX R125, R128, -R248, UR35, PT ;  /* 0x00000023807dce46 */ /* 0x010fe2000b8009f8 */
[----:B------:R-:W-:Y:S01]  /*3850*/  HMMA.16816.F32.BF16 R16, R92, R86, R16 ;  /* 0x000000565c10723c */ /* 0x000fe20000041810 */
[----:B------:R-:W1:Y:S02]  /*3860*/  LDSM.16.M88.4 R84, [R227+0x1c800] ;  /* 0x01c80000e354783b */ /* 0x000e640000000200 */
[----:B------:R-:W-:Y:S01]  /*3870*/  LOP3.LUT R121, R118, UR54, R123, 0x96, !PT ;  /* 0x0000003676797c12 */ /* 0x000fe2000f8e967b */
[----:B------:R-:W-:Y:S01]  /*3880*/  FMUL.FTZ R118, R235, 1.4426950216293334961 ;  /* 0x3fb8aa3beb767820 */ /* 0x000fe20000410000 */
[----:B------:R-:W-:Y:S02]  /*3890*/  @!P4 IMAD R124, R124, 0x40, R119 ;  /* 0x000000407c7cc824 */ /* 0x000fe400078e0277 */
[----:B------:R-:W-:Y:S01]  /*38a0*/  FMUL.FTZ R119, R236, 1.4426950216293334961 ;  /* 0x3fb8aa3bec777820 */ /* 0x000fe20000410000 */
[----:B------:R-:W3:Y:S01]  /*38b0*/  LDSM.16.M88.4 R92, [R116+0x4000] ;  /* 0x00400000745c783b */ /* 0x000ee20000000200 */
[C---:B------:R-:W-:Y:S05]  /*38c0*/  HMMA.16816.F32.BF16 R4, R100.reuse, R104, R4 ;  /* 0x000000686404723c */ /* 0x040fea0000041804 */
[----:B------:R-:W-:Y:S01]  /*38d0*/  FSEL R118, R118, RZ, P3 ;  /* 0x000000ff76767208 */ /* 0x000fe20001800000 */
[----:B------:R-:W-:Y:S01]  /*38e0*/  @!P4 VIADD R130, R124, 0x1 ;  /* 0x000000017c82c836 */ /* 0x000fe20000000000 */
[----:B------:R-:W-:Y:S01]  /*38f0*/  FSEL R119, R119, RZ, P5 ;  /* 0x000000ff77777208 */ /* 0x000fe20002800000 */
[C---:B------:R-:W-:Y:S01]  /*3900*/  HMMA.16816.F32.BF16 R8, R100.reuse, R106, R8 ;  /* 0x0000006a6408723c */ /* 0x040fe20000041808 */
[----:B------:R-:W-:Y:S02]  /*3910*/  LDSM.16.M88.4 R104, [R225+0x1c000] ;  /* 0x01c00000e168783b */ /* 0x000fe40000000200 */
[-C--:B------:R-:W-:Y:S01]  /*3920*/  @!P4 ISETP.GE.AND P5, PT, R130, R125.reuse, PT ;  /* 0x0000007d8200c20c */ /* 0x080fe20003fa6270 */
[----:B------:R-:W-:Y:S01]  /*3930*/  IMAD.WIDE.U32 R126, R126, -0x2daee0ad, RZ ;  /* 0xd2511f537e7e7825 */ /* 0x000fe200078e00ff */
[----:B------:R-:W-:Y:S03]  /*3940*/  @!P4 ISETP.GE.AND P3, PT, R124, R125, PT ;  /* 0x0000007d7c00c20c */ /* 0x000fe60003f66270 */
[C---:B------:R-:W-:Y:S03]  /*3950*/  HMMA.16816.F32.BF16 R12, R100.reuse, R88, R12 ;  /* 0x00000058640c723c */ /* 0x040fe6000004180c */
[----:B------:R-:W-:Y:S02]  /*3960*/  LOP3.LUT R120, R120, UR52, R127, 0x96, !PT ;  /* 0x0000003478787c12 */ /* 0x000fe4000f8e967f */
[----:B------:R-:W-:Y:S01]  /*3970*/  @!P4 VIADDMNMX R127, R128, -R247, UR35, PT ;  /* 0x00000023807fce46 */ /* 0x000fe2000b8009f7 */
[----:B------:R-:W-:Y:S02]  /*3980*/  IMAD.WIDE.U32 R128, R121, -0x2daee0ad, RZ ;  /* 0xd2511f5379807825 */ /* 0x000fe400078e00ff */
[----:B------:R-:W-:Y:S01]  /*3990*/  HMMA.16816.F32.BF16 R16, R100, R90, R16 ;  /* 0x0000005a6410723c */ /* 0x000fe20000041810 */
[----:B------:R-:W4:Y:S02]  /*39a0*/  LDSM.16.M88.4 R88, [R226+0x1c800] ;  /* 0x01c80000e258783b */ /* 0x000f240000000200 */
[-C--:B------:R-:W-:Y:S01]  /*39b0*/  @!P4 ISETP.GE.AND P6, PT, R130, R127.reuse, PT ;  /* 0x0000007f8200c20c */ /* 0x080fe20003fc6270 */
[----:B------:R-:W-:Y:S01]  /*39c0*/  @!P4 VIADD R130, R124, 0x8 ;  /* 0x000000087c82c836 */ /* 0x000fe20000000000 */
[----:B------:R-:W-:Y:S01]  /*39d0*/  LOP3.LUT R126, R126, UR47, R129, 0x96, !PT ;  /* 0x0000002f7e7e7c12 */ /* 0x000fe2000f8e9681 */
[----:B------:R-:W-:Y:S01]  /*39e0*/  IMAD.WIDE.U32 R196, R120, -0x326172a9, RZ ;  /* 0xcd9e8d5778c47825 */ /* 0x000fe200078e00ff */
[----:B------:R-:W4:Y:S01]  /*39f0*/  LDSM.16.M88.4 R100, [R117+0x4000] ;  /* 0x004000007564783b */ /* 0x000f220000000200 */
[C---:B--2---:R-:W-:Y:S05]  /*3a00*/  HMMA.16816.F32.BF16 R4, R108.reuse, R112, R4 ;  /* 0x000000706c04723c */ /* 0x044fea0000041804 */
[----:B------:R-:W-:Y:S01]  /*3a10*/  LOP3.LUT R129, R122, UR48, R197, 0x96, !PT ;  /* 0x000000307a817c12 */ /* 0x000fe2000f8e96c5 */
[----:B------:R-:W-:Y:S02]  /*3a20*/  @!P4 VIADD R122, R124, 0x10 ;  /* 0x000000107c7ac836 */ /* 0x000fe40000000000 */
[C---:B------:R-:W-:Y:S01]  /*3a30*/  HMMA.16816.F32.BF16 R8, R108.reuse, R114, R8 ;  /* 0x000000726c08723c */ /* 0x040fe20000041808 */
[----:B------:R-:W-:Y:S02]  /*3a40*/  LDSM.16.M88.4 R112, [R224+0x1c000] ;  /* 0x01c00000e070783b */ /* 0x000fe40000000200 */
[----:B------:R-:W-:Y:S05]  /*3a50*/  IMAD.WIDE.U32 R200, R129, -0x2daee0ad, RZ ;  /* 0xd2511f5381c87825 */ /* 0x000fea00078e00ff */
[C---:B-1----:R-:W-:Y:S03]  /*3a60*/  HMMA.16816.F32.BF16 R12, R108.reuse, R84, R12 ;  /* 0x000000546c0c723c */ /* 0x042fe6000004180c */
[----:B------:R-:W-:Y:S05]  /*3a70*/  LOP3.LUT R128, R128, UR30, R201, 0x96, !PT ;  /* 0x0000001e80807c12 */ /* 0x000fea000f8e96c9 */
[----:B------:R-:W-:Y:S01]  /*3a80*/  HMMA.16816.F32.BF16 R16, R108, R86, R16 ;  /* 0x000000566c10723c */ /* 0x000fe20000041810 */
[----:B------:R-:W1:Y:S02]  /*3a90*/  LDSM.16.M88.4 R84, [R225+0x1c800] ;  /* 0x01c80000e154783b */ /* 0x000e640000000200 */
[----:B------:R-:W-:Y:S04]  /*3aa0*/  IMAD.WIDE.U32 R206, R128, -0x326172a9, RZ ;  /* 0xcd9e8d5780ce7825 */ /* 0x000fe800078e00ff */
        /* <DEDUP_REMOVED lines=13> */
[----:B------:R1:W4:Y:S06]  /*3b80*/  LDSM.16.M88.4 R84, [R227+0x1e800] ;  /* 0x01e80000e354783b */ /* 0x00032c0000000200 */
[----:B------:R-:W4:Y:S01]  /*3b90*/  LDSM.16.M88.4 R100, [R116+0x6000] ;  /* 0x006000007464783b */ /* 0x000f220000000200 */
        /* <DEDUP_REMOVED lines=10> */
[C---:B------:R-:W-:Y:S08]  /*3c40*/  HMMA.16816.F32.BF16 R12, R92.reuse, R84, R12 ;  /* 0x000000545c0c723c */ /* 0x040ff0000004180c */
[----:B------:R-:W-:Y:S01]  /*3c50*/  HMMA.16816.F32.BF16 R16, R92, R86, R16 ;  /* 0x000000565c10723c */ /* 0x000fe20000041810 */
[----:B------:R3:W4:Y:S06]  /*3c60*/  LDSM.16.M88.4 R84, [R225+0x1e800] ;  /* 0x01e80000e154783b */ /* 0x00072c0000000200 */
[----:B------:R-:W-:Y:S01]  /*3c70*/  LDSM.16.M88.4 R92, [R224+0x1e000] ;  /* 0x01e00000e05c783b */ /* 0x000fe20000000200 */
[C---:B------:R-:W-:Y:S08]  /*3c80*/  HMMA.16816.F32.BF16 R4, R100.reuse, R104, R4 ;  /* 0x000000686404723c */ /* 0x040ff00000041804 */
[C---:B------:R-:W-:Y:S08]  /*3c90*/  HMMA.16816.F32.BF16 R8, R100.reuse, R106, R8 ;  /* 0x0000006a6408723c */ /* 0x040ff00000041808 */
[C---:B-1----:R-:W-:Y:S03]  /*3ca0*/  HMMA.16816.F32.BF16 R12, R100.reuse, R88, R12 ;  /* 0x00000058640c723c */ /* 0x042fe6000004180c */
[----:B---3--:R-:W-:Y:S05]  /*3cb0*/  IMAD.IADD R225, R230, 0x1, R227 ;  /* 0x00000001e6e17824 */ /* 0x008fea00078e02e3 */
[----:B------:R-:W-:Y:S01]  /*3cc0*/  HMMA.16816.F32.BF16 R16, R100, R90, R16 ;  /* 0x0000005a6410723c */ /* 0x000fe20000041810 */
[----:B------:R-:W1:Y:S07]  /*3cd0*/  LDSM.16.M88.4 R88, [R228+0x6000] ;  /* 0x00600000e458783b */ /* 0x000e6e0000000200 */
[C---:B--2---:R-:W-:Y:S08]  /*3ce0*/  HMMA.16816.F32.BF16 R4, R108.reuse, R112, R4 ;  /* 0x000000706c04723c */ /* 0x044ff00000041804 */
[C---:B------:R-:W-:Y:S08]  /*3cf0*/  HMMA.16816.F32.BF16 R8, R108.reuse, R114, R8 ;  /* 0x000000726c08723c */ /* 0x040ff00000041808 */
[C---:B----4-:R-:W-:Y:S08]  /*3d00*/  HMMA.16816.F32.BF16 R12, R108.reuse, R84, R12 ;  /* 0x000000546c0c723c */ /* 0x050ff0000004180c */
[----:B------:R-:W-:Y:S01]  /*3d10*/  HMMA.16816.F32.BF16 R16, R108, R86, R16 ;  /* 0x000000566c10723c */ /* 0x000fe20000041810 */
[----:B------:R-:W2:Y:S07]  /*3d20*/  LDSM.16.M88.4 R84, [R224+0x1e800] ;  /* 0x01e80000e054783b */ /* 0x000eae0000000200 */
[C---:B-1----:R-:W-:Y:S01]  /*3d30*/  HMMA.16816.F32.BF16 R4, R88.reuse, R92, R4 ;  /* 0x0000005c5804723c */ /* 0x042fe20000041804 */
[----:B------:R-:W3:Y:S07]  /*3d40*/  LDL R92, [R1+0x4] ;  /* 0x00000400015c7983 */ /* 0x000eee0000100800 */
[C---:B------:R-:W-:Y:S11]  /*3d50*/  HMMA.16816.F32.BF16 R8, R88.reuse, R94, R8 ;  /* 0x0000005e5808723c */ /* 0x040ff60000041808 */
[----:B------:R-:W-:Y:S02]  /*3d60*/  @!P4 FSEL R4, R4, -INF , !P3 ;  /* 0xff8000000404c808 */ /* 0x000fe40005800000 */
[----:B------:R-:W-:Y:S02]  /*3d70*/  @!P4 ISETP.GE.AND P3, PT, R124, R127, PT ;  /* 0x0000007f7c00c20c */ /* 0x000fe40003f66270 */
[----:B------:R-:W-:Y:S01]  /*3d80*/  @!P4 FSEL R5, R5, -INF , !P5 ;  /* 0xff8000000505c808 */ /* 0x000fe20006800000 */
[--C-:B------:R-:W-:Y:S01]  /*3d90*/  FFMA.FTZ R123, R4, UR11, -R119.reuse ;  /* 0x0000000b047b7c23 */ /* 0x100fe20008010877 */
[----:B------:R-:W-:Y:S01]  /*3da0*/  @!P4 FSEL R6, R6, -INF , !P3 ;  /* 0xff8000000606c808 */ /* 0x000fe20005800000 */
[----:B------:R-:W-:Y:S01]  /*3db0*/  IMAD.MOV.U32 R4, RZ, RZ, 0x20 ;  /* 0x00000020ff047424 */ /* 0x000fe200078e00ff */
[C---:B------:R-:W-:Y:S01]  /*3dc0*/  @!P4 ISETP.GE.AND P5, PT, R130.reuse, R125, PT ;  /* 0x0000007d8200c20c */ /* 0x040fe20003fa6270 */
[--C-:B------:R-:W-:Y:S01]  /*3dd0*/  FFMA.FTZ R121, R5, UR11, -R119.reuse ;  /* 0x0000000b05797c23 */ /* 0x100fe20008010877 */
[----:B------:R-:W-:Y:S01]  /*3de0*/  @!P4 ISETP.GE.AND P3, PT, R130, R127, PT ;  /* 0x0000007f8200c20c */ /* 0x000fe20003f66270 */
[----:B------:R-:W-:Y:S01]  /*3df0*/  @!P4 VIADD R130, R124, 0x9 ;  /* 0x000000097c82c836 */ /* 0x000fe20000000000 */
[----:B------:R-:W-:Y:S01]  /*3e00*/  @!P4 FSEL R7, R7, -INF , !P6 ;  /* 0xff8000000707c808 */ /* 0x000fe20007000000 */
[C---:B--2---:R-:W-:Y:S01]  /*3e10*/  HMMA.16816.F32.BF16 R12, R88.reuse, R84, R12 ;  /* 0x00000054580c723c */ /* 0x044fe2000004180c */
[----:B------:R1:W2:Y:S02]  /*3e20*/  MUFU.EX2 R120, R123 ;  /* 0x0000007b00787308 */ /* 0x0002a40000000800 */
[-C--:B------:R-:W-:Y:S01]  /*3e30*/  @!P4 ISETP.GE.AND P6, PT, R130, R125.reuse, PT ;  /* 0x0000007d8200c20c */ /* 0x080fe20003fc6270 */
[--C-:B------:R-:W-:Y:S01]  /*3e40*/  FFMA.FTZ R198, R6, UR11, -R118.reuse ;  /* 0x0000000b06c67c23 */ /* 0x100fe20008010876 */
[----:B------:R-:W-:Y:S02]  /*3e50*/  @!P4 FSEL R10, R10, -INF , !P3 ;  /* 0xff8000000a0ac808 */ /* 0x000fe40005800000 */
[----:B------:R-:W-:Y:S01]  /*3e60*/  @!P4 FSEL R9, R9, -INF , !P6 ;  /* 0xff8000000909c808 */ /* 0x000fe20007000000 */
[----:B------:R-:W-:Y:S03]  /*3e70*/  HMMA.16816.F32.BF16 R16, R88, R86, R16 ;  /* 0x000000565810723c */ /* 0x000fe60000041810 */
[----:B------:R-:W4:Y:S01]  /*3e80*/  MUFU.EX2 R121, R121 ;  /* 0x0000007900797308 */ /* 0x000f220000000800 */
[C---:B------:R-:W-:Y:S01]  /*3e90*/  @!P4 ISETP.GE.AND P6, PT, R122.reuse, R125, PT ;  /* 0x0000007d7a00c20c */ /* 0x040fe20003fc6270 */
[----:B------:R-:W-:Y:S01]  /*3ea0*/  FFMA.FTZ R128, R9, UR11, -R119 ;  /* 0x0000000b09807c23 */ /* 0x000fe20008010877 */
[-C--:B------:R-:W-:Y:S02]  /*3eb0*/  @!P4 ISETP.GE.AND P3, PT, R122, R127.reuse, PT ;  /* 0x0000007f7a00c20c */ /* 0x080fe40003f66270 */
[----:B------:R-:W-:Y:S02]  /*3ec0*/  @!P4 FSEL R8, R8, -INF , !P5 ;  /* 0xff8000000808c808 */ /* 0x000fe40006800000 */
[----:B------:R-:W-:Y:S03]  /*3ed0*/  @!P4 ISETP.GE.AND P5, PT, R130, R127, PT ;  /* 0x0000007f8200c20c */ /* 0x000fe60003fa6270 */
[----:B------:R2:W4:Y:S01]  /*3ee0*/  MUFU.EX2 R122, R198 ;  /* 0x000000c6007a7308 */ /* 0x0005220000000800 */
[----:B------:R-:W-:Y:S01]  /*3ef0*/  IMAD.WIDE.U32 R130, R126, -0x326172a9, RZ ;  /* 0xcd9e8d577e827825 */ /* 0x000fe200078e00ff */
[----:B------:R-:W-:Y:S02]  /*3f00*/  @!P4 FSEL R12, R12, -INF , !P6 ;  /* 0xff8000000c0cc808 */ /* 0x000fe40007000000 */
[----:B------:R-:W-:Y:S01]  /*3f10*/  @!P4 FSEL R11, R11, -INF , !P5 ;  /* 0xff8000000b0bc808 */ /* 0x000fe20006800000 */
[----:B------:R-:W-:Y:S01]  /*3f20*/  @!P4 VIADD R126, R124, 0x11 ;  /* 0x000000117c7ec836 */ /* 0x000fe20000000000 */
[----:B------:R-:W-:Y:S01]  /*3f30*/  LOP3.LUT R196, R196, UR46, R131, 0x96, !PT ;  /* 0x0000002ec4c47c12 */ /* 0x000fe2000f8e9683 */
[----:B------:R-:W-:Y:S01]  /*3f40*/  FFMA.FTZ R129, R8, UR11, -R119 ;  /* 0x0000000b08817c23 */ /* 0x000fe20008010877 */
[----:B------:R-:W-:Y:S01]  /*3f50*/  @!P4 FSEL R14, R14, -INF , !P3 ;  /* 0xff8000000e0ec808 */ /* 0x000fe20005800000 */
[--C-:B-1----:R-:W-:Y:S01]  /*3f60*/  FFMA.FTZ R123, R7, UR11, -R118.reuse ;  /* 0x0000000b077b7c23 */ /* 0x102fe20008010876 */
[----:B------:R-:W-:Y:S01]  /*3f70*/  @!P4 ISETP.GE.AND P5, PT, R126, R125, PT ;  /* 0x0000007d7e00c20c */ /* 0x000fe20003fa6270 */
[----:B------:R-:W-:Y:S01]  /*3f80*/  IMAD.WIDE.U32 R196, R196, -0x2daee0ad, RZ ;  /* 0xd2511f53c4c47825 */ /* 0x000fe200078e00ff */
[----:B------:R-:W-:Y:S02]  /*3f90*/  @!P4 ISETP.GE.AND P6, PT, R126, R127, PT ;  /* 0x0000007f7e00c20c */ /* 0x000fe40003fc6270 */
[----:B------:R-:W-:Y:S01]  /*3fa0*/  @!P4 FSEL R13, R13, -INF , !P5 ;  /* 0xff8000000d0dc808 */ /* 0x000fe20006800000 */
[----:B------:R-:W1:Y:S01]  /*3fb0*/  MUFU.EX2 R123, R123 ;  /* 0x0000007b007b7308 */ /* 0x000e620000000800 */
[----:B------:R-:W-:Y:S01]  /*3fc0*/  LOP3.LUT R126, R200, UR15, R197, 0x96, !PT ;  /* 0x0000000fc87e7c12 */ /* 0x000fe2000f8e96c5 */
[C---:B--2---:R-:W-:Y:S01]  /*3fd0*/  @!P4 VIADD R198, R124.reuse, 0x18 ;  /* 0x000000187cc6c836 */ /* 0x044fe20000000000 */
[----:B------:R-:W-:Y:S01]  /*3fe0*/  @!P4 FSEL R15, R15, -INF , !P6 ;  /* 0xff8000000f0fc808 */ /* 0x000fe20007000000 */
[----:B------:R-:W-:Y:S01]  /*3ff0*/  @!P4 VIADD R200, R124, 0x19 ;  /* 0x000000197cc8c836 */ /* 0x000fe20000000000 */
[----:B------:R-:W-:Y:S01]  /*4000*/  LOP3.LUT R204, R130, UR24, R207, 0x96, !PT ;  /* 0x0000001882cc7c12 */ /* 0x000fe2000f8e96cf */
[----:B------:R-:W-:Y:S01]  /*4010*/  IMAD.WIDE.U32 R202, R126, -0x326172a9, RZ ;  /* 0xcd9e8d577eca7825 */ /* 0x000fe200078e00ff */
[-C--:B------:R-:W-:Y:S03]  /*4020*/  @!P4 ISETP.GE.AND P5, PT, R198, R125.reuse, PT ;  /* 0x0000007dc600c20c */ /* 0x080fe60003fa6270 */
[----:B------:R2:W1:Y:S01]  /*4030*/  MUFU.EX2 R124, R129 ;  /* 0x00000081007c7308 */ /* 0x0004620000000800 */
[----:B------:R-:W-:Y:S01]  /*4040*/  @!P4 ISETP.GE.AND P3, PT, R200, R125, PT ;  /* 0x0000007dc800c20c */ /* 0x000fe20003f66270 */
[----:B------:R-:W-:Y:S01]  /*4050*/  IMAD.WIDE.U32 R204, R204, -0x2daee0ad, RZ ;  /* 0xd2511f53cccc7825 */ /* 0x000fe200078e00ff */
[----:B------:R-:W-:Y:S02]  /*4060*/  @!P4 FSEL R16, R16, -INF , !P5 ;  /* 0xff8000001010c808 */ /* 0x000fe40006800000 */
[-C--:B------:R-:W-:Y:S01]  /*4070*/  @!P4 ISETP.GE.AND P6, PT, R198, R127.reuse, PT ;  /* 0x0000007fc600c20c */ /* 0x080fe20003fc6270 */
[--C-:B------:R-:W-:Y:S01]  /*4080*/  FFMA.FTZ R198, R12, UR11, -R119.reuse ;  /* 0x0000000b0cc67c23 */ /* 0x100fe20008010877 */
[----:B------:R-:W-:Y:S03]  /*4090*/  @!P4 ISETP.GE.AND P5, PT, R200, R127, PT ;  /* 0x0000007fc800c20c */ /* 0x000fe60003fa6270 */
[----:B------:R4:W1:Y:S01]  /*40a0*/  MUFU.EX2 R125, R128 ;  /* 0x00000080007d7308 */ /* 0x0008620000000800 */
[----:B------:R-:W-:Y:S01]  /*40b0*/  @!P4 FSEL R17, R17, -INF , !P3 ;  /* 0xff8000001111c808 */ /* 0x000fe20005800000 */
[--C-:B------:R-:W-:Y:S01]  /*40c0*/  FFMA.FTZ R131, R11, UR11, -R118.reuse ;  /* 0x0000000b0b837c23 */ /* 0x100fe20008010876 */
[----:B------:R-:W-:Y:S01]  /*40d0*/  @!P4 FSEL R18, R18, -INF , !P6 ;  /* 0xff8000001212c808 */ /* 0x000fe20007000000 */
[--C-:B------:R-:W-:Y:S01]  /*40e0*/  FFMA.FTZ R126, R10, UR11, -R118.reuse ;  /* 0x0000000b0a7e7c23 */ /* 0x100fe20008010876 */
[----:B------:R-:W-:Y:S01]  /*40f0*/  @!P4 FSEL R19, R19, -INF , !P5 ;  /* 0xff8000001313c808 */ /* 0x000fe20006800000 */
[----:B------:R-:W-:Y:S01]  /*4100*/  FFMA.FTZ R199, R14, UR11, -R118 ;  /* 0x0000000b0ec77c23 */ /* 0x000fe20008010876 */
[----:B------:R-:W-:Y:S01]  /*4110*/  PRMT R197, R202, 0x7770, RZ ;  /* 0x00007770cac57816 */ /* 0x000fe200000000ff */
[----:B------:R-:W-:Y:S01]  /*4120*/  FFMA.FTZ R200, R16, UR11, -R119 ;  /* 0x0000000b10c87c23 */ /* 0x000fe20008010877 */
[----:B--2---:R-:W-:Y:S01]  /*4130*/  LOP3.LUT R129, R206, UR14, R203, 0x96, !PT ;  /* 0x0000000ece817c12 */ /* 0x004fe2000f8e96cb */
[----:B------:R-:W2:Y:S01]  /*4140*/  MUFU.EX2 R126, R126 ;  /* 0x0000007e007e7308 */ /* 0x000ea20000000800 */
[----:B------:R-:W-:Y:S02]  /*4150*/  LOP3.LUT R196, R196, UR13, R205, 0x96, !PT ;  /* 0x0000000dc4c47c12 */ /* 0x000fe4000f8e96cd */
[C---:B------:R-:W-:Y:S02]  /*4160*/  LOP3.LUT R127, R129.reuse, 0xffff, RZ, 0xc0, !PT ;  /* 0x0000ffff817f7812 */ /* 0x040fe400078ec0ff */
[----:B------:R-:W-:Y:S02]  /*4170*/  SEL R228, R4, 0xffffffe0, !P1 ;  /* 0xffffffe004e47807 */ /* 0x000fe40004800000 */
[C---:B----4-:R-:W-:Y:S02]  /*4180*/  LOP3.LUT R128, R129.reuse, 0xff, RZ, 0xc0, !PT ;  /* 0x000000ff81807812 */ /* 0x050fe400078ec0ff */
[----:B------:R-:W-:Y:S01]  /*4190*/  SHF.R.U32.HI R130, RZ, 0x8, R127 ;  /* 0x00000008ff827819 */ /* 0x000fe2000001167f */
[----:B------:R-:W-:Y:S01]  /*41a0*/  IMAD.IADD R226, R228, 0x1, R227 ;  /* 0x00000001e4e27824 */ /* 0x000fe200078e02e3 */
[----:B------:R-:W-:Y:S01]  /*41b0*/  ISETP.LE.U32.AND P3, PT, R128, UR10, PT ;  /* 0x0000000a80007c0c */ /* 0x000fe2000bf63070 */
[----:B------:R4:W-:Y:S01]  /*41c0*/  MUFU.EX2 R127, R131 ;  /* 0x00000083007f7308 */ /* 0x0009e20000000800 */
[----:B------:R-:W-:Y:S01]  /*41d0*/  LOP3.LUT R130, R130, 0xffff, RZ, 0xc0, !PT ;  /* 0x0000ffff82827812 */ /* 0x000fe200078ec0ff */
[----:B------:R-:W-:Y:S01]  /*41e0*/  IMAD.IADD R224, R228, 0x1, R225 ;  /* 0x00000001e4e07824 */ /* 0x000fe200078e02e1 */
[----:B------:R-:W-:Y:S02]  /*41f0*/  PRMT R128, R129, 0x7632, R128 ;  /* 0x0000763281807816 */ /* 0x000fe40000000080 */
[----:B------:R-:W-:Y:S02]  /*4200*/  ISETP.LE.U32.AND P6, PT, R130, UR10, PT ;  /* 0x0000000a82007c0c */ /* 0x000fe4000bfc3070 */
[----:B------:R-:W-:Y:S03]  /*4210*/  LOP3.LUT R130, R128, 0xff, RZ, 0xc0, !PT ;  /* 0x000000ff80827812 */ /* 0x000fe600078ec0ff */
[----:B------:R2:W2:Y:S01]  /*4220*/  MUFU.EX2 R128, R198 ;  /* 0x000000c600807308 */ /* 0x0004a20000000800 */
[----:B------:R-:W-:Y:S02]  /*4230*/  SHF.R.U32.HI R129, RZ, 0x18, R129 ;  /* 0x00000018ff817819 */ /* 0x000fe40000011681 */
[----:B------:R-:W-:Y:S01]  /*4240*/  ISETP.LE.U32.AND P5, PT, R130, UR10, PT ;  /* 0x0000000a82007c0c */ /* 0x000fe2000bfa3070 */
[----:B------:R-:W-:Y:S01]  /*4250*/  @!P3 FADD.FTZ R120, -R120, -RZ ;  /* 0x800000ff7878b221 */ /* 0x000fe20000010100 */
[----:B------:R-:W-:Y:S02]  /*4260*/  ISETP.LE.U32.AND P4, PT, R129, UR10, PT ;  /* 0x0000000a81007c0c */ /* 0x000fe4000bf83070 */
[C---:B------:R-:W-:Y:S01]  /*4270*/  PRMT R130, R202.reuse, 0x7771, RZ ;  /* 0x00007771ca827816 */ /* 0x040fe200000000ff */
[--C-:B----4-:R-:W-:Y:S01]  /*4280*/  FFMA.FTZ R131, R13, UR11, -R119.reuse ;  /* 0x0000000b0d837c23 */ /* 0x110fe20008010877 */
[----:B------:R-:W-:Y:S01]  /*4290*/  ISETP.LE.U32.AND P3, PT, R197, UR10, PT ;  /* 0x0000000ac5007c0c */ /* 0x000fe2000bf63070 */
[----:B------:R-:W-:Y:S01]  /*42a0*/  @!P6 FADD.FTZ R121, -R121, -RZ ;  /* 0x800000ff7979e221 */ /* 0x000fe20000010100 */
[----:B------:R-:W-:Y:S01]  /*42b0*/  PRMT R129, R202, 0x7772, RZ ;  /* 0x00007772ca817816 */ /* 0x000fe200000000ff */
[----:B------:R-:W-:Y:S01]  /*42c0*/  FFMA.FTZ R197, R15, UR11, -R118 ;  /* 0x0000000b0fc57c23 */ /* 0x000fe20008010876 */
[----:B------:R-:W-:Y:S01]  /*42d0*/  ISETP.GT.U32.AND P6, PT, R130, UR10, PT ;  /* 0x0000000a82007c0c */ /* 0x000fe2000bfc4070 */
[----:B------:R-:W4:Y:S01]  /*42e0*/  MUFU.EX2 R131, R131 ;  /* 0x0000008300837308 */ /* 0x000f220000000800 */
[----:B------:R-:W-:Y:S01]  /*42f0*/  PRMT R202, R202, 0x7773, RZ ;  /* 0x00007773caca7816 */ /* 0x000fe200000000ff */
[----:B------:R-:W-:Y:S01]  /*4300*/  @!P5 FADD.FTZ R122, -R122, -RZ ;  /* 0x800000ff7a7ad221 */ /* 0x000fe20000010100 */
[----:B------:R-:W-:Y:S01]  /*4310*/  ISETP.GT.U32.AND P5, PT, R129, UR10, PT ;  /* 0x0000000a81007c0c */ /* 0x000fe2000bfa4070 */
[----:B-1----:R-:W-:Y:S01]  /*4320*/  @!P4 FADD.FTZ R123, -R123, -RZ ;  /* 0x800000ff7b7bc221 */ /* 0x002fe20000010100 */
[C---:B------:R-:W-:Y:S01]  /*4330*/  LOP3.LUT R129, R196.reuse, 0xffff, RZ, 0xc0, !PT ;  /* 0x0000ffffc4817812 */ /* 0x040fe200078ec0ff */
[----:B------:R-:W-:Y:S01]  /*4340*/  FFMA.FTZ R119, R17, UR11, -R119 ;  /* 0x0000000b11777c23 */ /* 0x000fe20008010877 */
[----:B--2---:R-:W-:Y:S01]  /*4350*/  LOP3.LUT R198, R196, 0xff, RZ, 0xc0, !PT ;  /* 0x000000ffc4c67812 */ /* 0x004fe200078ec0ff */
[----:B------:R-:W-:Y:S01]  /*4360*/  @!P3 FADD.FTZ R124, -R124, -RZ ;  /* 0x800000ff7c7cb221 */ /* 0x000fe20000010100 */
[----:B------:R-:W-:Y:S01]  /*4370*/  SHF.R.U32.HI R129, RZ, 0x8, R129 ;  /* 0x00000008ff817819 */ /* 0x000fe20000011681 */
[----:B------:R1:W2:Y:S01]  /*4380*/  MUFU.EX2 R130, R199 ;  /* 0x000000c700827308 */ /* 0x0002a20000000800 */
[----:B------:R-:W-:Y:S01]  /*4390*/  ISETP.LE.U32.AND P3, PT, R198, UR10, PT ;  /* 0x0000000ac6007c0c */ /* 0x000fe2000bf63070 */
[----:B------:R-:W-:Y:S01]  /*43a0*/  @P6 FADD.FTZ R125, -R125, -RZ ;  /* 0x800000ff7d7d6221 */ /* 0x000fe20000010100 */
[----:B------:R-:W-:Y:S02]  /*43b0*/  LOP3.LUT R129, R129, 0xffff, RZ, 0xc0, !PT ;  /* 0x0000ffff81817812 */ /* 0x000fe400078ec0ff */
[----:B------:R-:W-:Y:S01]  /*43c0*/  PRMT R198, R196, 0x7632, R198 ;  /* 0x00007632c4c67816 */ /* 0x000fe200000000c6 */
[----:B------:R-:W-:Y:S01]  /*43d0*/  @P5 FADD.FTZ R126, -R126, -RZ ;  /* 0x800000ff7e7e5221 */ /* 0x000fe20000010100 */
[----:B------:R-:W-:Y:S03]  /*43e0*/  ISETP.LE.U32.AND P6, PT, R129, UR10, PT ;  /* 0x0000000a81007c0c */ /* 0x000fe6000bfc3070 */
[----:B------:R-:W-:Y:S01]  /*43f0*/  MUFU.EX2 R197, R197 ;  /* 0x000000c500c57308 */ /* 0x000fe20000000800 */
[----:B------:R-:W-:Y:S02]  /*4400*/  LOP3.LUT R129, R198, 0xff, RZ, 0xc0, !PT ;  /* 0x000000ffc6817812 */ /* 0x000fe400078ec0ff */
[----:B------:R-:W-:Y:S02]  /*4410*/  ISETP.GT.U32.AND P4, PT, R202, UR10, PT ;  /* 0x0000000aca007c0c */ /* 0x000fe4000bf84070 */
[----:B------:R-:W-:Y:S01]  /*4420*/  SHF.R.U32.HI R196, RZ, 0x18, R196 ;  /* 0x00000018ffc47819 */ /* 0x000fe200000116c4 */
[----:B------:R-:W-:Y:S01]  /*4430*/  @!P3 FADD.FTZ R128, -R128, -RZ ;  /* 0x800000ff8080b221 */ /* 0x000fe20000010100 */
[----:B------:R-:W-:Y:S03]  /*4440*/  ISETP.LE.U32.AND P5, PT, R129, UR10, PT ;  /* 0x0000000a81007c0c */ /* 0x000fe6000bfa3070 */
[----:B------:R2:W2:Y:S01]  /*4450*/  MUFU.EX2 R198, R200 ;  /* 0x000000c800c67308 */ /* 0x0004a20000000800 */
[C---:B-1----:R-:W-:Y:S02]  /*4460*/  PRMT R199, R204.reuse, 0x7770, RZ ;  /* 0x00007770ccc77816 */ /* 0x042fe400000000ff */
[----:B------:R-:W-:Y:S01]  /*4470*/  PRMT R129, R204, 0x7772, RZ ;  /* 0x00007772cc817816 */ /* 0x000fe200000000ff */
[----:B----4-:R-:W-:Y:S01]  /*4480*/  @!P6 FADD.FTZ R131, -R131, -RZ ;  /* 0x800000ff8383e221 */ /* 0x010fe20000010100 */
[----:B------:R-:W-:Y:S02]  /*4490*/  ISETP.LE.U32.AND P3, PT, R199, UR10, PT ;  /* 0x0000000ac7007c0c */ /* 0x000fe4000bf63070 */
[----:B------:R-:W-:Y:S01]  /*44a0*/  F2FP.RELU.BF16.F32.PACK_AB R211, R121, R120 ;  /* 0x0000007879d3723e */ /* 0x000fe200000018ff */
[----:B------:R-:W-:Y:S01]  /*44b0*/  @P4 FADD.FTZ R127, -R127, -RZ ;  /* 0x800000ff7f7f4221 */ /* 0x000fe20000010100 */
[----:B------:R-:W-:Y:S01]  /*44c0*/  ISETP.LE.U32.AND P4, PT, R196, UR10, PT ;  /* 0x0000000ac4007c0c */ /* 0x000fe2000bf83070 */
[----:B------:R-:W1:Y:S01]  /*44d0*/  MUFU.EX2 R201, R119 ;  /* 0x0000007700c97308 */ /* 0x000e620000000800 */
[----:B------:R-:W-:Y:S01]  /*44e0*/  PRMT R196, R204, 0x7771, RZ ;  /* 0x00007771ccc47816 */ /* 0x000fe200000000ff */
[----:B--2---:R-:W-:Y:S01]  /*44f0*/  @!P5 FADD.FTZ R130, -R130, -RZ ;  /* 0x800000ff8282d221 */ /* 0x004fe20000010100 */
[----:B------:R-:W-:Y:S02]  /*4500*/  PRMT R204, R204, 0x7773, RZ ;  /* 0x00007773cccc7816 */ /* 0x000fe400000000ff */
[----:B------:R-:W-:Y:S01]  /*4510*/  ISETP.GT.U32.AND P6, PT, R196, UR10, PT ;  /* 0x0000000ac4007c0c */ /* 0x000fe2000bfc4070 */
[--C-:B------:R-:W-:Y:S01]  /*4520*/  FFMA.FTZ R200, R18, UR11, -R118.reuse ;  /* 0x0000000b12c87c23 */ /* 0x100fe20008010876 */
[----:B------:R-:W-:Y:S01]  /*4530*/  FFMA.FTZ R118, R19, UR11, -R118 ;  /* 0x0000000b13767c23 */ /* 0x000fe20008010876 */
[----:B------:R-:W-:Y:S01]  /*4540*/  ISETP.GT.U32.AND P5, PT, R129, UR10, PT ;  /* 0x0000000a81007c0c */ /* 0x000fe2000bfa4070 */
[----:B------:R-:W-:Y:S01]  /*4550*/  @!P3 FADD.FTZ R198, -R198, -RZ ;  /* 0x800000ffc6c6b221 */ /* 0x000fe20000010100 */
[----:B------:R-:W-:Y:S01]  /*4560*/  F2FP.RELU.BF16.F32.PACK_AB R209, R123, R122 ;  /* 0x0000007a7bd1723e */ /* 0x000fe200000018ff */
[----:B------:R-:W2:Y:S01]  /*4570*/  MUFU.EX2 R199, R118 ;  /* 0x0000007600c77308 */ /* 0x000ea20000000800 */
[----:B------:R-:W-:Y:S01]  /*4580*/  @!P4 FADD.FTZ R197, -R197, -RZ ;  /* 0x800000ffc5c5c221 */ /* 0x000fe20000010100 */
[----:B------:R-:W-:Y:S02]  /*4590*/  ISETP.GT.U32.AND P4, PT, R204, UR10, PT ;  /* 0x0000000acc007c0c */ /* 0x000fe4000bf84070 */
[----:B------:R-:W-:Y:S02]  /*45a0*/  F2FP.RELU.BF16.F32.PACK_AB R205, R127, R126 ;  /* 0x0000007e7fcd723e */ /* 0x000fe400000018ff */
[----:B------:R-:W-:Y:S01]  /*45b0*/  F2FP.RELU.BF16.F32.PACK_AB R207, R125, R124 ;  /* 0x0000007c7dcf723e */ /* 0x000fe200000018ff */
[----:B-1----:R-:W-:Y:S03]  /*45c0*/  @P6 FADD.FTZ R201, -R201, -RZ ;  /* 0x800000ffc9c96221 */ /* 0x002fe60000010100 */
[----:B------:R-:W1:Y:S01]  /*45d0*/  MUFU.EX2 R200, R200 ;  /* 0x000000c800c87308 */ /* 0x000e620000000800 */
[----:B------:R-:W-:Y:S02]  /*45e0*/  F2FP.RELU.BF16.F32.PACK_AB R208, R197, R130 ;  /* 0x00000082c5d0723e */ /* 0x000fe400000018ff */
[----:B------:R-:W-:Y:S02]  /*45f0*/  FSETP.GE.FTZ.AND P6, PT, R120, RZ, PT ;  /* 0x000000ff7800720b */ /* 0x000fe40003fd6000 */
[----:B------:R-:W-:Y:S01]  /*4600*/  F2FP.RELU.BF16.F32.PACK_AB R206, R201, R198 ;  /* 0x000000c6c9ce723e */ /* 0x000fe200000018ff */
[----:B--2---:R-:W-:Y:S01]  /*4610*/  @P4 FADD.FTZ R199, -R199, -RZ ;  /* 0x800000ffc7c74221 */ /* 0x004fe20000010100 */
[----:B------:R-:W-:Y:S02]  /*4620*/  F2FP.RELU.BF16.F32.PACK_AB R118, R131, R128 ;  /* 0x000000808376723e */ /* 0x000fe400000018ff */
[----:B------:R-:W-:Y:S01]  /*4630*/  FSETP.GE.FTZ.AND P4, PT, R124, RZ, PT ;  /* 0x000000ff7c00720b */ /* 0x000fe20003f96000 */
[----:B-1----:R-:W-:Y:S01]  /*4640*/  @P5 FADD.FTZ R200, -R200, -RZ ;  /* 0x800000ffc8c85221 */ /* 0x002fe20000010100 */
[----:B------:R-:W-:Y:S04]  /*4650*/  FSETP.GE.FTZ.AND P5, PT, R121, RZ, PT ;  /* 0x000000ff7900720b */ /* 0x000fe80003fb6000 */
[----:B------:R-:W-:Y:S02]  /*4660*/  F2FP.RELU.BF16.F32.PACK_AB R204, R199, R200 ;  /* 0x000000c8c7cc723e */ /* 0x000fe400000018ff */
[----:B---3--:R-:W-:Y:S05]  /*4670*/  LEA R202, R92, UR4, 0x1 ;  /* 0x000000045cca7c11 */ /* 0x008fea000f8e08ff */
[C---:B------:R-:W-:Y:S01]  /*4680*/  IMAD.IADD R196, R202.reuse, 0x1, R210 ;  /* 0x00000001cac47824 */ /* 0x040fe200078e02d2 */
[----:B------:R-:W-:Y:S01]  /*4690*/  STS [R202+0x2a000], R211 ;  /* 0x02a000d3ca007388 */ /* 0x000fe20000000800 */
[C---:B------:R-:W-:Y:S02]  /*46a0*/  VIADD R119, R202.reuse, 0x2a000 ;  /* 0x0002a000ca777836 */ /* 0x040fe40000000000 */
[----:B------:R-:W-:Y:S03]  /*46b0*/  VIADD R129, R202, 0x2a020 ;  /* 0x0002a020ca817836 */ /* 0x000fe60000000000 */
[----:B------:R-:W-:Y:S01]  /*46c0*/  STS [R202+0x2a400], R209 ;  /* 0x02a400d1ca007388 */ /* 0x000fe20000000800 */
[----:B------:R-:W-:Y:S01]  /*46d0*/  @P2 VIADD R129, R119, 0xffffffe0 ;  /* 0xffffffe077812836 */ /* 0x000fe20000000000 */
[----:B------:R-:W-:Y:S04]  /*46e0*/  LEA R119, R0, UR4, 0x1 ;  /* 0x0000000400777c11 */ /* 0x000fe8000f8e08ff */
[----:B------:R-:W-:Y:S01]  /*46f0*/  STS [R196+0x2a000], R207 ;  /* 0x02a000cfc4007388 */ /* 0x000fe20000000800 */
[----:B------:R-:W-:Y:S02]  /*4700*/  IMAD.IADD R203, R210, 0x1, R129 ;  /* 0x00000001d2cb7824 */ /* 0x000fe400078e0281 */
[C---:B------:R-:W-:Y:S03]  /*4710*/  IMAD.IADD R117, R119.reuse, 0x1, R230 ;  /* 0x0000000177757824 */ /* 0x040fe600078e02e6 */
[----:B------:R1:W-:Y:S01]  /*4720*/  STS [R196+0x2a400], R205 ;  /* 0x02a400cdc4007388 */ /* 0x0003e20000000800 */
[----:B------:R-:W-:Y:S05]  /*4730*/  IMAD.IADD R116, R228, 0x1, R117 ;  /* 0x00000001e4747824 */ /* 0x000fea00078e0275 */
[----:B------:R2:W-:Y:S06]  /*4740*/  STS [R129], R118 ;  /* 0x0000007681007388 */ /* 0x0005ec0000000800 */
[----:B------:R-:W-:Y:S06]  /*4750*/  STS [R129+0x400], R208 ;  /* 0x000400d081007388 */ /* 0x000fec0000000800 */
[----:B------:R-:W-:Y:S06]  /*4760*/  STS [R203], R206 ;  /* 0x000000cecb007388 */ /* 0x000fec0000000800 */
[----:B------:R3:W-:Y:S06]  /*4770*/  STS [R203+0x400], R204 ;  /* 0x000400cccb007388 */ /* 0x0007ec0000000800 */
[----:B------:R-:W-:Y:S01]  /*4780*/  LDSM.16.M88.4 R84, [R119+0x10000] ;  /* 0x010000007754783b */ /* 0x000fe20000000200 */
[----:B-1----:R-:W-:Y:S05]  /*4790*/  IMAD.U32 R205, RZ, RZ, UR17 ;  /* 0x00000011ffcd7e24 */ /* 0x002fea000f8e00ff */
[----:B------:R-:W1:Y:S01]  /*47a0*/  LDSM.16.M88.4 R88, [R227+0x20000] ;  /* 0x02000000e358783b */ /* 0x000e620000000200 */
[----:B--2---:R-:W-:Y:S05]  /*47b0*/  IMAD.IADD R118, R119, 0x1, R228 ;  /* 0x0000000177767824 */ /* 0x004fea00078e02e4 */
[----:B------:R-:W2:Y:S06]  /*47c0*/  LDSM.16.M88.4 R92, [R227+0x20800] ;  /* 0x02080000e35c783b */ /* 0x000eac0000000200 */
[----:B------:R-:W-:Y:S01]  /*47d0*/  LDSM.16.M88.4 R96, [R118+0x10000] ;  /* 0x010000007660783b */ /* 0x000fe20000000200 */
[----:B---3--:R-:W-:Y:S05]  /*47e0*/  IMAD.U32 R204, RZ, RZ, UR16 ;  /* 0x00000010ffcc7e24 */ /* 0x008fea000f8e00ff */
[----:B------:R-:W3:Y:S01]  /*47f0*/  LDSM.16.M88.4 R100, [R226+0x20000] ;  /* 0x02000000e264783b */ /* 0x000ee20000000200 */
[C---:B------:R-:W-:Y:S05]  /*4800*/  LEA R206, P3, R237.reuse, R204, 0x2 ;  /* 0x000000ccedce7211 */ /* 0x040fea00078610ff */
[----:B------:R-:W4:Y:S01]  /*4810*/  LDSM.16.M88.4 R104, [R226+0x20800] ;  /* 0x02080000e268783b */ /* 0x000f220000000200 */
[----:B------:R-:W-:Y:S02]  /*4820*/  LEA.HI.X R207, R237, R205, RZ, 0x2, P3 ;  /* 0x000000cdedcf7211 */ /* 0x000fe400018f14ff */
[----:B------:R-:W-:Y:S03]  /*4830*/  FSETP.GE.FTZ.AND P3, PT, R125, RZ, PT ;  /* 0x000000ff7d00720b */ /* 0x000fe60003f76000 */
[----:B------:R-:W4:Y:S06]  /*4840*/  LDG.E R204, desc[UR36][R206.64] ;  /* 0x00000024cecc7981 */ /* 0x000f2c000c1e1900 */
[----:B------:R-:W-:Y:S01]  /*4850*/  LDSM.16.M88.4 R108, [R225+0x20000] ;  /* 0x02000000e16c783b */ /* 0x000fe20000000200 */
[C---:B-1----:R-:W-:Y:S05]  /*4860*/  HMMA.16816.F32.BF16 R4, R84.reuse, R88, RZ ;  /* 0x000000585404723c */ /* 0x042fea00000418ff */
[----:B------:R-:W-:Y:S03]  /*4870*/  LDSM.16.M88.4 R112, [R225+0x22000] ;  /* 0x02200000e170783b */ /* 0x000fe60000000200 */
[C---:B------:R-:W-:Y:S03]  /*4880*/  HMMA.16816.F32.BF16 R8, R84.reuse, R90, RZ ;  /* 0x0000005a5408723c */ /* 0x040fe600000418ff */
[----:B------:R-:W1:Y:S06]  /*4890*/  LDSM.16.M88.4 R88, [R117+0x10000] ;  /* 0x010000007558783b */ /* 0x000e6c0000000200 */
[----:B------:R1:W5:Y:S01]  /*48a0*/  LDG.E R206, desc[UR36][R206.64+0x20] ;  /* 0x00002024cece7981 */ /* 0x000362000c1e1900 */
[C---:B--2---:R-:W-:Y:S08]  /*48b0*/  HMMA.16816.F32.BF16 R12, R84.reuse, R92, RZ ;  /* 0x0000005c540c723c */ /* 0x044ff000000418ff */
[----:B------:R-:W-:Y:S01]  /*48c0*/  HMMA.16816.F32.BF16 R16, R84, R94, RZ ;  /* 0x0000005e5410723c */ /* 0x000fe200000418ff */
[----:B------:R-:W2:Y:S06]  /*48d0*/  LDSM.16.M88.4 R84, [R225+0x20800] ;  /* 0x02080000e154783b */ /* 0x000eac0000000200 */
[----:B------:R-:W-:Y:S01]  /*48e0*/  LDSM.16.M88.4 R92, [R116+0x10000] ;  /* 0x01000000745c783b */ /* 0x000fe20000000200 */
[C---:B---3--:R-:W-:Y:S08]  /*48f0*/  HMMA.16816.F32.BF16 R4, R96.reuse, R100, R4 ;  /* 0x000000646004723c */ /* 0x048ff00000041804 */
[C---:B------:R-:W-:Y:S01]  /*4900*/  HMMA.16816.F32.BF16 R8, R96.reuse, R102, R8 ;  /* 0x000000666008723c */ /* 0x040fe20000041808 */
[----:B------:R-:W3:Y:S07]  /*4910*/  LDSM.16.M88.4 R100, [R224+0x20000] ;  /* 0x02000000e064783b */ /* 0x000eee0000000200 */
[C---:B----4-:R-:W-:Y:S08]  /*4920*/  HMMA.16816.F32.BF16 R12, R96.reuse, R104, R12 ;  /* 0x00000068600c723c */ /* 0x050ff0000004180c */
[----:B------:R-:W-:Y:S01]  /*4930*/  HMMA.16816.F32.BF16 R16, R96, R106, R16 ;  /* 0x0000006a6010723c */ /* 0x000fe20000041810 */
        /* <DEDUP_REMOVED lines=80> */
[C---:B------:R-:W-:Y:S08]  /*4e40*/  HMMA.16816.F32.BF16 R8, R104.reuse, R110, R8 ;  /* 0x0000006e6808723c */ /* 0x040ff00000041808 */
[C---:B--2---:R-:W-:Y:S08]  /*4e50*/  HMMA.16816.F32.BF16 R12, R104.reuse, R88, R12 ;  /* 0x00000058680c723c */ /* 0x044ff0000004180c */
[----:B------:R-:W-:Y:S01]  /*4e60*/  HMMA.16816.F32.BF16 R16, R104, R90, R16 ;  /* 0x0000005a6810723c */ /* 0x000fe20000041810 */
[----:B------:R-:W2:Y:S07]  /*4e70*/  LDSM.16.M88.4 R88, [R224+0x26800] ;  /* 0x02680000e058783b */ /* 0x000eae0000000200 */
[C---:B----4-:R-:W-:Y:S08]  /*4e80*/  HMMA.16816.F32.BF16 R4, R92.reuse, R100, R4 ;  /* 0x000000645c04723c */ /* 0x050ff00000041804 */
[C---:B------:R-:W-:Y:S08]  /*4e90*/  HMMA.16816.F32.BF16 R8, R92.reuse, R102, R8 ;  /* 0x000000665c08723c */ /* 0x040ff00000041808 */
[C---:B-1----:R-:W-:Y:S03]  /*4ea0*/  HMMA.16816.F32.BF16 R12, R92.reuse, R84, R12 ;  /* 0x000000545c0c723c */ /* 0x042fe6000004180c */
[----:B------:R-:W-:Y:S02]  /*4eb0*/  LOP3.LUT R85, R219, 0x20, RZ, 0xc0, !PT ;  /* 0x00000020db557812 */ /* 0x000fe400078ec0ff */
[----:B------:R-:W-:Y:S03]  /*4ec0*/  SHF.R.U32.HI R84, RZ, 0x3, R220 ;  /* 0x00000003ff547819 */ /* 0x000fe600000116dc */
[----:B------:R-:W-:Y:S03]  /*4ed0*/  HMMA.16816.F32.BF16 R16, R92, R86, R16 ;  /* 0x000000565c10723c */ /* 0x000fe60000041810 */
[----:B------:R-:W-:Y:S05]  /*4ee0*/  LOP3.LUT R84, R85, 0x18, R84, 0xf8, !PT ;  /* 0x0000001855547812 */ /* 0x000fea00078ef854 */
[C---:B------:R-:W-:Y:S08]  /*4ef0*/  HMMA.16816.F32.BF16 R4, R96.reuse, R112, R4 ;  /* 0x000000706004723c */ /* 0x040ff00000041804 */
[C---:B------:R-:W-:Y:S08]  /*4f00*/  HMMA.16816.F32.BF16 R8, R96.reuse, R114, R8 ;  /* 0x000000726008723c */ /* 0x040ff00000041808 */
[C---:B--2---:R-:W-:Y:S03]  /*4f10*/  HMMA.16816.F32.BF16 R12, R96.reuse, R88, R12 ;  /* 0x00000058600c723c */ /* 0x044fe6000004180c */
[C---:B------:R-:W-:Y:S01]  /*4f20*/  FADD.FTZ R203, -R204.reuse, R5 ;  /* 0x00000005cccb7221 */ /* 0x040fe20000010100 */
[C---:B------:R-:W-:Y:S04]  /*4f30*/  FADD.FTZ R119, -R204.reuse, R4 ;  /* 0x00000004cc777221 */ /* 0x040fe80000010100 */
[-C--:B------:R-:W-:Y:S01]  /*4f40*/  FSEL R118, R203, R204.reuse, P5 ;  /* 0x000000cccb767208 */ /* 0x080fe20002800000 */
[----:B------:R-:W-:Y:S03]  /*4f50*/  HMMA.16816.F32.BF16 R16, R96, R90, R16 ;  /* 0x0000005a6010723c */ /* 0x000fe60000041810 */
[----:B------:R-:W-:Y:S01]  /*4f60*/  FSEL R119, R119, R204, P6 ;  /* 0x000000cc77777208 */ /* 0x000fe20003000000 */
[C---:B------:R-:W-:Y:S01]  /*4f70*/  FADD.FTZ R207, -R204.reuse, R9 ;  /* 0x00000009cccf7221 */ /* 0x040fe20000010100 */
[----:B------:R-:W-:Y:S01]  /*4f80*/  FSETP.GE.FTZ.AND P5, PT, R131, RZ, PT ;  /* 0x000000ff8300720b */ /* 0x000fe20003fb6000 */
[----:B------:R-:W-:Y:S01]  /*4f90*/  FADD.FTZ R205, -R204, R8 ;  /* 0x00000008cccd7221 */ /* 0x000fe20000010100 */
[----:B------:R-:W-:Y:S01]  /*4fa0*/  FMUL.FTZ R118, R121, R118 ;  /* 0x0000007679767220 */ /* 0x000fe20000410000 */
[----:B------:R-:W-:Y:S01]  /*4fb0*/  FMUL.FTZ R119, R120, R119 ;  /* 0x0000007778777220 */ /* 0x000fe20000410000 */
[-C--:B------:R-:W-:Y:S01]  /*4fc0*/  FSEL R208, R207, R204.reuse, P3 ;  /* 0x000000cccfd07208 */ /* 0x080fe20001800000 */
[----:B------:R-:W-:Y:S01]  /*4fd0*/  FADD.FTZ R121, -R204, R12 ;  /* 0x0000000ccc797221 */ /* 0x000fe20000010100 */
[----:B------:R-:W-:Y:S02]  /*4fe0*/  FSETP.GE.FTZ.AND P3, PT, R201, RZ, PT ;  /* 0x000000ffc900720b */ /* 0x000fe40003f76000 */
[----:B------:R-:W-:Y:S01]  /*4ff0*/  FSEL R205, R205, R204, P4 ;  /* 0x000000cccdcd7208 */ /* 0x000fe20002000000 */
[----:B------:R-:W-:Y:S01]  /*5000*/  FMUL.FTZ R208, R125, R208 ;  /* 0x000000d07dd07220 */ /* 0x000fe20000410000 */
[----:B------:R-:W-:Y:S01]  /*5010*/  FSETP.GE.FTZ.AND P4, PT, R128, RZ, PT ;  /* 0x000000ff8000720b */ /* 0x000fe20003f96000 */
[----:B------:R-:W-:Y:S01]  /*5020*/  FADD.FTZ R125, -R204, R13 ;  /* 0x0000000dcc7d7221 */ /* 0x000fe20000010100 */
[----:B------:R-:W-:Y:S01]  /*5030*/  F2FP.BF16.F32.PACK_AB R119, R118, R119 ;  /* 0x000000777677723e */ /* 0x000fe200000010ff */
[----:B------:R-:W-:Y:S01]  /*5040*/  FMUL.FTZ R205, R124, R205 ;  /* 0x000000cd7ccd7220 */ /* 0x000fe20000410000 */
        /* <DEDUP_REMOVED lines=8> */
[----:B------:R-:W-:Y:S03]  /*50d0*/  @P3 FADD.FTZ R204, -R204, R17 ;  /* 0x00000011cccc3221 */ /* 0x000fe60000010100 */
[----:B------:R-:W-:Y:S01]  /*50e0*/  F2FP.BF16.F32.PACK_AB R118, R120, R121 ;  /* 0x000000797876723e */ /* 0x000fe200000010ff */
[----:B------:R-:W-:Y:S01]  /*50f0*/  FMUL.FTZ R203, R198, R203 ;  /* 0x000000cbc6cb7220 */ /* 0x000fe20000410000 */
[----:B------:R-:W-:Y:S01]  /*5100*/  FMUL.FTZ R204, R201, R204 ;  /* 0x000000ccc9cc7220 */ /* 0x000fe20000410000 */
        /* <DEDUP_REMOVED lines=28> */
.L_x_1063:
[C---:B-----5:R-:W-:Y:S01]  /*52d0*/  FADD.FTZ R7, -R206.reuse, R7 ;  /* 0x00000007ce077221 */ /* 0x060fe20000010100 */
[----:B------:R-:W-:Y:S01]  /*52e0*/  FSETP.GE.FTZ.AND P3, PT, R123, RZ, PT ;  /* 0x000000ff7b00720b */ /* 0x000fe20003f76000 */
[----:B------:R-:W-:Y:S01]  /*52f0*/  FADD.FTZ R5, -R206, R6 ;  /* 0x00000006ce057221 */ /* 0x000fe20000010100 */
[----:B------:R-:W-:Y:S01]  /*5300*/  FSETP.GE.FTZ.AND P4, PT, R122, RZ, PT ;  /* 0x000000ff7a00720b */ /* 0x000fe20003f96000 */
[C---:B------:R-:W-:Y:S01]  /*5310*/  FADD.FTZ R11, -R206.reuse, R11 ;  /* 0x0000000bce0b7221 */ /* 0x040fe20000010100 */
[-C--:B------:R-:W-:Y:S01]  /*5320*/  FSEL R4, R7, R206.reuse, P3 ;  /* 0x000000ce07047208 */ /* 0x080fe20001800000 */
[C---:B-1----:R-:W-:Y:S01]  /*5330*/  FADD.FTZ R9, -R206.reuse, R10 ;  /* 0x0000000ace097221 */ /* 0x042fe20000010100 */
[----:B------:R-:W-:Y:S01]  /*5340*/  FSETP.GE.FTZ.AND P3, PT, R127, RZ, PT ;  /* 0x000000ff7f00720b */ /* 0x000fe20003f76000 */
[C---:B------:R-:W-:Y:S01]  /*5350*/  FADD.FTZ R15, -R206.reuse, R15 ;  /* 0x0000000fce0f7221 */ /* 0x040fe20000010100 */
[----:B------:R-:W-:Y:S01]  /*5360*/  FSEL R5, R5, R206, P4 ;  /* 0x000000ce05057208 */ /* 0x000fe20002000000 */
[----:B------:R-:W-:Y:S01]  /*5370*/  FADD.FTZ R7, -R206, R14 ;  /* 0x0000000ece077221 */ /* 0x000fe20000010100 */
[----:B------:R-:W-:Y:S01]  /*5380*/  FSETP.GE.FTZ.AND P4, PT, R126, RZ, PT ;  /* 0x000000ff7e00720b */ /* 0x000fe20003f96000 */
[----:B------:R-:W-:Y:S01]  /*5390*/  FMUL.FTZ R4, R123, R4 ;  /* 0x000000047b047220 */ /* 0x000fe20000410000 */
[-C--:B------:R-:W-:Y:S01]  /*53a0*/  FSEL R6, R11, R206.reuse, P3 ;  /* 0x000000ce0b067208 */ /* 0x080fe20001800000 */
[----:B------:R-:W-:Y:S01]  /*53b0*/  FMUL.FTZ R5, R122, R5 ;  /* 0x000000057a057220 */ /* 0x000fe20000410000 */
[----:B------:R-:W-:Y:S01]  /*53c0*/  FSETP.GE.FTZ.AND P3, PT, R199, RZ, PT ;  /* 0x000000ffc700720b */ /* 0x000fe20003f76000 */
[----:B------:R-:W-:Y:S01]  /*53d0*/  FADD.FTZ R11, -R206, R18 ;  /* 0x00000012ce0b7221 */ /* 0x000fe20000010100 */
[----:B------:R-:W-:Y:S01]  /*53e0*/  FSEL R9, R9, R206, P4 ;  /* 0x000000ce09097208 */ /* 0x000fe20002000000 */
[----:B------:R-:W-:Y:S01]  /*53f0*/  FMUL.FTZ R6, R127, R6 ;  /* 0x000000067f067220 */ /* 0x000fe20000410000 */
[----:B------:R-:W-:Y:S01]  /*5400*/  FSETP.GE.FTZ.AND P4, PT, R197, RZ, PT ;  /* 0x000000ffc500720b */ /* 0x000fe20003f96000 */
[----:B------:R-:W-:Y:S01]  /*5410*/  STS [R202+0x28000], R119 ;  /* 0x02800077ca007388 */ /* 0x000fe20000000800 */
[----:B------:R-:W-:Y:S01]  /*5420*/  FSETP.GE.FTZ.AND P5, PT, R130, RZ, PT ;  /* 0x000000ff8200720b */ /* 0x000fe20003fb6000 */
[----:B------:R-:W-:Y:S01]  /*5430*/  FMUL.FTZ R9, R126, R9 ;  /* 0x000000097e097220 */ /* 0x000fe20000410000 */
[-C--:B------:R-:W-:Y:S01]  /*5440*/  FSEL R8, R15, R206.reuse, P4 ;  /* 0x000000ce0f087208 */ /* 0x080fe20002000000 */
[----:B------:R-:W-:Y:S01]  /*5450*/  IMAD.IADD R88, R210, 0x1, R129 ;  /* 0x00000001d2587824 */ /* 0x000fe200078e0281 */
[----:B------:R-:W-:Y:S01]  /*5460*/  FSEL R7, R7, R206, P5 ;  /* 0x000000ce07077208 */ /* 0x000fe20002800000 */
[----:B------:R-:W-:Y:S01]  /*5470*/  IMAD R121, R251, UR9, RZ ;  /* 0x00000009fb797c24 */ /* 0x000fe2000f8e02ff */
[----:B------:R-:W-:Y:S01]  /*5480*/  FSETP.GE.FTZ.AND P4, PT, R200, RZ, PT ;  /* 0x000000ffc800720b */ /* 0x000fe20003f96000 */
[----:B------:R-:W-:Y:S01]  /*5490*/  FMUL.FTZ R8, R197, R8 ;  /* 0x00000008c5087220 */ /* 0x000fe20000410000 */
[----:B------:R-:W-:Y:S01]  /*54a0*/  F2FP.BF16.F32.PACK_AB R13, R4, R5 ;  /* 0x00000005040d723e */ /* 0x000fe200000010ff */
[----:B------:R-:W-:Y:S01]  /*54b0*/  FMUL.FTZ R7, R130, R7 ;  /* 0x0000000782077220 */ /* 0x000fe20000410000 */
[----:B------:R-:W-:Y:S01]  /*54c0*/  FSEL R11, R11, R206, P4 ;  /* 0x000000ce0b0b7208 */ /* 0x000fe20002000000 */
[----:B------:R-:W-:Y:S01]  /*54d0*/  @P3 FADD.FTZ R206, -R206, R19 ;  /* 0x00000013cece3221 */ /* 0x000fe20000010100 */
[----:B------:R-:W-:Y:S01]  /*54e0*/  F2FP.BF16.F32.PACK_AB R9, R6, R9 ;  /* 0x000000090609723e */ /* 0x000fe200000010ff */
[----:B------:R1:W-:Y:S01]  /*54f0*/  STS [R202+0x28400], R13 ;  /* 0x0284000dca007388 */ /* 0x0003e20000000800 */
[----:B------:R-:W-:Y:S01]  /*5500*/  F2FP.BF16.F32.PACK_AB R12, R8, R7 ;  /* 0x00000007080c723e */ /* 0x000fe200000010ff */
[----:B------:R-:W-:Y:S01]  /*5510*/  FMUL.FTZ R11, R200, R11 ;  /* 0x0000000bc80b7220 */ /* 0x000fe20000410000 */
[----:B------:R-:W-:Y:S01]  /*5520*/  FMUL.FTZ R206, R199, R206 ;  /* 0x000000cec7ce7220 */ /* 0x000fe20000410000 */
[----:B------:R-:W-:Y:S01]  /*5530*/  STS [R196+0x28000], R205 ;  /* 0x028000cdc4007388 */ /* 0x000fe20000000800 */
[----:B------:R-:W-:Y:S02]  /*5540*/  F2FP.BF16.F32.PACK_AB R85, R204, R203 ;  /* 0x000000cbcc55723e */ /* 0x000fe400000010ff */
[----:B------:R-:W-:Y:S01]  /*5550*/  LOP3.LUT R5, R2, 0x10, RZ, 0xc0, !PT ;  /* 0x0000001002057812 */ /* 0x000fe200078ec0ff */
[----:B------:R-:W-:Y:S01]  /*5560*/  STS [R196+0x28400], R9 ;  /* 0x02840009c4007388 */ /* 0x000fe20000000800 */
[----:B------:R-:W-:Y:S02]  /*5570*/  F2FP.BF16.F32.PACK_AB R206, R206, R11 ;  /* 0x0000000bcece723e */ /* 0x000fe400000010ff */
[----:B------:R-:W-:Y:S01]  /*5580*/  LOP3.LUT R4, R5, 0x8, R220, 0xf8, !PT ;  /* 0x0000000805047812 */ /* 0x000fe200078ef8dc */
[----:B------:R-:W-:Y:S01]  /*5590*/  STS [R129+-0x2000], R118 ;  /* 0xffe0007681007388 */ /* 0x000fe20000000800 */
        /* <DEDUP_REMOVED lines=9> */
[----:B------:R-:W-:Y:S01]  /*5630*/  LEA R231, R4, UR4, 0x1 ;  /* 0x0000000404e77c11 */ /* 0x000fe2000f8e08ff */
[----:B------:R-:W-:Y:S02]  /*5640*/  BAR.SYNC.DEFER_BLOCKING 0x0 ;  /* 0x0000000000007b1d */ /* 0x000fe40000010000 */
[C---:B-1----:R-:W-:Y:S02]  /*5650*/  VIADD R13, R229.reuse, 0x2a000 ;  /* 0x0002a000e50d7836 */ /* 0x042fe40000000000 */
[----:B------:R-:W-:Y:S02]  /*5660*/  VIADD R120, R229, 0x2a040 ;  /* 0x0002a040e5787836 */ /* 0x000fe40000000000 */
[----:B------:R-:W-:Y:S01]  /*5670*/  @P0 VIADD R120, R13, 0xffffffc0 ;  /* 0xffffffc00d780836 */ /* 0x000fe20000000000 */
[----:B------:R-:W-:Y:S08]  /*5680*/  LDSM.16.MT88.4 R4, [R229+0x2a000] ;  /* 0x02a00000e504783b */ /* 0x000ff00000004200 */
[----:B------:R-:W1:Y:S08]  /*5690*/  LDSM.16.MT88.4 R8, [R231+0x10000] ;  /* 0x01000000e708783b */ /* 0x000e700000004200 */
[----:B------:R-:W2:Y:S08]  /*56a0*/  LDSM.16.MT88.4 R12, [R120] ;  /* 0x00000000780c783b */ /* 0x000eb00000004200 */
[----:B------:R-:W3:Y:S08]  /*56b0*/  LDSM.16.MT88.4 R16, [R231+0x12000] ;  /* 0x01200000e710783b */ /* 0x000ef00000004200 */
[----:B------:R-:W4:Y:S08]  /*56c0*/  LDSM.16.MT88.4 R84, [R231+0x14000] ;  /* 0x01400000e754783b */ /* 0x000f300000004200 */
[----:B------:R-:W4:Y:S01]  /*56d0*/  LDSM.16.MT88.4 R88, [R231+0x16000] ;  /* 0x01600000e758783b */ /* 0x000f220000004200 */
        /* <DEDUP_REMOVED lines=49> */
[----:B------:R-:W3:Y:S07]  /*59f0*/  LDSM.16.MT88.4 R8, [R231+0x17800] ;  /* 0x01780000e708783b */ /* 0x000eee0000004200 */
        /* <DEDUP_REMOVED lines=64> */
.L_x_1064:
[----:B------:R-:W-:Y:S01]  /*5e00*/  LEA R233, R221, UR4, 0x1 ;  /* 0x00000004dde97c11 */ /* 0x000fe2000f8e08ff */
[----:B------:R-:W-:Y:S01]  /*5e10*/  LDSM.16.MT88.4 R16, [R231+0x18000] ;  /* 0x01800000e710783b */ /* 0x000fe20000004200 */
[----:B------:R-:W-:Y:S01]  /*5e20*/  PLOP3.LUT P5, PT, PT, PT, UP0, 0x80, 0x8 ;  /* 0x000000000008781c */ /* 0x000fe20003faf008 */
[----:B------:R-:W-:Y:S02]  /*5e30*/  @UP0 UIADD3 UR62, UP1, UPT, UR56, -0x100, URZ ;  /* 0xffffff00383e0890 */ /* 0x000fe4000ff3e0ff */
[----:B------:R-:W2:Y:S01]  /*5e40*/  LDSM.16.M88.4 R128, [R233+0x28000] ;  /* 0x02800000e980783b */ /* 0x000ea20000000200 */
[----:B------:R-:W-:Y:S01]  /*5e50*/  IMAD.IADD R104, R228, 0x1, R233 ;  /* 0x00000001e4687824 */ /* 0x000fe200078e02e9 */
        /* <DEDUP_REMOVED lines=113> */
[----:B------:R-:W-:Y:S02]  /*6570*/  @P5 LOP3.LUT R200, R2, 0x30, RZ, 0xc0, !PT ;  /* 0x0000003002c85812 */ /* 0x000fe400078ec0ff */
[C---:B------:R-:W-:Y:S02]  /*6580*/  LEA.HI.X.SX32 R213, R233.reuse, R205, 0x5, P3 ;  /* 0x000000cde9d57211 */ /* 0x040fe400018f2eff */
[----:B------:R-:W-:Y:S01]  /*6590*/  @P5 LOP3.LUT R237, R200, 0x7, R249, 0xf8, !PT ;  /* 0x00000007c8ed5812 */ /* 0x000fe200078ef8f9 */
[----:B------:R-:W-:Y:S04]  /*65a0*/  IMAD.WIDE R206, R233, -0xc0, R212 ;  /* 0xffffff40e9ce7825 */ /* 0x000fe800078e02d4 */
[----:B------:R-:W-:Y:S01]  /*65b0*/  @P5 IMAD.WIDE.U32 R214, R237, R246, UR56 ;  /* 0x00000038edd65e25 */ /* 0x000fe2000f8e00f6 */
[C---:B------:R-:W-:Y:S01]  /*65c0*/  LEA R202, P3, R233.reuse, R206, 0x5 ;  /* 0x000000cee9ca7211 */ /* 0x040fe200078628ff */
[----:B------:R-:W-:Y:S01]  /*65d0*/  @UP0 UMOV UR56, UR62 ;  /* 0x0000003e00380c82 */ /* 0x000fe20008000000 */
[----:B------:R-:W-:Y:S01]  /*65e0*/  @UP0 UMOV UR57, UR43 ;  /* 0x0000002b00390c82 */ /* 0x000fe20008000000 */
[----:B------:R-:W-:Y:S01]  /*65f0*/  UISETP.GT.AND UP0, UPT, UR44, UR50, UPT ;  /* 0x000000322c00728c */ /* 0x000fe2000bf04270 */
[----:B------:R-:W5:Y:S01]  /*6600*/  @P5 LDG.E R236, desc[UR36][R214.64+-0x100] ;  /* 0xffff0024d6ec5981 */ /* 0x000f62000c1e1900 */
[C---:B------:R-:W-:Y:S02]  /*6610*/  LEA.HI.X.SX32 R203, R233.reuse, R207, 0x5, P3 ;  /* 0x000000cfe9cb7211 */ /* 0x040fe400018f2eff */
[C---:B------:R-:W-:Y:S01]  /*6620*/  LEA R200, P3, R233.reuse, R202, 0x5 ;  /* 0x000000cae9c87211 */ /* 0x040fe200078628ff */
[----:B------:R1:W5:Y:S03]  /*6630*/  @P5 LDG.E R235, desc[UR36][R214.64+-0xe0] ;  /* 0xffff2024d6eb5981 */ /* 0x000366000c1e1900 */
[C---:B------:R-:W-:Y:S01]  /*6640*/  LEA.HI.X.SX32 R201, R233.reuse, R203, 0x5, P3 ;  /* 0x000000cbe9c97211 */ /* 0x040fe200018f2eff */
        /* <DEDUP_REMOVED lines=249> */
[C---:B------:R-:W-:Y:S01]  /*75e0*/  SHF.L.U32 R0, R250.reuse, 0x4, RZ ;  /* 0x00000004fa007819 */ /* 0x040fe200000006ff */
[----:B------:R-:W1:Y:S01]  /*75f0*/  LDCU UR8, c[0x0][0x500] ;  /* 0x0000a000ff0877ac */ /* 0x000e620008000800 */
[----:B------:R-:W-:Y:S02]  /*7600*/  SHF.L.U32 R2, R250, 0x5, RZ ;  /* 0x00000005fa027819 */ /* 0x000fe400000006ff */
[----:B------:R-:W-:Y:S01]  /*7610*/  SHF.R.U32.HI R3, RZ, 0x3, R250 ;  /* 0x00000003ff037819 */ /* 0x000fe200000116fa */
[----:B------:R-:W2:Y:S01]  /*7620*/  LDCU UR9, c[0x0][0x4fc] ;  /* 0x00009f80ff0977ac */ /* 0x000ea20008000800 */
[----:B------:R-:W-:Y:S02]  /*7630*/  LOP3.LUT R0, R0, 0x1c0, RZ, 0xc0, !PT ;  /* 0x000001c000007812 */ /* 0x000fe400078ec0ff */
[----:B------:R-:W-:Y:S01]  /*7640*/  SHF.L.U32 R4, R250, 0x1, RZ ;  /* 0x00000001fa047819 */ /* 0x000fe200000006ff */
[----:B------:R-:W-:Y:S01]  /*7650*/  UISETP.NE.AND UP0, UPT, UR42, -0x1, UPT ;  /* 0xffffffff2a00788c */ /* 0x000fe2000bf05270 */
[----:B------:R-:W-:Y:S01]  /*7660*/  LOP3.LUT R5, R2, 0x400, RZ, 0xc0, !PT ;  /* 0x0000040002057812 */ /* 0x000fe200078ec0ff */
[----:B------:R-:W-:Y:S01]  /*7670*/  UMOV UR24, UR18 ;  /* 0x0000001200187c82 */ /* 0x000fe20008000000 */
[----:B------:R-:W-:Y:S01]  /*7680*/  LOP3.LUT R7, R0, 0x18, R3, 0xf8, !PT ;  /* 0x0000001800077812 */ /* 0x000fe200078ef803 */
[----:B------:R-:W-:Y:S01]  /*7690*/  UISETP.NE.AND UP1, UPT, UR42, -0x1, UPT ;  /* 0xffffffff2a00788c */ /* 0x000fe2000bf25270 */
[----:B------:R-:W-:-:S02]  /*76a0*/  LOP3.LUT R5, R5, 0x6, R4, 0xf8, !PT ;  /* 0x0000000605057812 */ /* 0x000fc400078ef804 */
[----:B------:R-:W-:Y:S02]  /*76b0*/  LOP3.LUT R4, R7, 0x38, R4, 0x78, !PT ;  /* 0x0000003807047812 */ /* 0x000fe400078e7804 */
[----:B------:R-:W-:Y:S01]  /*76c0*/  LOP3.LUT P0, RZ, R250, 0x10, RZ, 0xc0, !PT ;  /* 0x00000010faff7812 */ /* 0x000fe2000780c0ff */
[----:B-1----:R-:W-:Y:S01]  /*76d0*/  FMUL.FTZ R132, R132, UR8 ;  /* 0x0000000884847c20 */ /* 0x002fe20008410000 */
[----:B------:R-:W-:Y:S01]  /*76e0*/  LOP3.LUT R4, R5, R4, RZ, 0xfc, !PT ;  /* 0x0000000405047212 */ /* 0x000fe200078efcff */
[----:B------:R-:W-:Y:S01]  /*76f0*/  FMUL.FTZ R133, R133, UR8 ;  /* 0x0000000885857c20 */ /* 0x000fe20008410000 */
[----:B------:R-:W-:Y:S01]  /*7700*/  FMUL.FTZ R134, R134, UR8 ;  /* 0x0000000886867c20 */ /* 0x000fe20008410000 */
[----:B------:R-:W-:Y:S01]  /*7710*/  FMUL.FTZ R135, R135, UR8 ;  /* 0x0000000887877c20 */ /* 0x000fe20008410000 */
[----:B------:R-:W-:Y:S01]  /*7720*/  LEA R5, R4, UR5, 0x1 ;  /* 0x0000000504057c11 */ /* 0x000fe2000f8e08ff */
        /* <DEDUP_REMOVED lines=8> */
[----:B------:R-:W-:Y:S01]  /*77b0*/  IADD3 R0, PT, PT, R5, 0x18000, RZ ;  /* 0x0001800005007810 */ /* 0x000fe20007ffe0ff */
        /* <DEDUP_REMOVED lines=15> */
[----:B------:R-:W-:Y:S01]  /*78b0*/  FMUL.FTZ R152, R152, UR8 ;  /* 0x0000000898987c20 */ /* 0x000fe20008410000 */
[----:B------:R-:W-:Y:S01]  /*78c0*/  IADD3 R7, PT, PT, R5, 0x18040, RZ ;  /* 0x0001804005077810 */ /* 0x000fe20007ffe0ff */
[----:B------:R-:W-:Y:S01]  /*78d0*/  FMUL.FTZ R153, R153, UR8 ;  /* 0x0000000899997c20 */ /* 0x000fe20008410000 */
[----:B------:R-:W-:Y:S01]  /*78e0*/  FMUL.FTZ R154, R154, UR8 ;  /* 0x000000089a9a7c20 */ /* 0x000fe20008410000 */
        /* <DEDUP_REMOVED lines=69> */
[----:B--2--5:R-:W-:Y:S01]  /*7d40*/  FMUL.FTZ R20, R20, UR9 ;  /* 0x0000000914147c20 */ /* 0x024fe20008410000 */
        /* <DEDUP_REMOVED lines=174> */
.L_x_1066:
        /* <DEDUP_REMOVED lines=12> */
.L_x_1067:
[----:B------:R-:W2:Y:S01]  /*88f0*/  LDCU.64 UR8, c[0x0][0x5c8] ;  /* 0x0000b900ff0877ac */ /* 0x000ea20008000a00 */
[----:B------:R-:W-:-:S04]  /*8900*/  UIADD3 UR12, UPT, UPT, UR39, UR42, URZ ;  /* 0x0000002a270c7290 */ /* 0x000fc8000fffe0ff */
[----:B--2---:R-:W-:Y:S02]  /*8910*/  UIMAD.WIDE.U32 UR42, UR12, UR8, URZ ;  /* 0x000000080c2a72a5 */ /* 0x004fe4000f8e00ff */
[----:B------:R-:W-:-:S04]  /*8920*/  UIMAD UR12, UR12, UR9, URZ ;  /* 0x000000090c0c72a4 */ /* 0x000fc8000f8e02ff */
[----:B------:R-:W-:-:S06]  /*8930*/  UIADD3 UR12, UPT, UPT, UR43, UR12, URZ ;  /* 0x0000000c2b0c7290 */ /* 0x000fcc000fffe0ff */
[----:B------:R-:W-:-:S07]  /*8940*/  MOV R0, UR12 ;  /* 0x0000000c00007c02 */ /* 0x000fce0008000f00 */
.L_x_1068:
        /* <DEDUP_REMOVED lines=48> */
[----:B------:R-:W5:Y:S01]  /*8c50*/  LDS.128 R56, [R68+0x1a000] ;  /* 0x01a0000044387984 */ /* 0x000f620000000c00 */
[----:B------:R-:W-:-:S03]  /*8c60*/  MOV R75, R7 ;  /* 0x00000007004b7202 */ /* 0x000fc60000000f00 */
[----:B------:R-:W3:Y:S01]  /*8c70*/  LDS.128 R52, [R68+0x18000] ;  /* 0x0180000044347984 */ /* 0x000ee20000000c00 */
[----:B------:R-:W-:-:S03]  /*8c80*/  IMAD.WIDE.U32 R74, R3, UR10, R74 ;  /* 0x0000000a034a7c25 */ /* 0x000fc6000f8e004a */
[----:B------:R-:W1:Y:S01]  /*8c90*/  LDS.128 R64, [R68+0x1e000] ;  /* 0x01e0000044407984 */ /* 0x000e620000000c00 */
[----:B------:R-:W-:Y:S01]  /*8ca0*/  IMAD R71, R3, UR11, R75 ;  /* 0x0000000b03477c24 */ /* 0x000fe2000f8e024b */
[----:B----4-:R-:W-:-:S04]  /*8cb0*/  LEA R76, P0, R74, UR12, 0x1 ;  /* 0x0000000c4a4c7c11 */ /* 0x010fc8000f8008ff */
[----:B------:R-:W-:-:S05]  /*8cc0*/  LEA.HI.X R77, R74, UR13, R71, 0x1, P0 ;  /* 0x0000000d4a4d7c11 */ /* 0x000fca00080f0c47 */
[----:B--2---:R2:W-:Y:S04]  /*8cd0*/  STG.E.128 desc[UR36][R76.64+0x100], R60 ;  /* 0x0001003c4c007986 */ /* 0x0045e8000c101d24 */
[----:B-----5:R2:W-:Y:S04]  /*8ce0*/  STG.E.128 desc[UR36][R76.64+0x80], R56 ;  /* 0x000080384c007986 */ /* 0x0205e8000c101d24 */
[----:B---3--:R2:W-:Y:S04]  /*8cf0*/  STG.E.128 desc[UR36][R76.64], R52 ;  /* 0x000000344c007986 */ /* 0x0085e8000c101d24 */
[----:B-1----:R2:W-:Y:S02]  /*8d00*/  STG.E.128 desc[UR36][R76.64+0x180], R64 ;  /* 0x000180404c007986 */ /* 0x0025e4000c101d24 */
.L_x_1070:
[----:B------:R-:W-:Y:S05]  /*8d10*/  BSYNC.RECONVERGENT B0 ;  /* 0x0000000000007941 */ /* 0x000fea0003800200 */
.L_x_1069:
[----:B--2---:R2:W4:Y:S01]  /*8d20*/  LDS.128 R52, [R68+0x1f000] ;  /* 0x01f0000044347984 */ /* 0x0045220000000c00 */
[----:B------:R-:W-:Y:S04]  /*8d30*/  BSSY.RECONVERGENT B0, `(.L_x_1071) ;  /* 0x000000f000007945 */ /* 0x000fe80003800200 */
[----:B------:R-:W-:Y:S05]  /*8d40*/  @P2 BRA `(.L_x_1072) ;  /* 0x0000000000342947 */ /* 0x000fea0003800000 */
[----:B------:R-:W5:Y:S01]  /*8d50*/  LDCU.64 UR12, c[0x0][0x560] ;  /* 0x0000ac00ff0c77ac */ /* 0x000f620008000a00 */
[----:B------:R-:W-:Y:S01]  /*8d60*/  MOV R58, R72 ;  /* 0x00000048003a7202 */ /* 0x000fe20000000f00 */
[----:B------:R-:W-:Y:S01]  /*8d70*/  IMAD R57, R69, UR10, RZ ;  /* 0x0000000a45397c24 */ /* 0x000fe2000f8e02ff */
[----:B------:R-:W-:-:S03]  /*8d80*/  MOV R59, R7 ;  /* 0x00000007003b7202 */ /* 0x000fc60000000f00 */
[C---:B------:R-:W-:Y:S02]  /*8d90*/  IMAD R57, R2.reuse, UR11, R57 ;  /* 0x0000000b02397c24 */ /* 0x040fe4000f8e0239 */
[----:B------:R-:W-:-:S05]  /*8da0*/  IMAD.WIDE.U32 R58, R2, UR10, R58 ;  /* 0x0000000a023a7c25 */ /* 0x000fca000f8e003a */
[----:B------:R-:W-:Y:S02]  /*8db0*/  IADD3 R57, PT, PT, R57, R59, RZ ;  /* 0x0000003b39397210 */ /* 0x000fe40007ffe0ff */
[----:B-----5:R-:W-:-:S04]  /*8dc0*/  LEA R56, P0, R58, UR12, 0x1 ;  /* 0x0000000c3a387c11 */ /* 0x020fc8000f8008ff */
[----:B------:R-:W-:-:S05]  /*8dd0*/  LEA.HI.X R57, R58, UR13, R57, 0x1, P0 ;  /* 0x0000000d3a397c11 */ /* 0x000fca00080f0c39 */
[----:B------:R1:W-:Y:S04]  /*8de0*/  STG.E.128 desc[UR36][R56.64], R48 ;  /* 0x0000003038007986 */ /* 0x0003e8000c101d24 */
[----:B------:R1:W-:Y:S04]  /*8df0*/  STG.E.128 desc[UR36][R56.64+0x80], R44 ;  /* 0x0000802c38007986 */ /* 0x0003e8000c101d24 */
[----:B------:R1:W-:Y:S04]  /*8e00*/  STG.E.128 desc[UR36][R56.64+0x100], R40 ;  /* 0x0001002838007986 */ /* 0x0003e8000c101d24 */
[----:B----4-:R4:W-:Y:S02]  /*8e10*/  STG.E.128 desc[UR36][R56.64+0x180], R52 ;  /* 0x0001803438007986 */ /* 0x0109e4000c101d24 */
.L_x_1072:
[----:B------:R-:W-:Y:S05]  /*8e20*/  BSYNC.RECONVERGENT B0 ;  /* 0x0000000000007941 */ /* 0x000fea0003800200 */
.L_x_1071:
        /* <DEDUP_REMOVED lines=10> */
[----:B------:R-:W5:Y:S01]  /*8ed0*/  LDCU.64 UR10, c[0x0][0x568] ;  /* 0x0000ad00ff0a77ac */ /* 0x000f620008000a00 */
[----:B------:R-:W-:-:S05]  /*8ee0*/  MOV R4, R6 ;  /* 0x0000000600047202 */ /* 0x000fca0000000f00 */
[----:B-1----:R-:W-:-:S04]  /*8ef0*/  IMAD.WIDE.U32 R40, R3, UR8, R4 ;  /* 0x0000000803287c25 */ /* 0x002fc8000f8e0004 */
[----:B------:R-:W-:Y:S01]  /*8f00*/  IMAD R3, R3, UR9, R41 ;  /* 0x0000000903037c24 */ /* 0x000fe2000f8e0229 */
[----:B-----5:R-:W-:-:S04]  /*8f10*/  LEA R42, P0, R40, UR10, 0x1 ;  /* 0x0000000a282a7c11 */ /* 0x020fc8000f8008ff */
[----:B------:R-:W-:-:S05]  /*8f20*/  LEA.HI.X R43, R40, UR11, R3, 0x1, P0 ;  /* 0x0000000b282b7c11 */ /* 0x000fca00080f0c03 */
[----:B------:R1:W-:Y:S04]  /*8f30*/  STG.E.128 desc[UR36][R42.64], R36 ;  /* 0x000000242a007986 */ /* 0x0003e8000c101d24 */
[----:B------:R1:W-:Y:S04]  /*8f40*/  STG.E.128 desc[UR36][R42.64+0x80], R28 ;  /* 0x0000801c2a007986 */ /* 0x0003e8000c101d24 */
[----:B------:R1:W-:Y:S04]  /*8f50*/  STG.E.128 desc[UR36][R42.64+0x100], R20 ;  /* 0x000100142a007986 */ /* 0x0003e8000c101d24 */
[----:B------:R1:W-:Y:S02]  /*8f60*/  STG.E.128 desc[UR36][R42.64+0x180], R12 ;  /* 0x0001800c2a007986 */ /* 0x0003e4000c101d24 */
.L_x_1074:
[----:B------:R-:W-:Y:S05]  /*8f70*/  BSYNC.RECONVERGENT B0 ;  /* 0x0000000000007941 */ /* 0x000fea0003800200 */
.L_x_1073:
[----:B------:R-:W-:Y:S05]  /*8f80*/  @P2 BRA `(.L_x_1062) ;  /* 0x0000000000302947 */ /* 0x000fea0003800000 */
[----:B------:R-:W5:Y:S01]  /*8f90*/  LDCU.64 UR10, c[0x0][0x568] ;  /* 0x0000ad00ff0a77ac */ /* 0x000f620008000a00 */
[----:B------:R-:W-:Y:S01]  /*8fa0*/  MOV R4, R6 ;  /* 0x0000000600047202 */ /* 0x000fe20000000f00 */
[----:B------:R-:W-:-:S04]  /*8fb0*/  IMAD R69, R69, UR8, RZ ;  /* 0x0000000845457c24 */ /* 0x000fc8000f8e02ff */
[----:B------:R-:W-:-:S04]  /*8fc0*/  IMAD.WIDE.U32 R4, R2, UR8, R4 ;  /* 0x0000000802047c25 */ /* 0x000fc8000f8e0004 */
[----:B------:R-:W-:-:S05]  /*8fd0*/  IMAD R69, R2, UR9, R69 ;  /* 0x0000000902457c24 */ /* 0x000fca000f8e0245 */
[----:B------:R-:W-:Y:S02]  /*8fe0*/  IADD3 R69, PT, PT, R69, R5, RZ ;  /* 0x0000000545457210 */ /* 0x000fe40007ffe0ff */
[----:B-----5:R-:W-:-:S04]  /*8ff0*/  LEA R2, P0, R4, UR10, 0x1 ;  /* 0x0000000a04027c11 */ /* 0x020fc8000f8008ff */
[----:B------:R-:W-:-:S05]  /*9000*/  LEA.HI.X R3, R4, UR11, R69, 0x1, P0 ;  /* 0x0000000b04037c11 */ /* 0x000fca00080f0c45 */
[----:B-1----:R1:W-:Y:S04]  /*9010*/  STG.E.128 desc[UR36][R2.64], R32 ;  /* 0x0000002002007986 */ /* 0x0023e8000c101d24 */
[----:B------:R1:W-:Y:S04]  /*9020*/  STG.E.128 desc[UR36][R2.64+0x80], R24 ;  /* 0x0000801802007986 */ /* 0x0003e8000c101d24 */
[----:B------:R1:W-:Y:S04]  /*9030*/  STG.E.128 desc[UR36][R2.64+0x100], R16 ;  /* 0x0001001002007986 */ /* 0x0003e8000c101d24 */
[----:B------:R1:W-:Y:S02]  /*9040*/  STG.E.128 desc[UR36][R2.64+0x180], R8 ;  /* 0x0001800802007986 */ /* 0x0003e4000c101d24 */
.L_x_1062:
[----:B------:R-:W-:Y:S05]  /*9050*/  BSYNC.RECONVERGENT B1 ;  /* 0x0000000000017941 */ /* 0x000fea0003800200 */
.L_x_1040:
[----:B------:R-:W5:Y:S01]  /*9060*/  LDCU UR9, c[0x0][0x438] ;  /* 0x00008700ff0977ac */ /* 0x000f620008000800 */
[----:B------:R-:W2:Y:S01]  /*9070*/  LDCU UR10, c[0x0][0x370] ;  /* 0x00006e00ff0a77ac */ /* 0x000ea20008000800 */
[----:B-----5:R-:W-:-:S04]  /*9080*/  UIADD3 UR9, UPT, UPT, UR9, 0x3f, URZ ;  /* 0x0000003f09097890 */ /* 0x020fc8000fffe0ff */
[----:B------:R-:W-:Y:S02]  /*9090*/  USHF.R.S32.HI UR8, URZ, 0x1f, UR9 ;  /* 0x0000001fff087899 */ /* 0x000fe40008011409 */
[----:B--2---:R-:W-:Y:S02]  /*90a0*/  UIADD3 UR38, UPT, UPT, UR10, UR38, URZ ;  /* 0x000000260a267290 */ /* 0x004fe4000fffe0ff */
[----:B------:R-:W-:Y:S01]  /*90b0*/  ULEA.HI UR8, UR8, UR9, URZ, 0x6 ;  /* 0x0000000908087291 */ /* 0x000fe2000f8f30ff */
[----:B-1----:R-:W-:-:S03]  /*90c0*/  UMOV UR10, UR19 ;  /* 0x00000013000a7c82 */ /* 0x002fc60008000000 */
[----:B------:R-:W-:-:S04]  /*90d0*/  USHF.R.S32.HI UR8, URZ, 0x6, UR8 ;  /* 0x00000006ff087899 */ /* 0x000fc80008011408 */
[----:B------:R-:W-:-:S09]  /*90e0*/  UISETP.GE.AND UP0, UPT, UR38, UR8, UPT ;  /* 0x000000082600728c */ /* 0x000fd2000bf06270 */
[----:B------:R-:W-:Y:S05]  /*90f0*/  BRA.U !UP0, `(.L_x_1075) ;  /* 0xffffff7108907547 */ /* 0x000fea000b83ffff */
[----:B------:R-:W-:Y:S05]  /*9100*/  EXIT ;  /* 0x000000000000794d */ /* 0x000fea0003800000 */
.L_x_1076:
        /* <DEDUP_REMOVED lines=15> */
.L_x_1282:


//--------------------- .text._ZN5flash44flash_bwd_dq_dk_dv_loop_seqk_parallel_kernelI23Flash_bwd_kernel_traitsILi256ELi64ELi64ELi8ELi4ELi2ELi2ELb0ELb0EN7cutlass10bfloat16_tE19Flash_kernel_traitsILi256ELi64ELi64ELi8ES3_EELb0ELb1ELb0ELb0ELb0ELb1ELb1EEEvNS_16Flash_bwd_paramsE --------------------------
	.section	.text._ZN5flash44flash_bwd_dq_dk_dv_loop_seqk_parallel_kernelI23Flash_bwd_kernel_traitsILi256ELi64ELi64ELi8ELi4ELi2ELi2ELb0ELb0EN7cutlass10bfloat16_tE19Flash_kernel_traitsILi256ELi64ELi64ELi8ES3_EELb0ELb1ELb0ELb0ELb0ELb1ELb1EEEvNS_16Flash_bwd_paramsE,"ax",@progbits
	.align	128
        .global         _ZN5flash44flash_bwd_dq_dk_dv_loop_seqk_parallel_kernelI23Flash_bwd_kernel_traitsILi256ELi64ELi64ELi8ELi4ELi2ELi2ELb0ELb0EN7cutlass10bfloat16_tE19Flash_kernel_traitsILi256ELi64ELi64ELi8ES3_EELb0ELb1ELb0ELb0ELb0ELb1ELb1EEEvNS_16Flash_bwd_paramsE
        .type           _ZN5flash44flash_bwd_dq_dk_dv_loop_seqk_parallel_kernelI23Flash_bwd_kernel_traitsILi256ELi64ELi64ELi8ELi4ELi2ELi2ELb0ELb0EN7cutlass10bfloat16_tE19Flash_kernel_traitsILi256ELi64ELi64ELi8ES3_EELb0ELb1ELb0ELb0ELb0ELb1ELb1EEEvNS_16Flash_bwd_paramsE,@function
        .size           _ZN5flash44flash_bwd_dq_dk_dv_loop_seqk_parallel_kernelI23Flash_bwd_kernel_traitsILi256ELi64ELi64ELi8ELi4ELi2ELi2ELb0ELb0EN7cutlass10bfloat16_tE19Flash_kernel_traitsILi256ELi64ELi64ELi8ES3_EELb0ELb1ELb0ELb0ELb0ELb1ELb1EEEvNS_16Flash_bwd_paramsE,(.L_x_1283 - _ZN5flash44flash_bwd_dq_dk_dv_loop_seqk_parallel_kernelI23Flash_bwd_kernel_traitsILi256ELi64ELi64ELi8ELi4ELi2ELi2ELb0ELb0EN7cutlass10bfloat16_tE19Flash_kernel_traitsILi256ELi64ELi64ELi8ES3_EELb0ELb1ELb0ELb0ELb0ELb1ELb1EEEvNS_16Flash_bwd_paramsE)
        .other          _ZN5flash44flash_bwd_dq_dk_dv_loop_seqk_parallel_kernelI23Flash_bwd_kernel_traitsILi256ELi64ELi64ELi8ELi4ELi2ELi2ELb0ELb0EN7cutlass10bfloat16_tE19Flash_kernel_traitsILi256ELi64ELi64ELi8ES3_EELb0ELb1ELb0ELb0ELb0ELb1ELb1EEEvNS_16Flash_bwd_paramsE,@"STO_CUDA_ENTRY STV_DEFAULT"
_ZN5flash44flash_bwd_dq_dk_dv_loop_seqk_parallel_kernelI23Flash_bwd_kernel_traitsILi256ELi64ELi64ELi8ELi4ELi2ELi2ELb0ELb0EN7cutlass10bfloat16_tE19Flash_kernel_traitsILi256ELi64ELi64ELi8ES3_EELb0ELb1ELb0ELb0ELb0ELb1ELb1EEEvNS_16Flash_bwd_paramsE:
.text._ZN5flash44flash_bwd_dq_dk_dv_loop_seqk_parallel_kernelI23Flash_bwd_kernel_traitsILi256ELi64ELi64ELi8ELi4ELi2ELi2ELb0ELb0EN7cutlass10bfloat16_tE19Flash_kernel_traitsILi256ELi64ELi64ELi8ES3_EELb0ELb1ELb0ELb0ELb0ELb1ELb1EEEvNS_16Flash_bwd_paramsE:
        /* <DEDUP_REMOVED lines=49> */
.L_x_1113:
[----:B-1----:R-:W1:Y:S01]  /*0310*/  LDCU.64 UR8, c[0x0][0x478] ;  /* 0x00008f00ff0877ac */ /* 0x002e620008000a00 */
        /* <DEDUP_REMOVED lines=8> */
[----:B----4-:R-:W-:Y:S02]  /*03a0*/  UIMAD.WIDE.U32 UR12, UR37, 0x4, UR28 ;  /* 0x00000004250c78a5 */ /* 0x010fe4000f8e001c */
[----:B-1----:R-:W-:Y:S01]  /*03b0*/  UISETP.NE.U32.AND UP0, UPT, UR8, URZ, UPT ;  /* 0x000000ff0800728c */ /* 0x002fe2000bf05070 */
[----:B------:R-:W-:Y:S02]  /*03c0*/  PLOP3.LUT P3, PT, PT, PT, UP2, 0x80, 0x8 ;  /* 0x000000000008781c */ /* 0x000fe40003f6f028 */
[----:B---3--:R-:W3:Y:S01]  /*03d0*/  @P1 LDG.E R3, desc[UR34][R2.64] ;  /* 0x0000002202031981 */ /* 0x008ee2000c1e1900 */
        /* <DEDUP_REMOVED lines=9> */
[----:B------:R-:W-:-:S03]  /*0470*/  IMAD.U32 R5, RZ, RZ, UR15 ;  /* 0x0000000fff057e24 */ /* 0x000fc6000f8e00ff */
[----:B------:R-:W5:Y:S04]  /*0480*/  @P2 LDG.E R2, desc[UR34][R6.64+0x4] ;  /* 0x0000042206022981 */ /* 0x000f68000c1e1900 */
[----:B--2---:R-:W2:Y:S01]  /*0490*/  @P0 LDG.E R0, desc[UR34][R4.64] ;  /* 0x0000002204000981 */ /* 0x004ea2000c1e1900 */
[----:B------:R-:W-:Y:S01]  /*04a0*/  UMOV UR40, URZ ;  /* 0x000000ff00287c82 */ /* 0x000fe20008000000 */
[----:B----4-:R-:W-:-:S04]  /*04b0*/  @!UP0 UISETP.NE.U32.AND UP1, UPT, UR8, URZ, UPT ;  /* 0x000000ff0800828c */ /* 0x010fc8000bf25070 */
[----:B------:R-:W-:Y:S01]  /*04c0*/  @!UP0 UISETP.NE.AND.EX UP1, UPT, UR9, URZ, UPT, UP1 ;  /* 0x000000ff0900828c */ /* 0x000fe2000bf25310 */
[----:B------:R-:W-:Y:S01]  /*04d0*/  UMOV UR17, 0xffffffff ;  /* 0xffffffff00117882 */ /* 0x000fe20000000000 */
[----:B------:R-:W-:Y:S02]  /*04e0*/  UMOV UR41, 0xffffffff ;  /* 0xffffffff00297882 */ /* 0x000fe40000000000 */
[----:B-1----:R-:W-:Y:S01]  /*04f0*/  @!UP0 USEL UR8, UR5, URZ, UP1 ;  /* 0x000000ff05088287 */ /* 0x002fe20008800000 */
[----:B------:R1:W4:Y:S02]  /*0500*/  @P4 LDG.E R4, desc[UR34][R6.64] ;  /* 0x0000002206044981 */ /* 0x000324000c1e1900 */
[----:B-1----:R-:W-:Y:S02]  /*0510*/  IMAD.U32 R6, RZ, RZ, UR38 ;  /* 0x00000026ff067e24 */ /* 0x002fe4000f8e00ff */
[----:B------:R-:W-:-:S05]  /*0520*/  IMAD.U32 R7, RZ, RZ, UR39 ;  /* 0x00000027ff077e24 */ /* 0x000fca000f8e00ff */
[----:B------:R-:W4:Y:S01]  /*0530*/  @!P3 LDG.E R6, desc[UR34][R6.64] ;  /* 0x000000220606b981 */ /* 0x000f22000c1e1900 */
[----:B------:R-:W-:Y:S01]  /*0540*/  USHF.L.U32 UR27, UR36, 0x6, URZ ;  /* 0x00000006241b7899 */ /* 0x000fe200080006ff */
[----:B---3--:R-:W-:Y:S02]  /*0550*/  @P1 R2UR UR40, R3 ;  /* 0x00000000032812ca */ /* 0x008fe400000e0000 */
[----:B-----5:R-:W-:Y:S02]  /*0560*/  @P2 R2UR UR5, R2 ;  /* 0x00000000020522ca */ /* 0x020fe400000e0000 */
        /* <DEDUP_REMOVED lines=14> */
.L_x_1077:
        /* <DEDUP_REMOVED lines=34> */
.L_x_1079:
[----:B------:R-:W1:Y:S01]  /*0870*/  LDCU.64 UR14, c[0x0][0x3b8] ;  /* 0x00007700ff0e77ac */ /* 0x000e620008000a00 */
[----:B------:R-:W-:-:S04]  /*0880*/  UIADD3 UR5, UPT, UPT, UR40, UR41, URZ ;  /* 0x0000002928057290 */ /* 0x000fc8000fffe0ff */
[----:B-1----:R-:W-:Y:S02]  /*0890*/  UIMAD.WIDE.U32 UR8, UR5, UR14, URZ ;  /* 0x0000000e050872a5 */ /* 0x002fe4000f8e00ff */
[----:B------:R-:W-:-:S04]  /*08a0*/  UIMAD UR5, UR5, UR15, URZ ;  /* 0x0000000f050572a4 */ /* 0x000fc8000f8e02ff */
[----:B------:R-:W-:Y:S01]  /*08b0*/  UIADD3 UR5, UPT, UPT, UR9, UR5, URZ ;  /* 0x0000000509057290 */ /* 0x000fe2000fffe0ff */
[----:B------:R-:W-:-:S05]  /*08c0*/  UMOV UR46, UR8 ;  /* 0x00000008002e7c82 */ /* 0x000fca0008000000 */
[----:B------:R-:W-:-:S07]  /*08d0*/  MOV R4, UR5 ;  /* 0x0000000500047c02 */ /* 0x000fce0008000f00 */
.L_x_1080:
        /* <DEDUP_REMOVED lines=41> */
.L_x_1081:
[----:B------:R-:W1:Y:S01]  /*0b70*/  LDCU.64 UR12, c[0x0][0x3c0] ;  /* 0x00007800ff0c77ac */ /* 0x000e620008000a00 */
[----:B------:R-:W-:-:S04]  /*0b80*/  UIADD3 UR8, UPT, UPT, UR40, UR41, URZ ;  /* 0x0000002928087290 */ /* 0x000fc8000fffe0ff */
[----:B-1----:R-:W-:Y:S02]  /*0b90*/  UIMAD.WIDE.U32 UR48, UR8, UR12, URZ ;  /* 0x0000000c083072a5 */ /* 0x002fe4000f8e00ff */
[----:B------:R-:W-:-:S04]  /*0ba0*/  UIMAD UR8, UR8, UR13, URZ ;  /* 0x0000000d080872a4 */ /* 0x000fc8000f8e02ff */
[----:B------:R-:W-:-:S06]  /*0bb0*/  UIADD3 UR8, UPT, UPT, UR49, UR8, URZ ;  /* 0x0000000831087290 */ /* 0x000fcc000fffe0ff */
[----:B------:R-:W-:-:S07]  /*0bc0*/  MOV R3, UR8 ;  /* 0x0000000800037c02 */ /* 0x000fce0008000f00 */
.L_x_1082:
        /* <DEDUP_REMOVED lines=28> */
.L_x_1083:
[----:B------:R-:W-:Y:S02]  /*0d90*/  UIMAD.WIDE.U32 UR10, UR58, UR17, URZ ;  /* 0x000000113a0a72a5 */ /* 0x000fe4000f8e00ff */
[----:B------:R-:W-:-:S04]  /*0da0*/  UIMAD UR8, UR59, UR17, URZ ;  /* 0x000000113b0872a4 */ /* 0x000fc8000f8e02ff */
[----:B------:R-:W-:-:S12]  /*0db0*/  UIADD3 UR8, UPT, UPT, UR11, UR8, URZ ;  /* 0x000000080b087290 */ /* 0x000fd8000fffe0ff */
.L_x_1084:
        /* <DEDUP_REMOVED lines=20> */
.L_x_1085:
[----:B------:R-:W1:Y:S01]  /*0f00*/  LDCU UR59, c[0x0][0x434] ;  /* 0x00008680ff3b77ac */ /* 0x000e620008000800 */
[----:B------:R-:W-:-:S04]  /*0f10*/  UIMAD UR9, UR37, UR16, UR23 ;  /* 0x00000010250972a4 */ /* 0x000fc8000f8e0217 */
[----:B-1----:R-:W-:Y:S02]  /*0f20*/  UIMAD UR59, UR9, UR59, URZ ;  /* 0x0000003b093b72a4 */ /* 0x002fe4000f8e02ff */
.L_x_1086:
        /* <DEDUP_REMOVED lines=11> */
.L_x_1087:
[----:B------:R-:W1:Y:S01]  /*0fe0*/  LDCU UR58, c[0x0][0x444] ;  /* 0x00008880ff3a77ac */ /* 0x000e620008000800 */
[----:B------:R-:W-:-:S04]  /*0ff0*/  UIMAD UR9, UR37, UR16, UR23 ;  /* 0x00000010250972a4 */ /* 0x000fc8000f8e0217 */
[----:B-1----:R-:W-:-:S12]  /*1000*/  UIMAD UR58, UR9, UR58, URZ ;  /* 0x0000003a093a72a4 */ /* 0x002fd8000f8e02ff */
.L_x_1088:
        /* <DEDUP_REMOVED lines=12> */
[----:B------:R-:W-:-:S04]  /*10d0*/  ULEA UR59, UR52, UR59, 0x6 ;  /* 0x0000003b343b7291 */ /* 0x000fc8000f8e30ff */
[----:B--2---:R-:W-:Y:S02]  /*10e0*/  UIMAD.WIDE UR60, UR59, 0x4, UR60 ;  /* 0x000000043b3c78a5 */ /* 0x004fe4000f8e023c */
[----:B---3--:R-:W-:Y:S01]  /*10f0*/  UIADD3 UR9, UPT, UPT, UR51, -UR9, -UR33 ;  /* 0x8000000933097290 */ /* 0x008fe2000fffe821 */
[C---:B-1----:R-:W-:Y:S01]  /*1100*/  IMAD.SHL.U32 R9, R0.reuse, 0x8, RZ ;  /* 0x0000000800097824 */ /* 0x042fe200078e00ff */
[----:B------:R-:W-:Y:S02]  /*1110*/  SHF.R.U32.HI R2, RZ, 0x5, R0 ;  /* 0x00000005ff027819 */ /* 0x000fe40000011600 */
[----:B------:R-:W-:Y:S01]  /*1120*/  USHF.R.S32.HI UR8, URZ, 0x1f, UR9 ;  /* 0x0000001fff087899 */ /* 0x000fe20008011409 */
[----:B------:R-:W-:Y:S02]  /*1130*/  LOP3.LUT R5, R0, 0x1f, RZ, 0xc0, !PT ;  /* 0x0000001f00057812 */ /* 0x000fe400078ec0ff */
[----:B------:R-:W-:Y:S01]  /*1140*/  LOP3.LUT R18, R9, 0x38, RZ, 0xc0, !PT ;  /* 0x0000003809127812 */ /* 0x000fe200078ec0ff */
[----:B------:R-:W-:-:S02]  /*1150*/  ULEA.HI UR8, UR8, UR9, URZ, 0x6 ;  /* 0x0000000908087291 */ /* 0x000fc4000f8f30ff */
[----:B------:R-:W-:Y:S01]  /*1160*/  IMAD R5, R2, UR54, R5 ;  /* 0x0000003602057c24 */ /* 0x000fe2000f8e0205 */
[----:B------:R-:W-:Y:S01]  /*1170*/  IADD3 R6, P0, PT, R18, UR62, RZ ;  /* 0x0000003e12067c10 */ /* 0x000fe2000ff1e0ff */
[----:B------:R-:W-:Y:S01]  /*1180*/  USHF.R.S32.HI UR49, URZ, 0x6, UR8 ;  /* 0x00000006ff317899 */ /* 0x000fe20008011408 */
[----:B------:R-:W1:Y:S03]  /*1190*/  LDCU.64 UR62, c[0x0][0x5e8] ;  /* 0x0000bd00ff3e77ac */ /* 0x000e660008000a00 */
[----:B------:R-:W-:Y:S01]  /*11a0*/  IMAD.X R7, RZ, RZ, UR55, P0 ;  /* 0x00000037ff077e24 */ /* 0x000fe200080e06ff */
[----:B------:R-:W-:Y:S02]  /*11b0*/  UISETP.LT.AND UP0, UPT, URZ, UR49, UPT ;  /* 0x00000031ff00728c */ /* 0x000fe4000bf01270 */
[----:B------:R-:W2:Y:S02]  /*11c0*/  LDCU.128 UR8, c[0x0][0x590] ;  /* 0x0000b200ff0877ac */ /* 0x000ea40008000c00 */
[----:B------:R-:W-:-:S04]  /*11d0*/  USEL UR49, URZ, UR49, !UP0 ;  /* 0x00000031ff317287 */ /* 0x000fc8000c000000 */
[----:B------:R-:W-:Y:S02]  /*11e0*/  UISETP.GT.AND UP0, UPT, UR43, UR49, UPT ;  /* 0x000000312b00728c */ /* 0x000fe4000bf04270 */
[----:B-1----:R-:W-:Y:S02]  /*11f0*/  UIMAD.WIDE UR62, UR58, 0x4, UR62 ;  /* 0x000000043a3e78a5 */ /* 0x002fe4000f8e023e */
[----:B--2---:R-:W-:Y:S01]  /*1200*/  UIMAD UR17, UR53, UR8, URZ ;  /* 0x00000008351172a4 */ /* 0x004fe2000f8e02ff */
[----:B------:R-:W-:Y:S01]  /*1210*/  IMAD.U32 R14, RZ, RZ, UR8 ;  /* 0x00000008ff0e7e24 */ /* 0x000fe2000f8e00ff */
[----:B------:R-:W-:Y:S01]  /*1220*/  USHF.L.U64.HI UR55, UR8, 0x5, UR9 ;  /* 0x0000000508377899 */ /* 0x000fe20008010209 */
[----:B------:R-:W-:Y:S01]  /*1230*/  IMAD.U32 R10, RZ, RZ, UR10 ;  /* 0x0000000aff0a7e24 */ /* 0x000fe2000f8e00ff */
[----:B------:R-:W-:Y:S01]  /*1240*/  UIMAD UR17, UR45, UR9, UR17 ;  /* 0x000000092d1172a4 */ /* 0x000fe2000f8e0211 */
[----:B------:R-:W-:Y:S02]  /*1250*/  IMAD.WIDE.U32 R14, R14, UR45, R6 ;  /* 0x0000002d0e0e7c25 */ /* 0x000fe4000f8e0006 */
[----:B------:R-:W1:Y:S02]  /*1260*/  LDC.64 R6, c[0x0][0x3b0] ;  /* 0x0000ec00ff067b82 */ /* 0x000e640000000a00 */
[----:B------:R-:W-:Y:S01]  /*1270*/  IMAD.U32 R16, RZ, RZ, UR11 ;  /* 0x0000000bff107e24 */ /* 0x000fe2000f8e00ff */
[----:B------:R-:W-:Y:S01]  /*1280*/  IADD3 R15, PT, PT, R15, UR17, RZ ;  /* 0x000000110f0f7c10 */ /* 0x000fe2000fffe0ff */
[----:B------:R-:W2:Y:S02]  /*1290*/  LDCU.64 UR10, c[0x0][0x550] ;  /* 0x0000aa00ff0a77ac */ /* 0x000ea40008000a00 */
[----:B------:R-:W-:-:S02]  /*12a0*/  IMAD.WIDE.U32 R10, R10, UR23, R14 ;  /* 0x000000170a0a7c25 */ /* 0x000fc4000f8e000e */
[----:B------:R-:W3:Y:S01]  /*12b0*/  LDCU.64 UR16, c[0x0][0x3c8] ;  /* 0x00007900ff1077ac */ /* 0x000ee20008000a00 */
[----:B------:R-:W4:Y:S01]  /*12c0*/  LDC.64 R14, c[0x0][0x5f8] ;  /* 0x00017e00ff0e7b82 */ /* 0x000f220000000a00 */
[----:B------:R-:W-:Y:S01]  /*12d0*/  IMAD R17, R16, UR23, R11 ;  /* 0x0000001710117c24 */ /* 0x000fe2000f8e020b */
[----:B------:R-:W-:Y:S02]  /*12e0*/  MOV R16, R10 ;  /* 0x0000000a00107202 */ /* 0x000fe40000000f00 */
[----:B------:R-:W-:-:S05]  /*12f0*/  SHF.R.U32.HI R10, RZ, 0x3, R0 ;  /* 0x00000003ff0a7819 */ /* 0x000fca0000011600 */
[----:B------:R-:W-:-:S04]  /*1300*/  IMAD.WIDE.U32 R16, R10, UR8, R16 ;  /* 0x000000080a107c25 */ /* 0x000fc8000f8e0010 */
[----:B-1----:R-:W-:Y:S01]  /*1310*/  IMAD R8, R6, UR53, RZ ;  /* 0x0000003506087c24 */ /* 0x002fe2000f8e02ff */
[----:B--2---:R-:W-:Y:S01]  /*1320*/  LEA R238, P2, R16, UR10, 0x1 ;  /* 0x0000000a10ee7c11 */ /* 0x004fe2000f8408ff */
[----:B------:R-:W-:Y:S01]  /*1330*/  IMAD.WIDE.U32 R20, R6, UR45, R18 ;  /* 0x0000002d06147c25 */ /* 0x000fe2000f8e0012 */
[----:B---3--:R-:W-:-:S03]  /*1340*/  MOV R11, UR17 ;  /* 0x00000011000b7c02 */ /* 0x008fc60008000f00 */
[----:B------:R-:W-:Y:S01]  /*1350*/  IMAD R8, R7, UR45, R8 ;  /* 0x0000002d07087c24 */ /* 0x000fe2000f8e0208 */
[----:B------:R-:W-:Y:S01]  /*1360*/  IADD3 R26, P0, PT, R20, UR50, RZ ;  /* 0x00000032141a7c10 */ /* 0x000fe2000ff1e0ff */
[----:B------:R-:W-:Y:S01]  /*1370*/  USHF.L.U32 UR45, UR8, 0x5, URZ ;  /* 0x00000005082d7899 */ /* 0x000fe200080006ff */
[----:B------:R-:W-:Y:S01]  /*1380*/  IMAD R2, R10, UR9, R17 ;  /* 0x000000090a027c24 */ /* 0x000fe2000f8e0211 */
[----:B------:R-:W1:Y:S01]  /*1390*/  LDCU.64 UR8, c[0x0][0x380] ;  /* 0x00007000ff0877ac */ /* 0x000e620008000a00 */
[----:B----4-:R-:W-:Y:S01]  /*13a0*/  IMAD.WIDE.U32 R24, R14, UR21, RZ ;  /* 0x000000150e187c25 */ /* 0x010fe2000f8e00ff */
[----:B------:R-:W-:Y:S01]  /*13b0*/  IADD3.X R27, PT, PT, R21, UR47, R8, P0, !PT ;  /* 0x0000002f151b7c10 */ /* 0x000fe200087fe408 */
[----:B------:R-:W-:Y:S02]  /*13c0*/  USHF.L.U32 UR47, UR54, 0x6, URZ ;  /* 0x00000006362f7899 */ /* 0x000fe400080006ff */
[----:B------:R-:W-:Y:S01]  /*13d0*/  IMAD.U32 R20, RZ, RZ, UR16 ;  /* 0x00000010ff147e24 */ /* 0x000fe2000f8e00ff */
[----:B------:R-:W2:Y:S01]  /*13e0*/  LDCU.64 UR16, c[0x0][0x570] ;  /* 0x0000ae00ff1077ac */ /* 0x000ea20008000a00 */
[----:B------:R-:W-:Y:S01]  /*13f0*/  SEL R8, R24, RZ, P5 ;  /* 0x000000ff18087207 */ /* 0x000fe20002800000 */
[----:B------:R-:W-:Y:S01]  /*1400*/  IMAD R15, R15, UR21, R25 ;  /* 0x000000150f0f7c24 */ /* 0x000fe2000f8e0219 */
[----:B------:R-:W-:Y:S01]  /*1410*/  LEA.HI.X R239, R16, UR11, R2, 0x1, P2 ;  /* 0x0000000b10ef7c11 */ /* 0x000fe200090f0c02 */
[----:B------:R-:W-:Y:S01]  /*1420*/  IMAD.WIDE.U32 R20, R20, UR23, R26 ;  /* 0x0000001714147c25 */ /* 0x000fe2000f8e001a */
[----:B------:R-:W-:-:S02]  /*1430*/  IADD3 R8, P1, P0, R5, UR57, R8 ;  /* 0x0000003905087c10 */ /* 0x000fc4000f83e008 */
[----:B------:R-:W-:Y:S01]  /*1440*/  SHF.R.S32.HI R5, RZ, 0x1f, R5 ;  /* 0x0000001fff057819 */ /* 0x000fe20000011405 */
[----:B------:R-:W-:Y:S01]  /*1450*/  IMAD R17, R11, UR23, R21 ;  /* 0x000000170b117c24 */ /* 0x000fe2000f8e0215 */
[----:B------:R-:W-:Y:S01]  /*1460*/  SEL R15, R15, RZ, P5 ;  /* 0x000000ff0f0f7207 */ /* 0x000fe20002800000 */
[----:B------:R-:W-:Y:S01]  /*1470*/  IMAD.MOV.U32 R16, RZ, RZ, R20 ;  /* 0x000000ffff107224 */ /* 0x000fe200078e0014 */
[----:B------:R-:W-:Y:S02]  /*1480*/  SHF.L.U32 R11, R6, 0x5, RZ ;  /* 0x00000005060b7819 */ /* 0x000fe400000006ff */
[----:B------:R-:W-:Y:S01]  /*1490*/  IADD3.X R15, PT, PT, R5, UR56, R15, P1, P0 ;  /* 0x00000038050f7c10 */ /* 0x000fe20008fe040f */
[----:B------:R-:W-:Y:S01]  /*14a0*/  IMAD.U32 R5, RZ, RZ, UR47 ;  /* 0x0000002fff057e24 */ /* 0x000fe2000f8e00ff */
[----:B------:R-:W-:Y:S01]  /*14b0*/  IADD3 R8, P0, PT, R8, UR47, RZ ;  /* 0x0000002f08087c10 */ /* 0x000fe2000ff1e0ff */
[----:B------:R-:W-:-:S03]  /*14c0*/  IMAD.WIDE.U32 R16, R10, R6, R16 ;  /* 0x000000060a107225 */ /* 0x000fc600078e0010 */
[----:B------:R-:W-:Y:S01]  /*14d0*/  LEA.HI.X.SX32 R5, R5, R15, 0x1, P0 ;  /* 0x0000000f05057211 */ /* 0x000fe200000f0eff */
[----:B------:R-:W-:Y:S01]  /*14e0*/  IMAD R2, R10, R7, R17 ;  /* 0x000000070a027224 */ /* 0x000fe200078e0211 */
[----:B-1----:R-:W-:Y:S02]  /*14f0*/  LEA R240, P1, R16, UR8, 0x1 ;  /* 0x0000000810f07c11 */ /* 0x002fe4000f8208ff */
[----:B--2---:R-:W-:Y:S01]  /*1500*/  LEA R236, P0, R8, UR16, 0x2 ;  /* 0x0000001008ec7c11 */ /* 0x004fe2000f8010ff */
[----:B------:R-:W-:Y:S01]  /*1510*/  UMOV UR16, UR62 ;  /* 0x0000003e00107c82 */ /* 0x000fe20008000000 */
[----:B------:R-:W-:Y:S02]  /*1520*/  LEA.HI.X R241, R16, UR9, R2, 0x1, P1 ;  /* 0x0000000910f17c11 */ /* 0x000fe400088f0c02 */
        /* <DEDUP_REMOVED lines=20> */
.L_x_1090:
[----:B------:R-:W1:Y:S01]  /*1670*/  LDCU.64 UR12, c[0x0][0x5c0] ;  /* 0x0000b800ff0c77ac */ /* 0x000e620008000a00 */
[----:B------:R-:W-:-:S04]  /*1680*/  UIADD3 UR8, UPT, UPT, UR40, UR41, URZ ;  /* 0x0000002928087290 */ /* 0x000fc8000fffe0ff */
[----:B-1----:R-:W-:Y:S02]  /*1690*/  UIMAD.WIDE.U32 UR16, UR8, UR12, URZ ;  /* 0x0000000c081072a5 */ /* 0x002fe4000f8e00ff */
[----:B------:R-:W-:-:S04]  /*16a0*/  UIMAD UR8, UR8, UR13, URZ ;  /* 0x0000000d080872a4 */ /* 0x000fc8000f8e02ff */
[----:B------:R-:W-:-:S06]  /*16b0*/  UIADD3 UR8, UPT, UPT, UR17, UR8, URZ ;  /* 0x0000000811087290 */ /* 0x000fcc000fffe0ff */
[----:B------:R-:W-:Y:S02]  /*16c0*/  MOV R0, UR8 ;  /* 0x0000000800007c02 */ /* 0x000fe40008000f00 */
.L_x_1091:
        /* <DEDUP_REMOVED lines=13> */
.L_x_1092:
[----:B------:R-:W1:Y:S01]  /*17a0*/  LDCU.64 UR10, c[0x0][0x5c8] ;  /* 0x0000b900ff0a77ac */ /* 0x000e620008000a00 */
[----:B------:R-:W-:-:S04]  /*17b0*/  UIADD3 UR40, UPT, UPT, UR40, UR41, URZ ;  /* 0x0000002928287290 */ /* 0x000fc8000fffe0ff */
[----:B-1----:R-:W-:Y:S02]  /*17c0*/  UIMAD.WIDE.U32 UR14, UR40, UR10, URZ ;  /* 0x0000000a280e72a5 */ /* 0x002fe4000f8e00ff */
[----:B------:R-:W-:-:S04]  /*17d0*/  UIMAD UR40, UR40, UR11, URZ ;  /* 0x0000000b282872a4 */ /* 0x000fc8000f8e02ff */
[----:B------:R-:W-:-:S06]  /*17e0*/  UIADD3 UR40, UPT, UPT, UR15, UR40, URZ ;  /* 0x000000280f287290 */ /* 0x000fcc000fffe0ff */
[----:B------:R-:W-:-:S07]  /*17f0*/  MOV R3, UR40 ;  /* 0x0000002800037c02 */ /* 0x000fce0008000f00 */
.L_x_1093:
        /* <DEDUP_REMOVED lines=27> */
.L_x_1095:
[----:B------:R-:W-:Y:S05]  /*19b0*/  BSYNC.RECONVERGENT B0 ;  /* 0x0000000000007941 */ /* 0x000fea0003800200 */
.L_x_1094:
[----:B------:R-:W-:Y:S04]  /*19c0*/  BSSY.RECONVERGENT B0, `(.L_x_1096) ;  /* 0x000000f000007945 */ /* 0x000fe80003800200 */
[----:B------:R-:W-:Y:S05]  /*19d0*/  @P1 BRA `(.L_x_1097) ;  /* 0x0000000000341947 */ /* 0x000fea0003800000 */
[----:B------:R-:W2:Y:S01]  /*19e0*/  LDCU.64 UR8, c[0x0][0x560] ;  /* 0x0000ac00ff0877ac */ /* 0x000ea20008000a00 */
[----:B------:R-:W-:Y:S01]  /*19f0*/  MOV R5, R4 ;  /* 0x0000000400057202 */ /* 0x000fe20000000f00 */
[----:B------:R-:W-:Y:S01]  /*1a00*/  IMAD R0, R2, UR12, RZ ;  /* 0x0000000c02007c24 */ /* 0x000fe2000f8e02ff */
[----:B------:R-:W-:-:S03]  /*1a10*/  MOV R4, R6 ;  /* 0x0000000600047202 */ /* 0x000fc60000000f00 */
[C---:B------:R-:W-:Y:S02]  /*1a20*/  IMAD R0, R16.reuse, UR13, R0 ;  /* 0x0000000d10007c24 */ /* 0x040fe4000f8e0200 */
[----:B------:R-:W-:-:S05]  /*1a30*/  IMAD.WIDE.U32 R4, R16, UR12, R4 ;  /* 0x0000000c10047c25 */ /* 0x000fca000f8e0004 */
[----:B------:R-:W-:Y:S02]  /*1a40*/  IADD3 R0, PT, PT, R5, R0, RZ ;  /* 0x0000000005007210 */ /* 0x000fe40007ffe0ff */
[----:B--2---:R-:W-:-:S04]  /*1a50*/  LEA R6, P0, R4, UR8, 0x1 ;  /* 0x0000000804067c11 */ /* 0x004fc8000f8008ff */
[----:B------:R-:W-:-:S05]  /*1a60*/  LEA.HI.X R7, R4, UR9, R0, 0x1, P0 ;  /* 0x0000000904077c11 */ /* 0x000fca00080f0c00 */
[----:B------:R2:W-:Y:S04]  /*1a70*/  STG.E.128 desc[UR34][R6.64], RZ ;  /* 0x000000ff06007986 */ /* 0x0005e8000c101d22 */
[----:B------:R2:W-:Y:S04]  /*1a80*/  STG.E.128 desc[UR34][R6.64+0x80], RZ ;  /* 0x000080ff06007986 */ /* 0x0005e8000c101d22 */
[----:B------:R2:W-:Y:S04]  /*1a90*/  STG.E.128 desc[UR34][R6.64+0x100], RZ ;  /* 0x000100ff06007986 */ /* 0x0005e8000c101d22 */
[----:B------:R2:W-:Y:S02]  /*1aa0*/  STG.E.128 desc[UR34][R6.64+0x180], RZ ;  /* 0x000180ff06007986 */ /* 0x0005e4000c101d22 */
.L_x_1097:
[----:B------:R-:W-:Y:S05]  /*1ab0*/  BSYNC.RECONVERGENT B0 ;  /* 0x0000000000007941 */ /* 0x000fea0003800200 */
.L_x_1096:
        /* <DEDUP_REMOVED lines=24> */
.L_x_1099:
[----:B------:R-:W-:Y:S05]  /*1c40*/  BSYNC.RECONVERGENT B0 ;  /* 0x0000000000007941 */ /* 0x000fea0003800200 */
.L_x_1098:
[----:B------:R-:W-:Y:S05]  /*1c50*/  @P1 BRA `(.L_x_1100) ;  /* 0x0000006c000c1947 */ /* 0x000fea0003800000 */
[----:B------:R-:W3:Y:S01]  /*1c60*/  LDCU.64 UR8, c[0x0][0x568] ;  /* 0x0000ad00ff0877ac */ /* 0x000ee20008000a00 */
[----:B------:R-:W-:Y:S01]  /*1c70*/  MOV R5, R0 ;  /* 0x0000000000057202 */ /* 0x000fe20000000f00 */
[----:B------:R-:W-:Y:S02]  /*1c80*/  IMAD R2, R2, UR10, RZ ;  /* 0x0000000a02027c24 */ /* 0x000fe4000f8e02ff */
        /* <DEDUP_REMOVED lines=10> */
.L_x_1089:
[----:B------:R-:W1:Y:S01]  /*1d30*/  LDCU.64 UR10, c[0x0][0x3d0] ;  /* 0x00007a00ff0a77ac */ /* 0x000e620008000a00 */
[----:B------:R-:W-:Y:S01]  /*1d40*/  IMAD.U32 R6, RZ, RZ, UR14 ;  /* 0x0000000eff067e24 */ /* 0x000fe2000f8e00ff */
[----:B------:R-:W-:Y:S01]  /*1d50*/  SHF.R.U32.HI R232, RZ, 0x2, R0 ;  /* 0x00000002ffe87819 */ /* 0x000fe20000011600 */
[----:B------:R-:W-:Y:S01]  /*1d60*/  IMAD.U32 R5, RZ, RZ, UR12 ;  /* 0x0000000cff057e24 */ /* 0x000fe2000f8e00ff */
[----:B------:R-:W2:Y:S01]  /*1d70*/  LDCU.64 UR8, c[0x0][0x3d8] ;  /* 0x00007b00ff0877ac */ /* 0x000ea20008000a00 */
[----:B------:R-:W-:Y:S01]  /*1d80*/  IMAD.WIDE.U32 R20, R6, UR27, R18 ;  /* 0x0000001b06147c25 */ /* 0x000fe2000f8e0012 */
[----:B------:R-:W-:-:S03]  /*1d90*/  UIMAD UR47, UR52, -0x40, UR42 ;  /* 0xffffffc0342f78a4 */ /* 0x000fc6000f8e022a */
[----:B------:R-:W-:Y:S01]  /*1da0*/  IMAD.WIDE.U32 R14, R5, UR27, R18 ;  /* 0x0000001b050e7c25 */ /* 0x000fe2000f8e0012 */
[----:B------:R-:W-:Y:S01]  /*1db0*/  UIMAD UR50, UR5, UR14, URZ ;  /* 0x0000000e053272a4 */ /* 0x000fe2000f8e02ff */
[----:B------:R-:W-:Y:S01]  /*1dc0*/  IADD3 R18, P1, PT, R20, UR46, RZ ;  /* 0x0000002e14127c10 */ /* 0x000fe2000ff3e0ff */
[----:B------:R-:W-:Y:S01]  /*1dd0*/  UIMAD UR5, UR5, UR12, URZ ;  /* 0x0000000c050572a4 */ /* 0x000fe2000f8e02ff */
[----:B------:R-:W-:Y:S01]  /*1de0*/  IMAD.U32 R6, RZ, RZ, UR45 ;  /* 0x0000002dff067e24 */ /* 0x000fe2000f8e00ff */
[----:B------:R-:W-:Y:S01]  /*1df0*/  UIADD3 UR37, UPT, UPT, -UR27, UR33, URZ ;  /* 0x000000211b257290 */ /* 0x000fe2000fffe1ff */
[----:B------:R-:W-:Y:S01]  /*1e00*/  ISETP.GE.AND P4, PT, R8, UR47, PT ;  /* 0x0000002f08007c0c */ /* 0x000fe2000bf86270 */
[----:B------:R-:W-:Y:S01]  /*1e10*/  UIMAD UR50, UR27, UR15, UR50 ;  /* 0x0000000f1b3272a4 */ /* 0x000fe2000f8e0232 */
[----:B------:R-:W-:Y:S01]  /*1e20*/  IADD3 R14, P0, PT, R14, UR48, RZ ;  /* 0x000000300e0e7c10 */ /* 0x000fe2000ff1e0ff */
[----:B------:R-:W-:Y:S01]  /*1e30*/  UIMAD UR5, UR27, UR13, UR5 ;  /* 0x0000000d1b0572a4 */ /* 0x000fe2000f8e0205 */
[----:B-1----:R-:W-:Y:S01]  /*1e40*/  IMAD R24, R22, UR10, RZ ;  /* 0x0000000a16187c24 */ /* 0x002fe2000f8e02ff */
[----:B------:R-:W-:Y:S01]  /*1e50*/  ISETP.GE.AND P2, PT, R8, UR37, PT ;  /* 0x0000002508007c0c */ /* 0x000fe2000bf46270 */
[----:B------:R-:W-:Y:S01]  /*1e60*/  ULOP3.LUT UR52, UR52, 0x80000001, URZ, 0xc0, !UPT ;  /* 0x8000000134347892 */ /* 0x000fe2000f8ec0ff */
[----:B------:R-:W-:Y:S01]  /*1e70*/  IADD3.X R19, PT, PT, R4, UR50, R21, P1, !PT ;  /* 0x0000003204137c10 */ /* 0x000fe20008ffe415 */
[----:B--2---:R-:W-:Y:S01]  /*1e80*/  IMAD R22, R22, UR8, RZ ;  /* 0x0000000816167c24 */ /* 0x004fe2000f8e02ff */
[----:B------:R-:W-:Y:S01]  /*1e90*/  SHF.R.U32.HI R8, RZ, 0x1, R0 ;  /* 0x00000001ff087819 */ /* 0x000fe20000011600 */
[C---:B------:R-:W-:Y:S01]  /*1ea0*/  IMAD R24, R12.reuse, UR11, R24 ;  /* 0x0000000b0c187c24 */ /* 0x040fe2000f8e0218 */
[----:B------:R-:W-:Y:S01]  /*1eb0*/  IADD3.X R15, PT, PT, R3, UR5, R15, P0, !PT ;  /* 0x00000005030f7c10 */ /* 0x000fe200087fe40f */
[----:B------:R-:W-:Y:S01]  /*1ec0*/  IMAD.WIDE.U32 R18, R12, UR10, R18 ;  /* 0x0000000a0c127c25 */ /* 0x000fe2000f8e0012 */
[----:B------:R-:W-:Y:S01]  /*1ed0*/  ISETP.GE.AND P3, PT, R10, UR37, PT ;  /* 0x000000250a007c0c */ /* 0x000fe2000bf66270 */
[----:B------:R-:W-:Y:S01]  /*1ee0*/  UISETP.NE.AND UP0, UPT, UR52, 0x1, UPT ;  /* 0x000000013400788c */ /* 0x000fe2000bf05270 */
[----:B------:R-:W-:Y:S01]  /*1ef0*/  LOP3.LUT R5, R8, 0x30, RZ, 0xc0, !PT ;  /* 0x0000003008057812 */ /* 0x000fe200078ec0ff */
[----:B------:R-:W-:-:S02]  /*1f00*/  IMAD R22, R12, UR9, R22 ;  /* 0x000000090c167c24 */ /* 0x000fc4000f8e0216 */
[----:B------:R-:W-:Y:S01]  /*1f10*/  IMAD.MOV.U32 R230, RZ, RZ, 0x7f800000 ;  /* 0x7f800000ffe67424 */ /* 0x000fe200078e00ff */
[----:B------:R-:W-:Y:S01]  /*1f20*/  LOP3.LUT R232, R5, 0x7, R232, 0xf8, !PT ;  /* 0x0000000705e87812 */ /* 0x000fe200078ef8e8 */
[----:B------:R-:W-:Y:S01]  /*1f30*/  IMAD.U32 R4, RZ, RZ, UR45 ;  /* 0x0000002dff047e24 */ /* 0x000fe2000f8e00ff */
[----:B------:R-:W-:Y:S01]  /*1f40*/  USEL UR5, URZ, 0x8000, UP0 ;  /* 0x00008000ff057887 */ /* 0x000fe20008000000 */
[----:B------:R-:W-:Y:S01]  /*1f50*/  IMAD.WIDE.U32 R12, R12, UR8, R14 ;  /* 0x000000080c0c7c25 */ /* 0x000fe2000f8e000e */
[C---:B------:R-:W-:Y:S01]  /*1f60*/  @!P4 LEA R14, P0, R11.reuse, R240, 0x1 ;  /* 0x000000f00b0ec211 */ /* 0x040fe200078008ff */
[----:B------:R-:W-:Y:S01]  /*1f70*/  @P5 BAR.SYNC.DEFER_BLOCKING 0x0 ;  /* 0x0000000000005b1d */ /* 0x000fe20000010000 */
[----:B------:R-:W-:Y:S01]  /*1f80*/  @!P4 LEA R4, P1, R4, R238, 0x1 ;  /* 0x000000ee0404c211 */ /* 0x000fe200078208ff */
[----:B------:R-:W-:Y:S01]  /*1f90*/  IMAD.U32 R5, RZ, RZ, UR55 ;  /* 0x00000037ff057e24 */ /* 0x000fe2000f8e00ff */
[----:B------:R-:W-:Y:S01]  /*1fa0*/  @!P4 LEA.HI.X R15, R11, R241, R7, 0x1, P0 ;  /* 0x000000f10b0fc211 */ /* 0x000fe200000f0c07 */
        /* <DEDUP_REMOVED lines=10> */
[----:B------:R-:W-:Y:S01]  /*2050*/  @!P2 IMAD.MOV.U32 R7, RZ, RZ, R23 ;  /* 0x000000ffff07a224 */ /* 0x000fe200078e0017 */
[----:B------:R-:W1:Y:S01]  /*2060*/  S2R R216, SR_TID.X ;  /* 0x0000000000d87919 */ /* 0x000e620000002100 */
[C---:B------:R-:W-:Y:S01]  /*2070*/  @!P2 IMAD R13, R2.reuse, UR14, RZ ;  /* 0x0000000e020dac24 */ /* 0x040fe2000f8e02ff */
[----:B------:R-:W-:Y:S01]  /*2080*/  LEA R11, R11, UR24, 0x1 ;  /* 0x000000180b0b7c11 */ /* 0x000fe2000f8e08ff */
[----:B------:R-:W-:Y:S01]  /*2090*/  @!P2 IMAD R12, R2, UR12, RZ ;  /* 0x0000000c020cac24 */ /* 0x000fe2000f8e02ff */
[----:B------:R-:W2:Y:S01]  /*20a0*/  LDC R245, c[0x0][0x44c] ;  /* 0x00011300fff57b82 */ /* 0x000ea20000000800 */
[----:B------:R-:W-:Y:S01]  /*20b0*/  @!P3 IMAD.MOV.U32 R24, RZ, RZ, R18 ;  /* 0x000000ffff18b224 */ /* 0x000fe200078e0012 */
[----:B------:R-:W3:Y:S01]  /*20c0*/  LDCU UR11, c[0x0][0x590] ;  /* 0x0000b200ff0b77ac */ /* 0x000ee20008000800 */
[----:B------:R-:W-:-:S02]  /*20d0*/  @!P2 IMAD R13, R16, UR15, R13 ;  /* 0x0000000f100dac24 */ /* 0x000fc4000f8e020d */
[C---:B------:R-:W-:Y:S01]  /*20e0*/  @!P2 IMAD R12, R16.reuse, UR13, R12 ;  /* 0x0000000d100cac24 */ /* 0x040fe2000f8e020c */
[----:B------:R-:W-:Y:S01]  /*20f0*/  @!PT LDS RZ, [RZ] ;  /* 0x00000000fffff984 */ /* 0x000fe20000000800 */
[----:B------:R-:W-:Y:S01]  /*2100*/  @!PT LDS RZ, [RZ] ;  /* 0x00000000fffff984 */ /* 0x000fe20000000800 */
[----:B------:R-:W-:Y:S01]  /*2110*/  @!PT LDS RZ, [RZ] ;  /* 0x00000000fffff984 */ /* 0x000fe20000000800 */
[----:B------:R-:W-:Y:S01]  /*2120*/  @!P1 LDGSTS.E.BYPASS.LTC128B.128 [R11+0x10000], desc[UR34][R238.64] ;  /* 0x10000000ee0b9fae */ /* 0x000fe2000b981a22 */
[----:B------:R-:W-:-:S04]  /*2130*/  @!P2 IMAD.WIDE.U32 R18, R16, UR14, R18 ;  /* 0x0000000e1012ac25 */ /* 0x000fc8000f8e0012 */
[----:B------:R-:W-:Y:S01]  /*2140*/  IMAD.MOV.U32 R231, RZ, RZ, 0x7f800000 ;  /* 0x7f800000ffe77424 */ /* 0x000fe200078e00ff */
[----:B------:R-:W-:Y:S01]  /*2150*/  @!P1 LDGSTS.E.BYPASS.LTC128B.128 [R11+0x12000], desc[UR34][R238.64+0x80] ;  /* 0x12000080ee0b9fae */ /* 0x000fe2000b981a22 */
[----:B------:R-:W-:-:S04]  /*2160*/  @!P2 IMAD.WIDE.U32 R16, R16, UR12, R6 ;  /* 0x0000000c1010ac25 */ /* 0x000fc8000f8e0006 */
[----:B------:R-:W-:Y:S01]  /*2170*/  IMAD.MOV.U32 R225, RZ, RZ, 0x40 ;  /* 0x00000040ffe17424 */ /* 0x000fe200078e00ff */
[----:B------:R-:W4:Y:S01]  /*2180*/  @!P3 LDC.64 R6, c[0x0][0x388] ;  /* 0x0000e200ff06bb82 */ /* 0x000f220000000a00 */
[----:B------:R-:W-:Y:S01]  /*2190*/  @!P1 LDGSTS.E.BYPASS.LTC128B.128 [R11+0x14000], desc[UR34][R238.64+0x100] ;  /* 0x14000100ee0b9fae */ /* 0x000fe2000b981a22 */
[----:B------:R-:W-:Y:S02]  /*21a0*/  VIADD R233, R11, UR5 ;  /* 0x000000050be97c36 */ /* 0x000fe40008000000 */
[----:B------:R-:W-:Y:S01]  /*21b0*/  IMAD.MOV.U32 R224, RZ, RZ, 0x20 ;  /* 0x00000020ffe07424 */ /* 0x000fe200078e00ff */
[----:B------:R-:W-:Y:S01]  /*21c0*/  @!P1 LDGSTS.E.BYPASS.LTC128B.128 [R11+0x16000], desc[UR34][R238.64+0x180] ;  /* 0x16000180ee0b9fae */ /* 0x000fe2000b981a22 */
[----:B------:R-:W-:Y:S02]  /*21d0*/  VIADD R3, R232, 0x8 ;  /* 0x00000008e8037836 */ /* 0x000fe40000000000 */
[----:B------:R-:W-:Y:S01]  /*21e0*/  IMAD.U32 R250, RZ, RZ, UR44 ;  /* 0x0000002cfffa7e24 */ /* 0x000fe2000f8e00ff */
[----:B------:R-:W-:Y:S01]  /*21f0*/  @P1 STS.128 [R11+0x10000], RZ ;  /* 0x010000ff0b001388 */ /* 0x000fe20000000c00 */
[----:B------:R-:W-:Y:S01]  /*2200*/  @!P3 IMAD.WIDE.U32 R24, R10, UR14, R24 ;  /* 0x0000000e0a18bc25 */ /* 0x000fe2000f8e0018 */
[----:B------:R-:W-:-:S03]  /*2210*/  ISETP.GE.AND P0, PT, R3, UR47, PT ;  /* 0x0000002f03007c0c */ /* 0x000fc6000bf06270 */
[----:B------:R-:W-:Y:S01]  /*2220*/  IMAD.MOV.U32 R248, RZ, RZ, 0x10 ;  /* 0x00000010fff87424 */ /* 0x000fe200078e00ff */
[----:B------:R-:W-:Y:S01]  /*2230*/  @P1 STS.128 [R11+0x12000], RZ ;  /* 0x012000ff0b001388 */ /* 0x000fe20000000c00 */
[----:B------:R-:W3:Y:S01]  /*2240*/  @!P2 LDC.64 R2, c[0x0][0x388] ;  /* 0x0000e200ff02ab82 */ /* 0x000ee20000000a00 */
[----:B------:R-:W-:Y:S01]  /*2250*/  @!P2 IMAD.IADD R13, R19, 0x1, R13 ;  /* 0x00000001130da824 */ /* 0x000fe200078e020d */
[----:B------:R-:W-:Y:S01]  /*2260*/  CS2R R190, SRZ ;  /* 0x0000000000be7805 */ /* 0x000fe2000001ff00 */
[----:B------:R-:W-:Y:S01]  /*2270*/  @P1 STS.128 [R11+0x14000], RZ ;  /* 0x014000ff0b001388 */ /* 0x000fe20000000c00 */
[----:B------:R-:W-:Y:S01]  /*2280*/  @!P3 IMAD.WIDE.U32 R22, R10, UR12, R22 ;  /* 0x0000000c0a16bc25 */ /* 0x000fe2000f8e0016 */
[----:B------:R-:W-:Y:S02]  /*2290*/  CS2R R188, SRZ ;  /* 0x0000000000bc7805 */ /* 0x000fe4000001ff00 */
[----:B------:R-:W-:Y:S01]  /*22a0*/  CS2R R194, SRZ ;  /* 0x0000000000c27805 */ /* 0x000fe2000001ff00 */
[----:B------:R-:W-:Y:S01]  /*22b0*/  @P1 STS.128 [R11+0x16000], RZ ;  /* 0x016000ff0b001388 */ /* 0x000fe20000000c00 */
[----:B------:R-:W-:Y:S01]  /*22c0*/  @!P2 IMAD.IADD R12, R17, 0x1, R12 ;  /* 0x00000001110ca824 */ /* 0x000fe200078e020c */
[----:B------:R-:W-:Y:S01]  /*22d0*/  CS2R R192, SRZ ;  /* 0x0000000000c07805 */ /* 0x000fe2000001ff00 */
[----:B------:R-:W-:Y:S01]  /*22e0*/  IMAD.MOV.U32 R243, RZ, RZ, 0x3f ;  /* 0x0000003ffff37424 */ /* 0x000fe200078e00ff */
        /* <DEDUP_REMOVED lines=31> */
[----:B------:R1:W-:Y:S01]  /*24e0*/  @!P4 LDGSTS.E.BYPASS.LTC128B.128 [R11+0x17000], desc[UR34][R4.64+0x180] ;  /* 0x17000180040bcfae */ /* 0x0003e2000b981a22 */
[----:B------:R-:W-:Y:S02]  /*24f0*/  CS2R R152, SRZ ;  /* 0x0000000000987805 */ /* 0x000fe4000001ff00 */
[----:B------:R-:W-:Y:S02]  /*2500*/  CS2R R150, SRZ ;  /* 0x0000000000967805 */ /* 0x000fe4000001ff00 */
[----:B------:R-:W-:Y:S01]  /*2510*/  CS2R R148, SRZ ;  /* 0x0000000000947805 */ /* 0x000fe2000001ff00 */
[----:B------:R-:W-:Y:S01]  /*2520*/  @!P1 LDGSTS.E.BYPASS.LTC128B.128 [R233], desc[UR34][R240.64] ;  /* 0x00000000f0e99fae */ /* 0x000fe2000b981a22 */
        /* <DEDUP_REMOVED lines=15> */
[----:B------:R-:W-:Y:S01]  /*2620*/  @P1 STS.128 [R233], RZ ;  /* 0x000000ffe9001388 */ /* 0x000fe20000000c00 */
[----:B------:R-:W-:-:S02]  /*2630*/  CS2R R74, SRZ ;  /* 0x00000000004a7805 */ /* 0x000fc4000001ff00 */
[----:B------:R-:W-:Y:S02]  /*2640*/  CS2R R72, SRZ ;  /* 0x0000000000487805 */ /* 0x000fe4000001ff00 */
[----:B------:R-:W-:Y:S01]  /*2650*/  CS2R R70, SRZ ;  /* 0x0000000000467805 */ /* 0x000fe2000001ff00 */
[----:B------:R-:W-:Y:S01]  /*2660*/  @P1 STS.128 [R233+0x2000], RZ ;  /* 0x002000ffe9001388 */ /* 0x000fe20000000c00 */
[----:B------:R-:W-:Y:S02]  /*2670*/  CS2R R68, SRZ ;  /* 0x0000000000447805 */ /* 0x000fe4000001ff00 */
[----:B------:R-:W-:Y:S01]  /*2680*/  CS2R R62, SRZ ;  /* 0x00000000003e7805 */ /* 0x000fe2000001ff00 */
[----:B-1----:R-:W1:Y:S01]  /*2690*/  @!P3 LDC.64 R4, c[0x0][0x390] ;  /* 0x0000e400ff04bb82 */ /* 0x002e620000000a00 */
[----:B------:R-:W-:Y:S01]  /*26a0*/  @P1 STS.128 [R233+0x4000], RZ ;  /* 0x004000ffe9001388 */ /* 0x000fe20000000c00 */
[----:B------:R-:W-:Y:S02]  /*26b0*/  CS2R R60, SRZ ;  /* 0x00000000003c7805 */ /* 0x000fe4000001ff00 */
[----:B------:R-:W-:-:S02]  /*26c0*/  CS2R R66, SRZ ;  /* 0x0000000000427805 */ /* 0x000fc4000001ff00 */
[----:B------:R-:W-:Y:S01]  /*26d0*/  CS2R R64, SRZ ;  /* 0x0000000000407805 */ /* 0x000fe2000001ff00 */
[----:B------:R-:W-:Y:S01]  /*26e0*/  @P1 STS.128 [R233+0x6000], RZ ;  /* 0x006000ffe9001388 */ /* 0x000fe20000000c00 */
[C---:B---3--:R-:W-:Y:S02]  /*26f0*/  @!P2 LEA R2, P1, R18.reuse, R2, 0x1 ;  /* 0x000000021202a211 */ /* 0x048fe400078208ff */
[----:B------:R-:W-:Y:S02]  /*2700*/  CS2R R58, SRZ ;  /* 0x00000000003a7805 */ /* 0x000fe4000001ff00 */
[----:B------:R-:W-:Y:S01]  /*2710*/  CS2R R56, SRZ ;  /* 0x0000000000387805 */ /* 0x000fe2000001ff00 */
[----:B------:R-:W-:Y:S01]  /*2720*/  @P4 STS.128 [R233+0x1000], RZ ;  /* 0x001000ffe9004388 */ /* 0x000fe20000000c00 */
[----:B------:R-:W-:Y:S01]  /*2730*/  @!P2 LEA.HI.X R3, R18, R3, R13, 0x1, P1 ;  /* 0x000000031203a211 */ /* 0x000fe200008f0c0d */
[----:B------:R-:W-:Y:S01]  /*2740*/  @!P3 IMAD R13, R10, UR13, R23 ;  /* 0x0000000d0a0dbc24 */ /* 0x000fe2000f8e0217 */
        /* <DEDUP_REMOVED lines=12> */
[C---:B-1----:R-:W-:Y:S01]  /*2810*/  @!P3 LEA R4, P1, R22.reuse, R4, 0x1 ;  /* 0x000000041604b211 */ /* 0x042fe200078208ff */
[----:B------:R-:W-:Y:S01]  /*2820*/  @!PT LDS RZ, [RZ] ;  /* 0x00000000fffff984 */ /* 0x000fe20000000800 */
[----:B------:R-:W-:Y:S01]  /*2830*/  @!PT LDS RZ, [RZ] ;  /* 0x00000000fffff984 */ /* 0x000fe20000000800 */
[----:B------:R-:W-:Y:S01]  /*2840*/  @!PT LDS RZ, [RZ] ;  /* 0x00000000fffff984 */ /* 0x000fe20000000800 */
[----:B------:R-:W-:Y:S01]  /*2850*/  @!P4 LDGSTS.E.BYPASS.LTC128B.128 [R233+0x1000], desc[UR34][R14.64] ;  /* 0x010000000ee9cfae */ /* 0x000fe2000b981a22 */
[----:B------:R-:W-:Y:S02]  /*2860*/  CS2R R36, SRZ ;  /* 0x0000000000247805 */ /* 0x000fe4000001ff00 */
[----:B------:R-:W-:Y:S02]  /*2870*/  CS2R R30, SRZ ;  /* 0x00000000001e7805 */ /* 0x000fe4000001ff00 */
[----:B------:R-:W-:Y:S01]  /*2880*/  @!P3 LEA.HI.X R5, R22, R5, R13, 0x1, P1 ;  /* 0x000000051605b211 */ /* 0x000fe200008f0c0d */
[----:B------:R-:W-:Y:S01]  /*2890*/  @!P4 LDGSTS.E.BYPASS.LTC128B.128 [R233+0x3000], desc[UR34][R14.64+0x80] ;  /* 0x030000800ee9cfae */ /* 0x000fe2000b981a22 */
[----:B------:R-:W-:-:S02]  /*28a0*/  CS2R R28, SRZ ;  /* 0x00000000001c7805 */ /* 0x000fc4000001ff00 */
[----:B------:R-:W-:Y:S02]  /*28b0*/  CS2R R34, SRZ ;  /* 0x0000000000227805 */ /* 0x000fe4000001ff00 */
[----:B------:R-:W-:Y:S01]  /*28c0*/  CS2R R32, SRZ ;  /* 0x0000000000207805 */ /* 0x000fe2000001ff00 */
[----:B------:R-:W-:Y:S01]  /*28d0*/  @!P4 LDGSTS.E.BYPASS.LTC128B.128 [R233+0x5000], desc[UR34][R14.64+0x100] ;  /* 0x050001000ee9cfae */ /* 0x000fe2000b981a22 */
[----:B------:R-:W-:Y:S01]  /*28e0*/  CS2R R26, SRZ ;  /* 0x00000000001a7805 */ /* 0x000fe2000001ff00 */
[----:B------:R-:W-:Y:S02]  /*28f0*/  UIADD3 UR51, UPT, UPT, UR51, 0x40, -UR33 ;  /* 0x0000004033337890 */ /* 0x000fe4000fffe821 */
[----:B------:R1:W-:Y:S01]  /*2900*/  @!P4 LDGSTS.E.BYPASS.LTC128B.128 [R233+0x7000], desc[UR34][R14.64+0x180] ;  /* 0x070001800ee9cfae */ /* 0x0003e2000b981a22 */
[----:B----4-:R-:W-:Y:S01]  /*2910*/  @!P3 LEA R20, P4, R24, R6, 0x1 ;  /* 0x000000061814b211 */ /* 0x010fe200078808ff */
[----:B------:R-:W-:Y:S02]  /*2920*/  UIADD3 UR27, UPT, UPT, UR27, 0x40, URZ ;  /* 0x000000401b1b7890 */ /* 0x000fe4000fffe0ff */
[----:B------:R-:W-:Y:S01]  /*2930*/  USHF.L.U32 UR54, UR54, 0x3, URZ ;  /* 0x0000000336367899 */ /* 0x000fe200080006ff */
[----:B------:R-:W3:Y:S01]  /*2940*/  LDCU UR8, c[0x0][0x3e0] ;  /* 0x00007c00ff0877ac */ /* 0x000ee20008000800 */
[----:B------:R-:W4:Y:S01]  /*2950*/  LDCU UR10, c[0x0][0x50c] ;  /* 0x0000a180ff0a77ac */ /* 0x000f220008000800 */
[----:B------:R-:W1:Y:S02]  /*2960*/  LDCU UR9, c[0x0][0x45c] ;  /* 0x00008b80ff0977ac */ /* 0x000e640008000800 */
[----:B-1----:R-:W-:-:S05]  /*2970*/  @!P3 IMAD R14, R10, UR15, R25 ;  /* 0x0000000f0a0ebc24 */ /* 0x002fca000f8e0219 */
[----:B------:R-:W-:Y:S02]  /*2980*/  @!P3 LEA.HI.X R21, R24, R7, R14, 0x1, P4 ;  /* 0x000000071815b211 */ /* 0x000fe400020f0c0e */
[----:B------:R-:W1:Y:S03]  /*2990*/  @!P2 LDC.64 R6, c[0x0][0x390] ;  /* 0x0000e400ff06ab82 */ /* 0x000e660000000a00 */
[----:B------:R-:W-:Y:S04]  /*29a0*/  @!P3 LDGSTS.E.BYPASS.LTC128B.128 [R11+0x18000], desc[UR34][R20.64] ;  /* 0x18000000140bbfae */ /* 0x000fe8000b981a22 */
[----:B------:R-:W-:Y:S04]  /*29b0*/  @!P3 LDGSTS.E.BYPASS.LTC128B.128 [R11+0x1a000], desc[UR34][R20.64+0x80] ;  /* 0x1a000080140bbfae */ /* 0x000fe8000b981a22 */
[----:B------:R-:W-:Y:S04]  /*29c0*/  @!P3 LDGSTS.E.BYPASS.LTC128B.128 [R11+0x1c000], desc[UR34][R20.64+0x100] ;  /* 0x1c000100140bbfae */ /* 0x000fe8000b981a22 */
[----:B------:R-:W-:Y:S04]  /*29d0*/  @!P3 LDGSTS.E.BYPASS.LTC128B.128 [R11+0x1e000], desc[UR34][R20.64+0x180] ;  /* 0x1e000180140bbfae */ /* 0x000fe8000b981a22 */
[----:B------:R-:W-:Y:S04]  /*29e0*/  @P3 STS.128 [R11+0x18000], RZ ;  /* 0x018000ff0b003388 */ /* 0x000fe80000000c00 */
[----:B------:R-:W-:Y:S01]  /*29f0*/  @P3 STS.128 [R11+0x1a000], RZ ;  /* 0x01a000ff0b003388 */ /* 0x000fe20000000c00 */
[----:B-1----:R-:W-:-:S03]  /*2a00*/  @!P2 LEA R6, P1, R16, R6, 0x1 ;  /* 0x000000061006a211 */ /* 0x002fc600078208ff */
[----:B------:R-:W-:Y:S01]  /*2a10*/  @P3 STS.128 [R11+0x1c000], RZ ;  /* 0x01c000ff0b003388 */ /* 0x000fe20000000c00 */
[----:B------:R-:W-:Y:S02]  /*2a20*/  @!P2 LEA.HI.X R7, R16, R7, R12, 0x1, P1 ;  /* 0x000000071007a211 */ /* 0x000fe400008f0c0c */
        /* <DEDUP_REMOVED lines=19> */
[----:B-1----:R-:W-:-:S03]  /*2b60*/  IMAD.MOV.U32 R2, RZ, RZ, 0x4 ;  /* 0x00000004ff027424 */ /* 0x002fc600078e00ff */
[----:B------:R-:W-:Y:S01]  /*2b70*/  @P3 STS.128 [R11+0x24000], RZ ;  /* 0x024000ff0b003388 */ /* 0x000fe20000000c00 */
[----:B------:R-:W-:-:S03]  /*2b80*/  IMAD.WIDE.U32 R12, R232, R2, UR60 ;  /* 0x0000003ce80c7e25 */ /* 0x000fc6000f8e0002 */
[----:B------:R-:W-:Y:S04]  /*2b90*/  @P3 STS.128 [R11+0x26000], RZ ;  /* 0x026000ff0b003388 */ /* 0x000fe80000000c00 */
[----:B------:R-:W5:Y:S04]  /*2ba0*/  @!P0 LDG.E R230, desc[UR34][R12.64+0x20] ;  /* 0x000020220ce68981 */ /* 0x000f68000c1e1900 */
[----:B------:R-:W-:Y:S01]  /*2bb0*/  @P2 STS.128 [R11+0x21000], RZ ;  /* 0x021000ff0b002388 */ /* 0x000fe20000000c00 */
[----:B--2---:R-:W-:-:S03]  /*2bc0*/  IMAD.SHL.U32 R5, R0, 0x40, RZ ;  /* 0x0000004000057824 */ /* 0x004fc600078e00ff */
        /* <DEDUP_REMOVED lines=10> */
[----:B------:R-:W0:Y:S01]  /*2c70*/  LDGDEPBAR ;  /* 0x00000000000079af */ /* 0x000e220000000000 */
[----:B------:R-:W-:-:S02]  /*2c80*/  IMAD.SHL.U32 R4, R0, 0x2, RZ ;  /* 0x0000000200047824 */ /* 0x000fc400078e00ff */
[----:B------:R-:W-:Y:S01]  /*2c90*/  IMAD.SHL.U32 R2, R0, 0x10, RZ ;  /* 0x0000001000027824 */ /* 0x000fe200078e00ff */
[----:B------:R-:W-:Y:S01]  /*2ca0*/  SHF.R.U32.HI R229, RZ, 0x2, R216 ;  /* 0x00000002ffe57819 */ /* 0x000fe200000116d8 */
[----:B------:R-:W-:Y:S01]  /*2cb0*/  IMAD.SHL.U32 R213, R216, 0x40, RZ ;  /* 0x00000040d8d57824 */ /* 0x000fe200078e00ff */
[----:B------:R-:W-:Y:S01]  /*2cc0*/  LOP3.LUT R4, R4, 0x20, RZ, 0xc0, !PT ;  /* 0x0000002004047812 */ /* 0x000fe200078ec0ff */
[C---:B------:R-:W-:Y:S01]  /*2cd0*/  IMAD.SHL.U32 R215, R216.reuse, 0x2, RZ ;  /* 0x00000002d8d77824 */ /* 0x040fe200078e00ff */
[----:B------:R1:W5:Y:S01]  /*2ce0*/  @!P1 LDG.E R231, desc[UR34][R12.64] ;  /* 0x000000220ce79981 */ /* 0x000362000c1e1900 */
[----:B------:R-:W-:Y:S01]  /*2cf0*/  IMAD.SHL.U32 R214, R216, 0x20, RZ ;  /* 0x00000020d8d67824 */ /* 0x000fe200078e00ff */
[----:B------:R-:W-:Y:S01]  /*2d00*/  LOP3.LUT R4, R4, 0x18, R10, 0xf8, !PT ;  /* 0x0000001804047812 */ /* 0x000fe200078ef80a */
[----:B--2---:R-:W-:Y:S01]  /*2d10*/  IMAD.SHL.U32 R7, R0, 0x20, RZ ;  /* 0x0000002000077824 */ /* 0x004fe200078e00ff */
[----:B------:R-:W-:-:S04]  /*2d20*/  LOP3.LUT R6, R5, 0x1c0, RZ, 0xc0, !PT ;  /* 0x000001c005067812 */ /* 0x000fc800078ec0ff */
[----:B------:R-:W-:Y:S02]  /*2d30*/  LOP3.LUT R3, R7, 0x200, RZ, 0xc0, !PT ;  /* 0x0000020007037812 */ /* 0x000fe400078ec0ff */
[----:B------:R-:W-:Y:S02]  /*2d40*/  LOP3.LUT R6, R6, 0x38, R9, 0xf8, !PT ;  /* 0x0000003806067812 */ /* 0x000fe400078ef809 */
[----:B------:R-:W-:Y:S02]  /*2d50*/  LOP3.LUT R2, R3, 0x3800, R2, 0xf8, !PT ;  /* 0x0000380003027812 */ /* 0x000fe400078ef802 */
[----:B------:R-:W-:Y:S01]  /*2d60*/  LOP3.LUT R223, R6, 0x8, R0, 0x78, !PT ;  /* 0x0000000806df7812 */ /* 0x000fe200078e7800 */
[----:B------:R-:W-:Y:S01]  /*2d70*/  IMAD.SHL.U32 R212, R216, 0x8, RZ ;  /* 0x00000008d8d47824 */ /* 0x000fe200078e00ff */
[----:B------:R-:W-:Y:S02]  /*2d80*/  LOP3.LUT R3, R213, 0x1c0, RZ, 0xc0, !PT ;  /* 0x000001c0d5037812 */ /* 0x000fe400078ec0ff */
[----:B------:R-:W-:-:S02]  /*2d90*/  LOP3.LUT R223, R2, R223, RZ, 0xfc, !PT ;  /* 0x000000df02df7212 */ /* 0x000fc400078efcff */
[----:B------:R-:W-:Y:S01]  /*2da0*/  LOP3.LUT R2, R215, 0x38, RZ, 0xc0, !PT ;  /* 0x00000038d7027812 */ /* 0x000fe200078ec0ff */
[----:B------:R-:W-:Y:S01]  /*2db0*/  IMAD.SHL.U32 R249, R216, 0x10, RZ ;  /* 0x00000010d8f97824 */ /* 0x000fe200078e00ff */
[----:B-1----:R-:W-:Y:S02]  /*2dc0*/  LOP3.LUT R11, R5, 0x200, RZ, 0xc0, !PT ;  /* 0x00000200050b7812 */ /* 0x002fe400078ec0ff */
[----:B------:R-:W-:Y:S02]  /*2dd0*/  LOP3.LUT R4, R4, 0x1c0, R5, 0xf8, !PT ;  /* 0x000001c004047812 */ /* 0x000fe400078ef805 */
[----:B------:R-:W-:Y:S02]  /*2de0*/  R2P PR, R0, 0x6 ;  /* 0x0000000600007804 */ /* 0x000fe40000000000 */
[----:B------:R-:W-:Y:S02]  /*2df0*/  LOP3.LUT R0, R214, 0x200, RZ, 0xc0, !PT ;  /* 0x00000200d6007812 */ /* 0x000fe400078ec0ff */
[----:B------:R-:W-:-:S02]  /*2e00*/  LOP3.LUT R3, R3, 0x38, R212, 0xf8, !PT ;  /* 0x0000003803037812 */ /* 0x000fc400078ef8d4 */
[----:B------:R-:W-:Y:S02]  /*2e10*/  LOP3.LUT R2, R2, 0x20, R229, 0x78, !PT ;  /* 0x0000002002027812 */ /* 0x000fe400078e78e5 */
[----:B------:R-:W-:Y:S02]  /*2e20*/  LOP3.LUT R11, R11, 0xc00, R7, 0xf8, !PT ;  /* 0x00000c000b0b7812 */ /* 0x000fe400078ef807 */
[----:B------:R-:W-:Y:S02]  /*2e30*/  LOP3.LUT R8, R6, 0x8, R8, 0x78, !PT ;  /* 0x0000000806087812 */ /* 0x000fe400078e7808 */
[----:B------:R-:W-:Y:S02]  /*2e40*/  LOP3.LUT R9, R4, 0x38, R9, 0x78, !PT ;  /* 0x0000003804097812 */ /* 0x000fe400078e7809 */
[----:B------:R-:W-:Y:S02]  /*2e50*/  LOP3.LUT R0, R0, 0x3800, R249, 0xf8, !PT ;  /* 0x0000380000007812 */ /* 0x000fe400078ef8f9 */
[----:B------:R-:W-:-:S02]  /*2e60*/  LOP3.LUT R234, R3, 0x8, R216, 0x78, !PT ;  /* 0x0000000803ea7812 */ /* 0x000fc400078e78d8 */
[----:B------:R-:W-:Y:S02]  /*2e70*/  LOP3.LUT R249, R2, 0x1c0, R249, 0xf8, !PT ;  /* 0x000001c002f97812 */ /* 0x000fe400078ef8f9 */
[----:B------:R-:W-:Y:S02]  /*2e80*/  LOP3.LUT R6, R11, R8, RZ, 0xfc, !PT ;  /* 0x000000080b067212 */ /* 0x000fe400078efcff */
[----:B------:R-:W-:Y:S02]  /*2e90*/  LOP3.LUT R5, R9, 0x200, R5, 0xf8, !PT ;  /* 0x0000020009057812 */ /* 0x000fe400078ef805 */
[----:B------:R-:W-:Y:S02]  /*2ea0*/  LOP3.LUT R4, R213, 0x200, RZ, 0xc0, !PT ;  /* 0x00000200d5047812 */ /* 0x000fe400078ec0ff */
[----:B------:R-:W-:Y:S02]  /*2eb0*/  SHF.R.U32.HI R2, RZ, 0x1, R216 ;  /* 0x00000001ff027819 */ /* 0x000fe400000116d8 */
[----:B------:R-:W-:-:S02]  /*2ec0*/  SEL R225, R225, 0xffffffc0, !P2 ;  /* 0xffffffc0e1e17807 */ /* 0x000fc40005000000 */
[----:B------:R-:W-:Y:S02]  /*2ed0*/  LEA R223, R223, UR24, 0x1 ;  /* 0x00000018dfdf7c11 */ /* 0x000fe4000f8e08ff */
[----:B------:R-:W-:Y:S02]  /*2ee0*/  LOP3.LUT R7, R214, 0xc00, RZ, 0xc0, !PT ;  /* 0x00000c00d6077812 */ /* 0x000fe400078ec0ff */
[----:B------:R-:W-:Y:S01]  /*2ef0*/  LOP3.LUT R234, R0, R234, RZ, 0xfc, !PT ;  /* 0x000000ea00ea7212 */ /* 0x000fe200078efcff */
[----:B------:R-:W-:Y:S01]  /*2f00*/  IMAD.IADD R220, R225, 0x1, R223 ;  /* 0x00000001e1dc7824 */ /* 0x000fe200078e02df */
[----:B------:R-:W-:Y:S02]  /*2f10*/  LOP3.LUT R0, R4, 0xc00, R214, 0xf8, !PT ;  /* 0x00000c0004007812 */ /* 0x000fe400078ef8d6 */
[----:B------:R-:W-:Y:S02]  /*2f20*/  LOP3.LUT R217, R3, 0x8, R2, 0x78, !PT ;  /* 0x0000000803d97812 */ /* 0x000fe400078e7802 */
[----:B------:R-:W-:-:S02]  /*2f30*/  SEL R224, R224, 0xffffffe0, !P1 ;  /* 0xffffffe0e0e07807 */ /* 0x000fc40004800000 */
[----:B------:R-:W-:Y:S02]  /*2f40*/  IADD3 R250, PT, PT, R250, UR33, R232 ;  /* 0x00000021fafa7c10 */ /* 0x000fe4000fffe0e8 */
[----:B------:R-:W-:Y:S02]  /*2f50*/  LEA R6, R6, UR24, 0x1 ;  /* 0x0000001806067c11 */ /* 0x000fe4000f8e08ff */
[----:B------:R-:W-:Y:S02]  /*2f60*/  LEA R5, R5, UR24, 0x1 ;  /* 0x0000001805057c11 */ /* 0x000fe4000f8e08ff */
[----:B------:R-:W-:Y:S02]  /*2f70*/  LOP3.LUT R4, R4, 0x400, R214, 0xf8, !PT ;  /* 0x0000040004047812 */ /* 0x000fe400078ef8d6 */
[----:B------:R-:W-:Y:S02]  /*2f80*/  LOP3.LUT R7, R7, 0x6, R215, 0xf8, !PT ;  /* 0x0000000607077812 */ /* 0x000fe400078ef8d7 */
[----:B------:R-:W-:-:S02]  /*2f90*/  LOP3.LUT P3, RZ, R216, 0x4, RZ, 0xc0, !PT ;  /* 0x00000004d8ff7812 */ /* 0x000fc4000786c0ff */
[----:B------:R-:W-:Y:S02]  /*2fa0*/  CS2R R24, SRZ ;  /* 0x0000000000187805 */ /* 0x000fe4000001ff00 */
[-C--:B------:R-:W-:Y:S02]  /*2fb0*/  LOP3.LUT R0, R0, R217.reuse, RZ, 0xfc, !PT ;  /* 0x000000d900007212 */ /* 0x080fe400078efcff */
[----:B------:R-:W-:Y:S02]  /*2fc0*/  CS2R R22, SRZ ;  /* 0x0000000000167805 */ /* 0x000fe4000001ff00 */
[----:B------:R-:W-:Y:S02]  /*2fd0*/  LOP3.LUT R217, R4, R217, RZ, 0xfc, !PT ;  /* 0x000000d904d97212 */ /* 0x000fe400078efcff */
[----:B------:R-:W-:Y:S02]  /*2fe0*/  CS2R R20, SRZ ;  /* 0x0000000000147805 */ /* 0x000fe4000001ff00 */
[----:B------:R-:W-:Y:S01]  /*2ff0*/  LOP3.LUT R249, R7, R249, RZ, 0xfc, !PT ;  /* 0x000000f907f97212 */ /* 0x000fe200078efcff */
[----:B------:R-:W-:Y:S01]  /*3000*/  VIADD R250, R250, -UR42 ;  /* 0x8000002afafa7c36 */ /* 0x000fe20008000000 */
[----:B------:R-:W-:Y:S01]  /*3010*/  LOP3.LUT P4, RZ, R216, 0x2, RZ, 0xc0, !PT ;  /* 0x00000002d8ff7812 */ /* 0x000fe2000788c0ff */
[----:B------:R-:W-:Y:S01]  /*3020*/  VIADD R219, R6, UR5 ;  /* 0x0000000506db7c36 */ /* 0x000fe20008000000 */
[----:B------:R-:W-:Y:S01]  /*3030*/  LOP3.LUT P5, RZ, R216, 0x8, RZ, 0xc0, !PT ;  /* 0x00000008d8ff7812 */ /* 0x000fe200078ac0ff */
[----:B------:R-:W-:Y:S01]  /*3040*/  IMAD.IADD R222, R224, 0x1, R223 ;  /* 0x00000001e0de7824 */ /* 0x000fe200078e02df */
[----:B------:R-:W-:Y:S01]  /*3050*/  SHF.R.U32.HI R244, RZ, 0x2, R216 ;  /* 0x00000002fff47819 */ /* 0x000fe200000116d8 */
[----:B------:R-:W-:Y:S01]  /*3060*/  VIADD R218, R5, UR5 ;  /* 0x0000000505da7c36 */ /* 0x000fe20008000000 */
[----:B------:R-:W-:Y:S01]  /*3070*/  SEL R248, R248, 0xfffffff0, !P3 ;  /* 0xfffffff0f8f87807 */ /* 0x000fe20005800000 */
[----:B------:R-:W-:Y:S01]  /*3080*/  IMAD.IADD R221, R224, 0x1, R220 ;  /* 0x00000001e0dd7824 */ /* 0x000fe200078e02dc */
[----:B---34-:R-:W-:-:S12]  /*3090*/  USHF.L.U32 UR11, UR11, 0x6, URZ ;  /* 0x000000060b0b7899 */ /* 0x018fd800080006ff */
.L_x_1103:
[----:B------:R-:W0:Y:S01]  /*30a0*/  LDGDEPBAR ;  /* 0x00000000000079af */ /* 0x000e220000000000 */
[C---:B------:R-:W-:Y:S01]  /*30b0*/  IADD3 R116, PT, PT, R219.reuse, R224, RZ ;  /* 0x000000e0db747210 */ /* 0x040fe20007ffe0ff */
[----:B------:R-:W-:Y:S01]  /*30c0*/  UIADD3 UR44, UPT, UPT, UR44, -0x40, URZ ;  /* 0xffffffc02c2c7890 */ /* 0x000fe2000fffe0ff */
[----:B------:R-:W-:Y:S01]  /*30d0*/  IADD3 R225, PT, PT, R219, R225, RZ ;  /* 0x000000e1dbe17210 */ /* 0x000fe20007ffe0ff */
[----:B------:R-:W-:Y:S01]  /*30e0*/  UIADD3 UR43, UPT, UPT, UR43, -0x1, URZ ;  /* 0xffffffff2b2b7890 */ /* 0x000fe2000fffe0ff */
[----:B------:R-:W-:Y:S01]  /*30f0*/  LEA R131, R249, UR4, 0x1 ;  /* 0x00000004f9837c11 */ /* 0x000fe2000f8e08ff */
[----:B------:R-:W-:Y:S01]  /*3100*/  UISETP.GE.AND UP0, UPT, UR44, UR51, UPT ;  /* 0x000000332c00728c */ /* 0x000fe2000bf06270 */
[----:B-----5:R-:W-:Y:S01]  /*3110*/  FSETP.NEU.FTZ.AND P1, PT, R231, -INF , PT ;  /* 0xff800000e700780b */ /* 0x020fe20003f3d000 */
[----:B------:R-:W-:Y:S01]  /*3120*/  IMAD.IADD R224, R224, 0x1, R225 ;  /* 0x00000001e0e07824 */ /* 0x000fe200078e02e1 */
[C---:B------:R-:W-:Y:S01]  /*3130*/  IADD3 R127, PT, PT, R131.reuse, R248, RZ ;  /* 0x000000f8837f7210 */ /* 0x040fe20007ffe0ff */
[----:B------:R-:W-:Y:S01]  /*3140*/  VIADD R124, R131, 0x2a020 ;  /* 0x0002a020837c7836 */ /* 0x000fe20000000000 */
[----:B------:R-:W-:Y:S06]  /*3150*/  UISETP.LT.AND UP0, UPT, UR27, UR33, UP0 ;  /* 0x000000211b00728c */ /* 0x000fec0008701270 */
[----:B------:R-:W-:Y:S01]  /*3160*/  PLOP3.LUT P0, PT, PT, PT, UP0, 0x80, 0x8 ;  /* 0x000000000008781c */ /* 0x000fe20003f0f008 */
[----:B------:R-:W-:Y:S01]  /*3170*/  UISETP.GT.AND UP0, UPT, UR43, UR49, UPT ;  /* 0x000000312b00728c */ /* 0x000fe2000bf04270 */
[----:B------:R-:W-:Y:S04]  /*3180*/  DEPBAR.LE SB0, 0x0 ;  /* 0x000080000000791a */ /* 0x000fe80000000000 */
[----:B------:R-:W-:Y:S06]  /*3190*/  BAR.SYNC.DEFER_BLOCKING 0x0 ;  /* 0x0000000000007b1d */ /* 0x000fec0000010000 */
        /* <DEDUP_REMOVED lines=91> */
[----:B------:R-:W1:Y:S06]  /*3750*/  LDSM.16.M88.4 R88, [R222+0x1e800] ;  /* 0x01e80000de58783b */ /* 0x000e6c0000000200 */
[----:B------:R2:W4:Y:S01]  /*3760*/  LDSM.16.M88.4 R100, [R225+0x6000] ;  /* 0x00600000e164783b */ /* 0x0005220000000200 */
[C---:B------:R-:W-:Y:S08]  /*3770*/  HMMA.16816.F32.BF16 R4, R108.reuse, R112, R4 ;  /* 0x000000706c04723c */ /* 0x040ff00000041804 */
[C---:B------:R-:W-:Y:S01]  /*3780*/  HMMA.16816.F32.BF16 R8, R108.reuse, R114, R8 ;  /* 0x000000726c08723c */ /* 0x040fe20000041808 */
[----:B------:R-:W-:Y:S07]  /*3790*/  LDSM.16.M88.4 R112, [R221+0x1e000] ;  /* 0x01e00000dd70783b */ /* 0x000fee0000000200 */
[C---:B---3--:R-:W-:Y:S03]  /*37a0*/  HMMA.16816.F32.BF16 R12, R108.reuse, R84, R12 ;  /* 0x000000546c0c723c */ /* 0x048fe6000004180c */
[----:B--2---:R-:W-:Y:S05]  /*37b0*/  SEL R225, R246, 0xffffffc0, !P3 ;  /* 0xffffffc0f6e17807 */ /* 0x004fea0005800000 */
[----:B------:R-:W-:Y:S01]  /*37c0*/  HMMA.16816.F32.BF16 R16, R108, R86, R16 ;  /* 0x000000566c10723c */ /* 0x000fe20000041810 */
[----:B------:R2:W3:Y:S06]  /*37d0*/  LDSM.16.M88.4 R84, [R220+0x1e800] ;  /* 0x01e80000dc54783b */ /* 0x0004ec0000000200 */
[----:B------:R4:W3:Y:S01]  /*37e0*/  LDSM.16.M88.4 R108, [R224+0x6000] ;  /* 0x00600000e06c783b */ /* 0x0008e20000000200 */
[C---:B------:R-:W-:Y:S08]  /*37f0*/  HMMA.16816.F32.BF16 R4, R92.reuse, R96, R4 ;  /* 0x000000605c04723c */ /* 0x040ff00000041804 */
[C---:B------:R-:W-:Y:S08]  /*3800*/  HMMA.16816.F32.BF16 R8, R92.reuse, R98, R8 ;  /* 0x000000625c08723c */ /* 0x040ff00000041808 */
[C---:B-1----:R-:W-:Y:S03]  /*3810*/  HMMA.16816.F32.BF16 R12, R92.reuse, R88, R12 ;  /* 0x000000585c0c723c */ /* 0x042fe6000004180c */
[-C--:B--2---:R-:W-:Y:S02]  /*3820*/  IADD3 R220, PT, PT, R225, R223.reuse, RZ ;  /* 0x000000dfe1dc7210 */ /* 0x084fe40007ffe0ff */
[----:B----4-:R-:W-:Y:S03]  /*3830*/  SEL R224, R247, 0xffffffe0, !P4 ;  /* 0xffffffe0f7e07807 */ /* 0x010fe60006000000 */
[----:B------:R-:W-:Y:S03]  /*3840*/  HMMA.16816.F32.BF16 R16, R92, R90, R16 ;  /* 0x0000005a5c10723c */ /* 0x000fe60000041810 */
[C---:B------:R-:W-:Y:S05]  /*3850*/  IADD3 R222, PT, PT, R224.reuse, R223, RZ ;  /* 0x000000dfe0de7210 */ /* 0x040fea0007ffe0ff */
        /* <DEDUP_REMOVED lines=17> */
[----:B------:R4:W-:Y:S01]  /*3970*/  MUFU.TANH R116, R6 ;  /* 0x0000000600747308 */ /* 0x0009e20000002400 */
[C---:B--2---:R-:W-:Y:S09]  /*3980*/  HMMA.16816.F32.BF16 R12, R108.reuse, R84, R12 ;  /* 0x000000546c0c723c */ /* 0x044ff2000004180c */
[----:B------:R2:W-:Y:S01]  /*3990*/  MUFU.TANH R119, R9 ;  /* 0x0000000900777308 */ /* 0x0005e20000002400 */
[----:B-1----:R-:W-:Y:S01]  /*39a0*/  @!P0 LOP3.LUT R4, R215, 0x6, RZ, 0xc0, !PT ;  /* 0x00000006d7048812 */ /* 0x002fe200078ec0ff */
[----:B------:R-:W-:Y:S03]  /*39b0*/  HMMA.16816.F32.BF16 R16, R108, R86, R16 ;  /* 0x000000566c10723c */ /* 0x000fe60000041810 */
[----:B------:R-:W-:Y:S02]  /*39c0*/  @!P0 LOP3.LUT R4, R4, 0xe0, R229, 0xf8, !PT ;  /* 0x000000e004048812 */ /* 0x000fe400078ef8e5 */
[----:B------:R-:W-:Y:S03]  /*39d0*/  LEA R109, R0, UR4, 0x1 ;  /* 0x00000004006d7c11 */ /* 0x000fe6000f8e08ff */
[----:B------:R1:W1:Y:S01]  /*39e0*/  MUFU.TANH R117, R7 ;  /* 0x0000000700757308 */ /* 0x0002620000002400 */
[----:B----4-:R-:W-:Y:S02]  /*39f0*/  MOV R6, UR36 ;  /* 0x0000002400067c02 */ /* 0x010fe40008000f00 */
[C---:B------:R-:W-:Y:S01]  /*3a00*/  IADD3 R108, PT, PT, R109.reuse, R224, RZ ;  /* 0x000000e06d6c7210 */ /* 0x040fe20007ffe0ff */
[----:B------:R-:W-:Y:S01]  /*3a10*/  IMAD.IADD R112, R109, 0x1, R225 ;  /* 0x000000016d707824 */ /* 0x000fe200078e02e1 */
[----:B------:R-:W-:Y:S01]  /*3a20*/  @!P0 LEA R6, R6, R4, 0x6 ;  /* 0x0000000406068211 */ /* 0x000fe200078e30ff */
[----:B---3--:R-:W-:Y:S02]  /*3a30*/  IMAD.MOV.U32 R4, RZ, RZ, R114 ;  /* 0x000000ffff047224 */ /* 0x008fe400078e0072 */
[----:B------:R-:W-:Y:S02]  /*3a40*/  FMUL.FTZ R12, R12, UR10 ;  /* 0x0000000a0c0c7c20 */ /* 0x000fe40008410000 */
[----:B------:R3:W-:Y:S01]  /*3a50*/  MUFU.TANH R120, R10 ;  /* 0x0000000a00787308 */ /* 0x0007e20000002400 */
[----:B--2---:R-:W-:Y:S01]  /*3a60*/  @!P0 VIADDMNMX R9, R250, -R243, UR33, PT ;  /* 0x00000021fa098e46 */ /* 0x004fe2000b8009f3 */
[----:B------:R-:W-:Y:S01]  /*3a70*/  FMUL.FTZ R13, R13, UR10 ;  /* 0x0000000a0d0d7c20 */ /* 0x000fe20008410000 */
[----:B------:R-:W-:Y:S01]  /*3a80*/  FMUL.FTZ R14, R14, UR10 ;  /* 0x0000000a0e0e7c20 */ /* 0x000fe20008410000 */
[----:B------:R-:W-:Y:S01]  /*3a90*/  FMUL.FTZ R15, R15, UR10 ;  /* 0x0000000a0f0f7c20 */ /* 0x000fe20008410000 */
[-C--:B------:R-:W-:Y:S01]  /*3aa0*/  @!P0 ISETP.GE.AND P2, PT, R6, R9.reuse, PT ;  /* 0x000000090600820c */ /* 0x080fe20003f46270 */
[----:B------:R-:W-:Y:S01]  /*3ab0*/  FMUL.FTZ R16, R16, UR10 ;  /* 0x0000000a10107c20 */ /* 0x000fe20008410000 */
[----:B------:R-:W-:Y:S03]  /*3ac0*/  FMUL.FTZ R17, R17, UR10 ;  /* 0x0000000a11117c20 */ /* 0x000fe60008410000 */
[----:B------:R2:W4:Y:S01]  /*3ad0*/  MUFU.TANH R115, R5 ;  /* 0x0000000500737308 */ /* 0x0005220000002400 */
[----:B-1----:R-:W-:Y:S01]  /*3ae0*/  FMUL.FTZ R7, R231, 1.4426950216293334961 ;  /* 0x3fb8aa3be7077820 */ /* 0x002fe20000410000 */
[----:B------:R-:W-:Y:S01]  /*3af0*/  @!P0 FSEL R4, R114, -INF , !P2 ;  /* 0xff80000072048808 */ /* 0x000fe20005000000 */
[----:B------:R-:W-:Y:S01]  /*3b00*/  FMUL.FTZ R18, R18, UR10 ;  /* 0x0000000a12127c20 */ /* 0x000fe20008410000 */
[----:B------:R-:W-:Y:S01]  /*3b10*/  FMUL.FTZ R19, R19, UR10 ;  /* 0x0000000a13137c20 */ /* 0x000fe20008410000 */
[----:B------:R-:W-:Y:S01]  /*3b20*/  IADD3 R113, PT, PT, R224, R112, RZ ;  /* 0x00000070e0717210 */ /* 0x000fe20007ffe0ff */
[----:B------:R-:W-:Y:S01]  /*3b30*/  FFMA.FTZ R114, -R114, R114, 1 ;  /* 0x3f80000072727423 */ /* 0x000fe20000010172 */
[----:B------:R-:W-:Y:S03]  /*3b40*/  FSEL R7, R7, RZ, P1 ;  /* 0x000000ff07077208 */ /* 0x000fe60000800000 */
[----:B------:R4:W-:Y:S01]  /*3b50*/  MUFU.TANH R121, R11 ;  /* 0x0000000b00797308 */ /* 0x0009e20000002400 */
[----:B---3--:R-:W-:Y:S01]  /*3b60*/  @!P0 IADD3 R10, PT, PT, R6, 0x1, RZ ;  /* 0x00000001060a8810 */ /* 0x008fe20007ffe0ff */
[----:B------:R-:W-:Y:S01]  /*3b70*/  FMUL.FTZ R114, R114, UR10 ;  /* 0x0000000a72727c20 */ /* 0x000fe20008410000 */
[----:B------:R-:W-:Y:S01]  /*3b80*/  FSETP.NEU.FTZ.AND P1, PT, R230, -INF , PT ;  /* 0xff800000e600780b */ /* 0x000fe20003f3d000 */
[--C-:B------:R-:W-:Y:S01]  /*3b90*/  FFMA.FTZ R226, R4, UR9, -R7.reuse ;  /* 0x0000000904e27c23 */ /* 0x100fe20008010807 */
[----:B------:R-:W-:Y:S01]  /*3ba0*/  @!P0 ISETP.GE.AND P2, PT, R10, R9, PT ;  /* 0x000000090a00820c */ /* 0x000fe20003f46270 */
[----:B------:R-:W-:Y:S04]  /*3bb0*/  FMUL.FTZ R4, R230, 1.4426950216293334961 ;  /* 0x3fb8aa3be6047820 */ /* 0x000fe80000410000 */
[----:B------:R1:W3:Y:S01]  /*3bc0*/  MUFU.TANH R118, R8 ;  /* 0x0000000800767308 */ /* 0x0002e20000002400 */
[----:B--2---:R-:W-:Y:S02]  /*3bd0*/  @!P0 VIADDMNMX R5, R250, -R242, UR33, PT ;  /* 0x00000021fa058e46 */ /* 0x004fe4000b8009f2 */
[----:B------:R-:W-:Y:S02]  /*3be0*/  FSEL R4, R4, RZ, P1 ;  /* 0x000000ff04047208 */ /* 0x000fe40000800000 */
[----:B------:R-:W-:Y:S02]  /*3bf0*/  @!P0 ISETP.GE.AND P1, PT, R10, R5, PT ;  /* 0x000000050a00820c */ /* 0x000fe40003f26270 */
[----:B------:R-:W-:Y:S03]  /*3c00*/  MOV R10, R117 ;  /* 0x00000075000a7202 */ /* 0x000fe60000000f00 */
[----:B------:R3:W2:Y:S01]  /*3c10*/  MUFU.TANH R122, R12 ;  /* 0x0000000c007a7308 */ /* 0x0006a20000002400 */
[-C--:B----4-:R-:W-:Y:S02]  /*3c20*/  MOV R11, R115.reuse ;  /* 0x00000073000b7202 */ /* 0x090fe40000000f00 */
[C---:B------:R-:W-:Y:S01]  /*3c30*/  @!P0 FSEL R11, R115.reuse, -INF , !P2 ;  /* 0xff800000730b8808 */ /* 0x040fe20005000000 */
[----:B------:R-:W-:Y:S01]  /*3c40*/  FFMA.FTZ R115, -R115, R115, 1 ;  /* 0x3f80000073737423 */ /* 0x000fe20000010173 */
[----:B------:R-:W-:Y:S02]  /*3c50*/  @!P0 ISETP.GE.AND P2, PT, R6, R5, PT ;  /* 0x000000050600820c */ /* 0x000fe40003f46270 */
[----:B------:R-:W-:Y:S01]  /*3c60*/  @!P0 FSEL R10, R117, -INF , !P1 ;  /* 0xff800000750a8808 */ /* 0x000fe20004800000 */
[--C-:B------:R-:W-:Y:S01]  /*3c70*/  FFMA.FTZ R211, R11, UR9, -R7.reuse ;  /* 0x000000090bd37c23 */ /* 0x100fe20008010807 */
[----:B-1----:R-:W-:Y:S01]  /*3c80*/  IMAD.MOV.U32 R8, RZ, RZ, R116 ;  /* 0x000000ffff087224 */ /* 0x002fe200078e0074 */
[----:B------:R-:W-:Y:S01]  /*3c90*/  @!P0 FSEL R8, R116, -INF , !P2 ;  /* 0xff80000074088808 */ /* 0x000fe20005000000 */
[----:B------:R-:W1:Y:S01]  /*3ca0*/  MUFU.TANH R123, R13 ;  /* 0x0000000d007b7308 */ /* 0x000e620000002400 */
[--C-:B------:R-:W-:Y:S01]  /*3cb0*/  FFMA.FTZ R203, R10, UR9, -R4.reuse ;  /* 0x000000090acb7c23 */ /* 0x100fe20008010804 */
[----:B------:R-:W-:Y:S01]  /*3cc0*/  @!P0 IADD3 R10, PT, PT, R6, 0x9, RZ ;  /* 0x00000009060a8810 */ /* 0x000fe20007ffe0ff */
[----:B------:R-:W-:Y:S01]  /*3cd0*/  FMUL.FTZ R115, R115, UR10 ;  /* 0x0000000a73737c20 */ /* 0x000fe20008410000 */
[----:B------:R-:W-:Y:S01]  /*3ce0*/  FFMA.FTZ R204, R8, UR9, -R4 ;  /* 0x0000000908cc7c23 */ /* 0x000fe20008010804 */
[----:B------:R-:W-:Y:S01]  /*3cf0*/  @!P0 IADD3 R8, PT, PT, R6, 0x8, RZ ;  /* 0x0000000806088810 */ /* 0x000fe20007ffe0ff */
[----:B---3--:R-:W-:Y:S01]  /*3d00*/  IMAD.MOV.U32 R12, RZ, RZ, R118 ;  /* 0x000000ffff0c7224 */ /* 0x008fe200078e0076 */
[----:B------:R-:W-:Y:S03]  /*3d10*/  MOV R11, R119 ;  /* 0x00000077000b7202 */ /* 0x000fe60000000f00 */
[----:B------:R-:W3:Y:S01]  /*3d20*/  MUFU.TANH R125, R14 ;  /* 0x0000000e007d7308 */ /* 0x000ee20000002400 */
[-C--:B------:R-:W-:Y:S04]  /*3d30*/  @!P0 ISETP.GE.AND P1, PT, R8, R9.reuse, PT ;  /* 0x000000090800820c */ /* 0x080fe80003f26270 */
[C---:B------:R-:W-:Y:S01]  /*3d40*/  @!P0 FSEL R12, R118.reuse, -INF , !P1 ;  /* 0xff800000760c8808 */ /* 0x040fe20004800000 */
[----:B------:R-:W-:Y:S01]  /*3d50*/  FFMA.FTZ R118, -R118, R118, 1 ;  /* 0x3f80000076767423 */ /* 0x000fe20000010176 */
[----:B------:R-:W-:Y:S03]  /*3d60*/  @!P0 ISETP.GE.AND P1, PT, R10, R9, PT ;  /* 0x000000090a00820c */ /* 0x000fe60003f26270 */
[----:B------:R-:W-:Y:S01]  /*3d70*/  MUFU.TANH R126, R15 ;  /* 0x0000000f007e7308 */ /* 0x000fe20000002400 */
[--C-:B------:R-:W-:Y:S01]  /*3d80*/  FFMA.FTZ R210, R12, UR9, -R7.reuse ;  /* 0x000000090cd27c23 */ /* 0x100fe20008010807 */
[C---:B------:R-:W-:Y:S01]  /*3d90*/  @!P0 FSEL R11, R119.reuse, -INF , !P1 ;  /* 0xff800000770b8808 */ /* 0x040fe20004800000 */
[----:B--2---:R-:W-:Y:S01]  /*3da0*/  IMAD.MOV.U32 R12, RZ, RZ, R122 ;  /* 0x000000ffff0c7224 */ /* 0x004fe200078e007a */
[----:B------:R-:W-:Y:S01]  /*3db0*/  @!P0 ISETP.GE.AND P1, PT, R8, R5, PT ;  /* 0x000000050800820c */ /* 0x000fe20003f26270 */
[----:B------:R-:W-:Y:S02]  /*3dc0*/  IMAD.MOV.U32 R8, RZ, RZ, R120 ;  /* 0x000000ffff087224 */ /* 0x000fe400078e0078 */
[----:B------:R-:W-:Y:S01]  /*3dd0*/  FFMA.FTZ R119, -R119, R119, 1 ;  /* 0x3f80000077777423 */ /* 0x000fe20000010177 */
[--C-:B------:R-:W-:Y:S01]  /*3de0*/  FFMA.FTZ R209, R11, UR9, -R7.reuse ;  /* 0x000000090bd17c23 */ /* 0x100fe20008010807 */
[----:B------:R-:W-:Y:S01]  /*3df0*/  @!P0 FSEL R8, R120, -INF , !P1 ;  /* 0xff80000078088808 */ /* 0x000fe20004800000 */
[----:B------:R-:W2:Y:S01]  /*3e00*/  MUFU.TANH R128, R16 ;  /* 0x0000001000807308 */ /* 0x000ea20000002400 */
[----:B------:R-:W-:Y:S01]  /*3e10*/  @!P0 ISETP.GE.AND P1, PT, R10, R5, PT ;  /* 0x000000050a00820c */ /* 0x000fe20003f26270 */
[----:B------:R-:W-:Y:S01]  /*3e20*/  FMUL.FTZ R118, R118, UR10 ;  /* 0x0000000a76767c20 */ /* 0x000fe20008410000 */
[----:B------:R-:W-:Y:S01]  /*3e30*/  MOV R10, R121 ;  /* 0x00000079000a7202 */ /* 0x000fe20000000f00 */
[--C-:B------:R-:W-:Y:S01]  /*3e40*/  FFMA.FTZ R202, R8, UR9, -R4.reuse ;  /* 0x0000000908ca7c23 */ /* 0x100fe20008010804 */
[----:B------:R-:W-:Y:S01]  /*3e50*/  @!P0 FSEL R10, R121, -INF , !P1 ;  /* 0xff800000790a8808 */ /* 0x000fe20004800000 */
[----:B------:R-:W-:Y:S01]  /*3e60*/  FMUL.FTZ R119, R119, UR10 ;  /* 0x0000000a77777c20 */ /* 0x000fe20008410000 */
[----:B------:R-:W-:Y:S03]  /*3e70*/  @!P0 IADD3 R8, PT, PT, R6, 0x10, RZ ;  /* 0x0000001006088810 */ /* 0x000fe60007ffe0ff */
[----:B------:R-:W4:Y:S01]  /*3e80*/  MUFU.TANH R129, R17 ;  /* 0x0000001100817308 */ /* 0x000f220000002400 */
[----:B-1----:R-:W-:Y:S01]  /*3e90*/  MOV R11, R123 ;  /* 0x0000007b000b7202 */ /* 0x002fe20000000f00 */
[----:B------:R-:W-:Y:S01]  /*3ea0*/  FFMA.FTZ R201, R10, UR9, -R4 ;  /* 0x000000090ac97c23 */ /* 0x000fe20008010804 */
[-C--:B------:R-:W-:Y:S02]  /*3eb0*/  @!P0 ISETP.GE.AND P1, PT, R8, R9.reuse, PT ;  /* 0x000000090800820c */ /* 0x080fe40003f26270 */
[----:B------:R-:W-:Y:S02]  /*3ec0*/  @!P0 IADD3 R10, PT, PT, R6, 0x11, RZ ;  /* 0x00000011060a8810 */ /* 0x000fe40007ffe0ff */
[----:B------:R-:W-:Y:S03]  /*3ed0*/  @!P0 FSEL R12, R122, -INF , !P1 ;  /* 0xff8000007a0c8808 */ /* 0x000fe60004800000 */
[----:B------:R-:W1:Y:S01]  /*3ee0*/  MUFU.TANH R130, R18 ;  /* 0x0000001200827308 */ /* 0x000e620000002400 */
[----:B------:R-:W-:Y:S01]  /*3ef0*/  @!P0 ISETP.GE.AND P1, PT, R10, R9, PT ;  /* 0x000000090a00820c */ /* 0x000fe20003f26270 */
[----:B------:R-:W-:Y:S01]  /*3f00*/  FFMA.FTZ R122, -R122, R122, 1 ;  /* 0x3f8000007a7a7423 */ /* 0x000fe2000001017a */
[----:B------:R-:W-:Y:S02]  /*3f10*/  FFMA.FTZ R208, R12, UR9, -R7 ;  /* 0x000000090cd07c23 */ /* 0x000fe40008010807 */
[C---:B------:R-:W-:Y:S01]  /*3f20*/  @!P0 FSEL R11, R123.reuse, -INF , !P1 ;  /* 0xff8000007b0b8808 */ /* 0x040fe20004800000 */
[----:B------:R-:W-:Y:S01]  /*3f30*/  FFMA.FTZ R123, -R123, R123, 1 ;  /* 0x3f8000007b7b7423 */ /* 0x000fe2000001017b */
[-C--:B------:R-:W-:Y:S01]  /*3f40*/  @!P0 ISETP.GE.AND P1, PT, R8, R5.reuse, PT ;  /* 0x000000050800820c */ /* 0x080fe20003f26270 */
[----:B---3--:R-:W-:Y:S02]  /*3f50*/  IMAD.MOV.U32 R8, RZ, RZ, R125 ;  /* 0x000000ffff087224 */ /* 0x008fe400078e007d */
[----:B------:R-:W3:Y:S01]  /*3f60*/  MUFU.TANH R196, R19 ;  /* 0x0000001300c47308 */ /* 0x000ee20000002400 */
[--C-:B------:R-:W-:Y:S01]  /*3f70*/  FFMA.FTZ R207, R11, UR9, -R7.reuse ;  /* 0x000000090bcf7c23 */ /* 0x100fe20008010807 */
[----:B------:R-:W-:Y:S01]  /*3f80*/  @!P0 FSEL R8, R125, -INF , !P1 ;  /* 0xff8000007d088808 */ /* 0x000fe20004800000 */
[----:B------:R-:W-:Y:S01]  /*3f90*/  FMUL.FTZ R122, R122, UR10 ;  /* 0x0000000a7a7a7c20 */ /* 0x000fe20008410000 */
[----:B------:R-:W-:Y:S01]  /*3fa0*/  @!P0 ISETP.GE.AND P1, PT, R10, R5, PT ;  /* 0x000000050a00820c */ /* 0x000fe20003f26270 */
[----:B--2---:R-:W-:Y:S01]  /*3fb0*/  IMAD.MOV.U32 R10, RZ, RZ, R128 ;  /* 0x000000ffff0a7224 */ /* 0x004fe200078e0080 */
[----:B------:R-:W-:Y:S01]  /*3fc0*/  MOV R11, R126 ;  /* 0x0000007e000b7202 */ /* 0x000fe20000000f00 */
[--C-:B------:R-:W-:Y:S01]  /*3fd0*/  FFMA.FTZ R200, R8, UR9, -R4.reuse ;  /* 0x0000000908c87c23 */ /* 0x100fe20008010804 */
[----:B------:R-:W-:Y:S02]  /*3fe0*/  @!P0 IADD3 R8, PT, PT, R6, 0x18, RZ ;  /* 0x0000001806088810 */ /* 0x000fe40007ffe0ff */
[----:B------:R-:W-:Y:S01]  /*3ff0*/  MUFU.EX2 R226, R226 ;  /* 0x000000e200e27308 */ /* 0x000fe20000000800 */
[----:B------:R-:W-:Y:S01]  /*4000*/  @!P0 FSEL R11, R126, -INF , !P1 ;  /* 0xff8000007e0b8808 */ /* 0x000fe20004800000 */
[----:B------:R-:W-:Y:S01]  /*4010*/  FMUL.FTZ R123, R123, UR10 ;  /* 0x0000000a7b7b7c20 */ /* 0x000fe20008410000 */
[-C--:B------:R-:W-:Y:S02]  /*4020*/  @!P0 ISETP.GE.AND P1, PT, R8, R9.reuse, PT ;  /* 0x000000090800820c */ /* 0x080fe40003f26270 */
[----:B------:R-:W-:Y:S01]  /*4030*/  @!P0 IADD3 R6, PT, PT, R6, 0x19, RZ ;  /* 0x0000001906068810 */ /* 0x000fe20007ffe0ff */
[----:B------:R-:W-:Y:S01]  /*4040*/  FFMA.FTZ R199, R11, UR9, -R4 ;  /* 0x000000090bc77c23 */ /* 0x000fe20008010804 */
[----:B------:R-:W-:Y:S03]  /*4050*/  @!P0 FSEL R10, R128, -INF , !P1 ;  /* 0xff800000800a8808 */ /* 0x000fe60004800000 */
[----:B------:R-:W2:Y:S01]  /*4060*/  MUFU.EX2 R211, R211 ;  /* 0x000000d300d37308 */ /* 0x000ea20000000800 */
[----:B------:R-:W-:Y:S01]  /*4070*/  @!P0 ISETP.GE.AND P1, PT, R6, R9, PT ;  /* 0x000000090600820c */ /* 0x000fe20003f26270 */
[----:B------:R-:W-:Y:S01]  /*4080*/  FFMA.FTZ R128, -R128, R128, 1 ;  /* 0x3f80000080807423 */ /* 0x000fe20000010180 */
[-C--:B----4-:R-:W-:Y:S01]  /*4090*/  MOV R9, R129.reuse ;  /* 0x0000008100097202 */ /* 0x090fe20000000f00 */
[--C-:B------:R-:W-:Y:S01]  /*40a0*/  FFMA.FTZ R206, R10, UR9, -R7.reuse ;  /* 0x000000090ace7c23 */ /* 0x100fe20008010807 */
[C---:B------:R-:W-:Y:S01]  /*40b0*/  @!P0 FSEL R9, R129.reuse, -INF , !P1 ;  /* 0xff80000081098808 */ /* 0x040fe20004800000 */
[----:B------:R-:W-:Y:S01]  /*40c0*/  FFMA.FTZ R129, -R129, R129, 1 ;  /* 0x3f80000081817423 */ /* 0x000fe20000010181 */
[-C--:B------:R-:W-:Y:S01]  /*40d0*/  @!P0 ISETP.GE.AND P1, PT, R8, R5.reuse, PT ;  /* 0x000000050800820c */ /* 0x080fe20003f26270 */
[----:B-1----:R-:W-:Y:S02]  /*40e0*/  IMAD.MOV.U32 R8, RZ, RZ, R130 ;  /* 0x000000ffff087224 */ /* 0x002fe400078e0082 */
[----:B------:R-:W-:Y:S01]  /*40f0*/  MUFU.EX2 R204, R204 ;  /* 0x000000cc00cc7308 */ /* 0x000fe20000000800 */
[----:B------:R-:W-:Y:S01]  /*4100*/  FFMA.FTZ R7, R9, UR9, -R7 ;  /* 0x0000000909077c23 */ /* 0x000fe20008010807 */
[----:B------:R-:W-:Y:S01]  /*4110*/  @!P0 FSEL R8, R130, -INF , !P1 ;  /* 0xff80000082088808 */ /* 0x000fe20004800000 */
[----:B------:R-:W-:Y:S01]  /*4120*/  FMUL.FTZ R128, R128, UR10 ;  /* 0x0000000a80807c20 */ /* 0x000fe20008410000 */
[----:B------:R-:W-:Y:S01]  /*4130*/  @!P0 ISETP.GE.AND P1, PT, R6, R5, PT ;  /* 0x000000050600820c */ /* 0x000fe20003f26270 */
[----:B------:R-:W-:Y:S01]  /*4140*/  FMUL.FTZ R129, R129, UR10 ;  /* 0x0000000a81817c20 */ /* 0x000fe20008410000 */
[----:B---3--:R-:W-:Y:S01]  /*4150*/  MOV R5, R196 ;  /* 0x000000c400057202 */ /* 0x008fe20000000f00 */
[--C-:B------:R-:W-:Y:S01]  /*4160*/  FFMA.FTZ R198, R8, UR9, -R4.reuse ;  /* 0x0000000908c67c23 */ /* 0x100fe20008010804 */
[----:B------:R-:W-:Y:S02]  /*4170*/  @!P0 FSEL R5, R196, -INF , !P1 ;  /* 0xff800000c4058808 */ /* 0x000fe40004800000 */
[----:B------:R-:W1:Y:S01]  /*4180*/  MUFU.EX2 R203, R203 ;  /* 0x000000cb00cb7308 */ /* 0x000e620000000800 */
[----:B--2---:R-:W-:Y:S02]  /*4190*/  F2FP.BF16.F32.PACK_AB R8, R211, R226 ;  /* 0x000000e2d308723e */ /* 0x004fe400000010ff */
[----:B------:R-:W-:Y:S01]  /*41a0*/  FFMA.FTZ R4, R5, UR9, -R4 ;  /* 0x0000000905047c23 */ /* 0x000fe20008010804 */
[----:B------:R-:W-:Y:S02]  /*41b0*/  IADD3 R5, PT, PT, R131, 0x2a000, RZ ;  /* 0x0002a00083057810 */ /* 0x000fe40007ffe0ff */
[----:B------:R-:W-:Y:S04]  /*41c0*/  STS [R131+0x2a000], R8 ;  /* 0x02a0000883007388 */ /* 0x000fe80000000800 */
[----:B------:R1:W-:Y:S01]  /*41d0*/  MUFU.EX2 R205, R7 ;  /* 0x0000000700cd7308 */ /* 0x0003e20000000800 */
[----:B------:R-:W-:Y:S09]  /*41e0*/  @P5 IADD3 R124, PT, PT, R5, -0x20, RZ ;  /* 0xffffffe0057c5810 */ /* 0x000ff20007ffe0ff */
[----:B------:R-:W-:Y:S10]  /*41f0*/  MUFU.EX2 R210, R210 ;  /* 0x000000d200d27308 */ /* 0x000ff40000000800 */
[----:B------:R-:W2:Y:S01]  /*4200*/  MUFU.EX2 R209, R209 ;  /* 0x000000d100d17308 */ /* 0x000ea20000000800 */
[----:B-1----:R-:W-:Y:S05]  /*4210*/  F2FP.BF16.F32.PACK_AB R7, R203, R204 ;  /* 0x000000cccb07723e */ /* 0x002fea00000010ff */
[----:B------:R1:W-:Y:S04]  /*4220*/  STS [R131+0x2a400], R7 ;  /* 0x02a4000783007388 */ /* 0x0003e80000000800 */
[----:B------:R-:W-:Y:S10]  /*4230*/  MUFU.EX2 R202, R202 ;  /* 0x000000ca00ca7308 */ /* 0x000ff40000000800 */
[----:B------:R-:W3:Y:S01]  /*4240*/  MUFU.EX2 R201, R201 ;  /* 0x000000c900c97308 */ /* 0x000ee20000000800 */
[----:B--2---:R-:W-:Y:S05]  /*4250*/  F2FP.BF16.F32.PACK_AB R6, R209, R210 ;  /* 0x000000d2d106723e */ /* 0x004fea00000010ff */
[----:B------:R2:W-:Y:S04]  /*4260*/  STS [R127+0x2a000], R6 ;  /* 0x02a000067f007388 */ /* 0x0005e80000000800 */
[----:B------:R-:W-:Y:S10]  /*4270*/  MUFU.EX2 R208, R208 ;  /* 0x000000d000d07308 */ /* 0x000ff40000000800 */
[----:B------:R-:W4:Y:S01]  /*4280*/  MUFU.EX2 R207, R207 ;  /* 0x000000cf00cf7308 */ /* 0x000f220000000800 */
[----:B---3--:R-:W-:Y:S05]  /*4290*/  F2FP.BF16.F32.PACK_AB R5, R201, R202 ;  /* 0x000000cac905723e */ /* 0x008fea00000010ff */
[----:B------:R-:W-:Y:S04]  /*42a0*/  STS [R127+0x2a400], R5 ;  /* 0x02a400057f007388 */ /* 0x000fe80000000800 */
[----:B------:R4:W-:Y:S10]  /*42b0*/  MUFU.EX2 R197, R4 ;  /* 0x0000000400c57308 */ /* 0x0009f40000000800 */
[----:B------:R-:W-:Y:S10]  /*42c0*/  MUFU.EX2 R200, R200 ;  /* 0x000000c800c87308 */ /* 0x000ff40000000800 */
[----:B------:R-:W1:Y:S01]  /*42d0*/  MUFU.EX2 R199, R199 ;  /* 0x000000c700c77308 */ /* 0x000e620000000800 */
[----:B----4-:R-:W-:Y:S05]  /*42e0*/  F2FP.BF16.F32.PACK_AB R4, R207, R208 ;  /* 0x000000d0cf04723e */ /* 0x010fea00000010ff */
[----:B------:R3:W-:Y:S04]  /*42f0*/  STS [R124], R4 ;  /* 0x000000047c007388 */ /* 0x0007e80000000800 */
[----:B------:R-:W2:Y:S10]  /*4300*/  MUFU.EX2 R206, R206 ;  /* 0x000000ce00ce7308 */ /* 0x000eb40000000800 */
[----:B------:R-:W4:Y:S01]  /*4310*/  MUFU.EX2 R198, R198 ;  /* 0x000000c600c67308 */ /* 0x000f220000000800 */
[----:B-1----:R-:W-:Y:S05]  /*4320*/  F2FP.BF16.F32.PACK_AB R7, R199, R200 ;  /* 0x000000c8c707723e */ /* 0x002fea00000010ff */
[----:B------:R-:W-:Y:S01]  /*4330*/  STS [R124+0x400], R7 ;  /* 0x000400077c007388 */ /* 0x000fe20000000800 */
[----:B--2---:R-:W-:Y:S01]  /*4340*/  F2FP.BF16.F32.PACK_AB R6, R205, R206 ;  /* 0x000000cecd06723e */ /* 0x004fe200000010ff */
[----:B---3--:R-:W-:Y:S01]  /*4350*/  IMAD.IADD R4, R248, 0x1, R124 ;  /* 0x00000001f8047824 */ /* 0x008fe200078e027c */
[----:B----4-:R-:W-:Y:S04]  /*4360*/  F2FP.BF16.F32.PACK_AB R5, R197, R198 ;  /* 0x000000c6c505723e */ /* 0x010fe800000010ff */
[----:B------:R-:W-:Y:S06]  /*4370*/  STS [R4], R6 ;  /* 0x0000000604007388 */ /* 0x000fec0000000800 */
[----:B------:R-:W-:Y:S06]  /*4380*/  STS [R4+0x400], R5 ;  /* 0x0004000504007388 */ /* 0x000fec0000000800 */
[----:B------:R-:W-:Y:S06]  /*4390*/  LDSM.16.M88.4 R16, [R109+0x10000] ;  /* 0x010000006d10783b */ /* 0x000fec0000000200 */
[----:B------:R-:W1:Y:S06]  /*43a0*/  LDSM.16.M88.4 R8, [R223+0x20000] ;  /* 0x02000000df08783b */ /* 0x000e6c0000000200 */
[----:B------:R-:W2:Y:S06]  /*43b0*/  LDSM.16.M88.4 R84, [R223+0x20800] ;  /* 0x02080000df54783b */ /* 0x000eac0000000200 */
[----:B------:R-:W-:Y:S06]  /*43c0*/  LDSM.16.M88.4 R88, [R108+0x10000] ;  /* 0x010000006c58783b */ /* 0x000fec0000000200 */
[----:B------:R-:W3:Y:S06]  /*43d0*/  LDSM.16.M88.4 R92, [R222+0x20000] ;  /* 0x02000000de5c783b */ /* 0x000eec0000000200 */
[----:B------:R-:W4:Y:S06]  /*43e0*/  LDSM.16.M88.4 R96, [R222+0x20800] ;  /* 0x02080000de60783b */ /* 0x000f2c0000000200 */
[----:B------:R-:W-:Y:S06]  /*43f0*/  LDSM.16.M88.4 R100, [R112+0x10000] ;  /* 0x010000007064783b */ /* 0x000fec0000000200 */
[----:B------:R-:W4:Y:S01]  /*4400*/  LDSM.16.M88.4 R104, [R220+0x20000] ;  /* 0x02000000dc68783b */ /* 0x000f220000000200 */
[C---:B-1----:R-:W-:Y:S08]  /*4410*/  HMMA.16816.F32.BF16 R4, R16.reuse, R8, RZ ;  /* 0x000000081004723c */ /* 0x042ff000000418ff */
        /* <DEDUP_REMOVED lines=11> */
[C---:B------:R-:W-:Y:S01]  /*44d0*/  HMMA.16816.F32.BF16 R4, R100.reuse, R104, R4 ;  /* 0x000000686404723c */ /* 0x040fe20000041804 */
[----:B------:R-:W-:Y:S02]  /*44e0*/  MOV R104, UR16 ;  /* 0x0000001000687c02 */ /* 0x000fe40008000f00 */
[----:B------:R-:W-:Y:S02]  /*44f0*/  MOV R105, UR17 ;  /* 0x0000001100697c02 */ /* 0x000fe40008000f00 */
[C---:B------:R-:W-:Y:S03]  /*4500*/  LEA R110, P0, R232.reuse, R104, 0x2 ;  /* 0x00000068e86e7211 */ /* 0x040fe600078010ff */
[C---:B------:R-:W-:Y:S03]  /*4510*/  HMMA.16816.F32.BF16 R8, R100.reuse, R106, R8 ;  /* 0x0000006a6408723c */ /* 0x040fe60000041808 */
[----:B------:R-:W-:Y:S02]  /*4520*/  LEA.HI.X R111, R232, R105, RZ, 0x2, P0 ;  /* 0x00000069e86f7211 */ /* 0x000fe400000f14ff */
[----:B------:R-:W-:Y:S03]  /*4530*/  LDSM.16.M88.4 R104, [R223+0x22800] ;  /* 0x02280000df68783b */ /* 0x000fe60000000200 */
[C---:B-1----:R-:W-:Y:S03]  /*4540*/  HMMA.16816.F32.BF16 R12, R100.reuse, R84, R12 ;  /* 0x00000054640c723c */ /* 0x042fe6000004180c */
[----:B------:R-:W4:Y:S06]  /*4550*/  LDG.E R227, desc[UR34][R110.64] ;  /* 0x000000226ee37981 */ /* 0x000f2c000c1e1900 */
[----:B------:R1:W4:Y:S01]  /*4560*/  LDG.E R228, desc[UR34][R110.64+0x20] ;  /* 0x000020226ee47981 */ /* 0x000322000c1e1900 */
[----:B------:R-:W-:Y:S05]  /*4570*/  HMMA.16816.F32.BF16 R16, R100, R86, R16 ;  /* 0x000000566410723c */ /* 0x000fea0000041810 */
[----:B------:R-:W-:Y:S03]  /*4580*/  LDSM.16.M88.4 R84, [R109+0x12000] ;  /* 0x012000006d54783b */ /* 0x000fe60000000200 */
[C---:B--2---:R-:W-:Y:S03]  /*4590*/  HMMA.16816.F32.BF16 R4, R88.reuse, R92, R4 ;  /* 0x0000005c5804723c */ /* 0x044fe60000041804 */
[----:B------:R-:W2:Y:S05]  /*45a0*/  LDSM.16.M88.4 R100, [R223+0x22000] ;  /* 0x02200000df64783b */ /* 0x000eaa0000000200 */
[C---:B------:R-:W-:Y:S01]  /*45b0*/  HMMA.16816.F32.BF16 R8, R88.reuse, R94, R8 ;  /* 0x0000005e5808723c */ /* 0x040fe20000041808 */
[----:B------:R-:W-:Y:S07]  /*45c0*/  LDSM.16.M88.4 R92, [R222+0x22000] ;  /* 0x02200000de5c783b */ /* 0x000fee0000000200 */
[C---:B---3--:R-:W-:Y:S08]  /*45d0*/  HMMA.16816.F32.BF16 R12, R88.reuse, R96, R12 ;  /* 0x00000060580c723c */ /* 0x048ff0000004180c */
[----:B------:R-:W-:Y:S01]  /*45e0*/  HMMA.16816.F32.BF16 R16, R88, R98, R16 ;  /* 0x000000625810723c */ /* 0x000fe20000041810 */
[----:B------:R-:W3:Y:S06]  /*45f0*/  LDSM.16.M88.4 R88, [R108+0x12000] ;  /* 0x012000006c58783b */ /* 0x000eec0000000200 */
[----:B------:R-:W1:Y:S01]  /*4600*/  LDSM.16.M88.4 R96, [R222+0x22800] ;  /* 0x02280000de60783b */ /* 0x000e620000000200 */
[C---:B--2---:R-:W-:Y:S08]  /*4610*/  HMMA.16816.F32.BF16 R4, R84.reuse, R100, R4 ;  /* 0x000000645404723c */ /* 0x044ff00000041804 */
[C---:B------:R-:W-:Y:S01]  /*4620*/  HMMA.16816.F32.BF16 R8, R84.reuse, R102, R8 ;  /* 0x000000665408723c */ /* 0x040fe20000041808 */
[----:B------:R-:W-:Y:S07]  /*4630*/  LDSM.16.M88.4 R100, [R220+0x22000] ;  /* 0x02200000dc64783b */ /* 0x000fee0000000200 */
[C---:B------:R-:W-:Y:S08]  /*4640*/  HMMA.16816.F32.BF16 R12, R84.reuse, R104, R12 ;  /* 0x00000068540c723c */ /* 0x040ff0000004180c */
        /* <DEDUP_REMOVED lines=10> */
[C---:B--2---:R-:W-:Y:S08]  /*46f0*/  HMMA.16816.F32.BF16 R4, R84.reuse, R100, R4 ;  /* 0x000000645404723c */ /* 0x044ff00000041804 */
[C---:B------:R-:W-:Y:S01]  /*4700*/  HMMA.16816.F32.BF16 R8, R84.reuse, R102, R8 ;  /* 0x000000665408723c */ /* 0x040fe20000041808 */
[----:B------:R-:W-:Y:S07]  /*4710*/  LDSM.16.M88.4 R100, [R223+0x24000] ;  /* 0x02400000df64783b */ /* 0x000fee0000000200 */
[C---:B------:R-:W-:Y:S08]  /*4720*/  HMMA.16816.F32.BF16 R12, R84.reuse, R104, R12 ;  /* 0x00000068540c723c */ /* 0x040ff0000004180c */
[----:B------:R-:W-:Y:S01]  /*4730*/  HMMA.16816.F32.BF16 R16, R84, R106, R16 ;  /* 0x0000006a5410723c */ /* 0x000fe20000041810 */
[----:B------:R-:W2:Y:S06]  /*4740*/  LDSM.16.M88.4 R84, [R109+0x14000] ;  /* 0x014000006d54783b */ /* 0x000eac0000000200 */
[----:B------:R-:W2:Y:S01]  /*4750*/  LDSM.16.M88.4 R104, [R223+0x24800] ;  /* 0x02480000df68783b */ /* 0x000ea20000000200 */
        /* <DEDUP_REMOVED lines=27> */
[----:B------:R-:W4:Y:S01]  /*4910*/  LDSM.16.M88.4 R104, [R223+0x26800] ;  /* 0x02680000df68783b */ /* 0x000f220000000200 */
[C---:B-1----:R-:W-:Y:S08]  /*4920*/  HMMA.16816.F32.BF16 R4, R88.reuse, R92, R4 ;  /* 0x0000005c5804723c */ /* 0x042ff00000041804 */
[C---:B------:R-:W-:Y:S01]  /*4930*/  HMMA.16816.F32.BF16 R8, R88.reuse, R94, R8 ;  /* 0x0000005e5808723c */ /* 0x040fe20000041808 */
[----:B------:R-:W-:Y:S06]  /*4940*/  LDSM.16.M88.4 R92, [R108+0x16000] ;  /* 0x016000006c5c783b */ /* 0x000fec0000000200 */
[----:B------:R-:W1:Y:S01]  /*4950*/  LDSM.16.M88.4 R108, [R222+0x26000] ;  /* 0x02600000de6c783b */ /* 0x000e620000000200 */
[C---:B---3--:R-:W-:Y:S08]  /*4960*/  HMMA.16816.F32.BF16 R12, R88.reuse, R96, R12 ;  /* 0x00000060580c723c */ /* 0x048ff0000004180c */
[----:B------:R-:W-:Y:S01]  /*4970*/  HMMA.16816.F32.BF16 R16, R88, R98, R16 ;  /* 0x000000625810723c */ /* 0x000fe20000041810 */
[----:B------:R-:W3:Y:S06]  /*4980*/  LDSM.16.M88.4 R88, [R222+0x26800] ;  /* 0x02680000de58783b */ /* 0x000eec0000000200 */
[----:B------:R-:W-:Y:S01]  /*4990*/  LDSM.16.M88.4 R96, [R112+0x16000] ;  /* 0x016000007060783b */ /* 0x000fe20000000200 */
[C---:B--2---:R-:W-:Y:S08]  /*49a0*/  HMMA.16816.F32.BF16 R4, R84.reuse, R100, R4 ;  /* 0x000000645404723c */ /* 0x044ff00000041804 */
[C---:B------:R-:W-:Y:S01]  /*49b0*/  HMMA.16816.F32.BF16 R8, R84.reuse, R102, R8 ;  /* 0x000000665408723c */ /* 0x040fe20000041808 */
[----:B------:R-:W2:Y:S07]  /*49c0*/  LDSM.16.M88.4 R100, [R220+0x26000] ;  /* 0x02600000dc64783b */ /* 0x000eae0000000200 */
[C---:B----4-:R-:W-:Y:S08]  /*49d0*/  HMMA.16816.F32.BF16 R12, R84.reuse, R104, R12 ;  /* 0x00000068540c723c */ /* 0x050ff0000004180c */
[----:B------:R-:W-:Y:S01]  /*49e0*/  HMMA.16816.F32.BF16 R16, R84, R106, R16 ;  /* 0x0000006a5410723c */ /* 0x000fe20000041810 */
[----:B------:R-:W4:Y:S06]  /*49f0*/  LDSM.16.M88.4 R84, [R220+0x26800] ;  /* 0x02680000dc54783b */ /* 0x000f2c0000000200 */
[----:B------:R-:W-:Y:S01]  /*4a00*/  LDSM.16.M88.4 R104, [R113+0x16000] ;  /* 0x016000007168783b */ /* 0x000fe20000000200 */
[C---:B-1----:R-:W-:Y:S08]  /*4a10*/  HMMA.16816.F32.BF16 R4, R92.reuse, R108, R4 ;  /* 0x0000006c5c04723c */ /* 0x042ff00000041804 */
[C---:B------:R-:W-:Y:S01]  /*4a20*/  HMMA.16816.F32.BF16 R8, R92.reuse, R110, R8 ;  /* 0x0000006e5c08723c */ /* 0x040fe20000041808 */
[----:B------:R-:W1:Y:S07]  /*4a30*/  LDSM.16.M88.4 R108, [R221+0x26000] ;  /* 0x02600000dd6c783b */ /* 0x000e6e0000000200 */
[C---:B---3--:R-:W-:Y:S08]  /*4a40*/  HMMA.16816.F32.BF16 R12, R92.reuse, R88, R12 ;  /* 0x000000585c0c723c */ /* 0x048ff0000004180c */
[----:B------:R-:W-:Y:S01]  /*4a50*/  HMMA.16816.F32.BF16 R16, R92, R90, R16 ;  /* 0x0000005a5c10723c */ /* 0x000fe20000041810 */
[----:B------:R-:W3:Y:S07]  /*4a60*/  LDSM.16.M88.4 R88, [R221+0x26800] ;  /* 0x02680000dd58783b */ /* 0x000eee0000000200 */
[C---:B--2---:R-:W-:Y:S08]  /*4a70*/  HMMA.16816.F32.BF16 R4, R96.reuse, R100, R4 ;  /* 0x000000646004723c */ /* 0x044ff00000041804 */
[C---:B------:R-:W-:Y:S08]  /*4a80*/  HMMA.16816.F32.BF16 R8, R96.reuse, R102, R8 ;  /* 0x000000666008723c */ /* 0x040ff00000041808 */
[C---:B----4-:R-:W-:Y:S03]  /*4a90*/  HMMA.16816.F32.BF16 R12, R96.reuse, R84, R12 ;  /* 0x00000054600c723c */ /* 0x050fe6000004180c */
[----:B------:R-:W-:Y:S02]  /*4aa0*/  LOP3.LUT R85, R215, 0x20, RZ, 0xc0, !PT ;  /* 0x00000020d7557812 */ /* 0x000fe400078ec0ff */
[----:B------:R-:W-:Y:S03]  /*4ab0*/  SHF.R.U32.HI R84, RZ, 0x3, R216 ;  /* 0x00000003ff547819 */ /* 0x000fe600000116d8 */
[----:B------:R-:W-:Y:S03]  /*4ac0*/  HMMA.16816.F32.BF16 R16, R96, R86, R16 ;  /* 0x000000566010723c */ /* 0x000fe60000041810 */
[----:B------:R-:W-:Y:S05]  /*4ad0*/  LOP3.LUT R84, R85, 0x18, R84, 0xf8, !PT ;  /* 0x0000001855547812 */ /* 0x000fea00078ef854 */
[C---:B-1----:R-:W-:Y:S08]  /*4ae0*/  HMMA.16816.F32.BF16 R4, R104.reuse, R108, R4 ;  /* 0x0000006c6804723c */ /* 0x042ff00000041804 */
[C---:B------:R-:W-:Y:S08]  /*4af0*/  HMMA.16816.F32.BF16 R8, R104.reuse, R110, R8 ;  /* 0x0000006e6808723c */ /* 0x040ff00000041808 */
[C---:B---3--:R-:W-:Y:S03]  /*4b00*/  HMMA.16816.F32.BF16 R12, R104.reuse, R88, R12 ;  /* 0x00000058680c723c */ /* 0x048fe6000004180c */
[C---:B------:R-:W-:Y:S01]  /*4b10*/  FADD.FTZ R4, -R227.reuse, R4 ;  /* 0x00000004e3047221 */ /* 0x040fe20000010100 */
[C---:B------:R-:W-:Y:S01]  /*4b20*/  FADD.FTZ R5, -R227.reuse, R5 ;  /* 0x00000005e3057221 */ /* 0x040fe20000010100 */
[C---:B------:R-:W-:Y:S01]  /*4b30*/  FADD.FTZ R6, -R228.reuse, R6 ;  /* 0x00000006e4067221 */ /* 0x040fe20000010100 */
[----:B------:R-:W-:Y:S01]  /*4b40*/  FADD.FTZ R7, -R228, R7 ;  /* 0x00000007e4077221 */ /* 0x000fe20000010100 */
[----:B------:R-:W-:Y:S01]  /*4b50*/  FMUL.FTZ R4, R226, R4 ;  /* 0x00000004e2047220 */ /* 0x000fe20000410000 */
[----:B------:R-:W-:Y:S03]  /*4b60*/  HMMA.16816.F32.BF16 R16, R104, R90, R16 ;  /* 0x0000005a6810723c */ /* 0x000fe60000041810 */
[C---:B------:R-:W-:Y:S01]  /*4b70*/  FADD.FTZ R8, -R227.reuse, R8 ;  /* 0x00000008e3087221 */ /* 0x040fe20000010100 */
[----:B------:R-:W-:Y:S01]  /*4b80*/  FADD.FTZ R9, -R227, R9 ;  /* 0x00000009e3097221 */ /* 0x000fe20000010100 */
[----:B------:R-:W-:Y:S01]  /*4b90*/  FMUL.FTZ R5, R211, R5 ;  /* 0x00000005d3057220 */ /* 0x000fe20000410000 */
[----:B------:R-:W-:Y:S01]  /*4ba0*/  FMUL.FTZ R4, R4, R114 ;  /* 0x0000007204047220 */ /* 0x000fe20000410000 */
[----:B------:R-:W-:Y:S01]  /*4bb0*/  FMUL.FTZ R8, R210, R8 ;  /* 0x00000008d2087220 */ /* 0x000fe20000410000 */
[----:B------:R-:W-:Y:S01]  /*4bc0*/  FMUL.FTZ R9, R209, R9 ;  /* 0x00000009d1097220 */ /* 0x000fe20000410000 */
[----:B------:R-:W-:Y:S02]  /*4bd0*/  FMUL.FTZ R5, R5, R115 ;  /* 0x0000007305057220 */ /* 0x000fe40000410000 */
[C---:B------:R-:W-:Y:S01]  /*4be0*/  FADD.FTZ R12, -R227.reuse, R12 ;  /* 0x0000000ce30c7221 */ /* 0x040fe20000010100 */
[----:B------:R-:W-:Y:S01]  /*4bf0*/  FADD.FTZ R13, -R227, R13 ;  /* 0x0000000de30d7221 */ /* 0x000fe20000010100 */
[----:B------:R-:W-:Y:S01]  /*4c00*/  FMUL.FTZ R8, R8, R118 ;  /* 0x0000007608087220 */ /* 0x000fe20000410000 */
[----:B------:R-:W-:Y:S01]  /*4c10*/  FMUL.FTZ R9, R9, R119 ;  /* 0x0000007709097220 */ /* 0x000fe20000410000 */
[----:B------:R-:W-:Y:S01]  /*4c20*/  FMUL.FTZ R12, R208, R12 ;  /* 0x0000000cd00c7220 */ /* 0x000fe20000410000 */
[----:B------:R-:W-:Y:S01]  /*4c30*/  FMUL.FTZ R13, R207, R13 ;  /* 0x0000000dcf0d7220 */ /* 0x000fe20000410000 */
[----:B------:R-:W-:Y:S02]  /*4c40*/  F2FP.BF16.F32.PACK_AB R4, R5, R4 ;  /* 0x000000040504723e */ /* 0x000fe400000010ff */
[C---:B------:R-:W-:Y:S01]  /*4c50*/  FADD.FTZ R16, -R227.reuse, R16 ;  /* 0x00000010e3107221 */ /* 0x040fe20000010100 */
[----:B------:R-:W-:Y:S01]  /*4c60*/  FADD.FTZ R17, -R227, R17 ;  /* 0x00000011e3117221 */ /* 0x000fe20000010100 */
[----:B------:R-:W-:Y:S01]  /*4c70*/  FMUL.FTZ R12, R12, R122 ;  /* 0x0000007a0c0c7220 */ /* 0x000fe20000410000 */
[----:B------:R-:W-:Y:S01]  /*4c80*/  FMUL.FTZ R13, R13, R123 ;  /* 0x0000007b0d0d7220 */ /* 0x000fe20000410000 */
[----:B------:R-:W-:Y:S01]  /*4c90*/  FMUL.FTZ R16, R206, R16 ;  /* 0x00000010ce107220 */ /* 0x000fe20000410000 */
[----:B------:R-:W-:Y:S01]  /*4ca0*/  F2FP.BF16.F32.PACK_AB R8, R9, R8 ;  /* 0x000000080908723e */ /* 0x000fe200000010ff */
[----:B------:R-:W-:Y:S02]  /*4cb0*/  FMUL.FTZ R17, R205, R17 ;  /* 0x00000011cd117220 */ /* 0x000fe40000410000 */
[----:B------:R-:W-:Y:S01]  /*4cc0*/  FMUL.FTZ R16, R16, R128 ;  /* 0x0000008010107220 */ /* 0x000fe20000410000 */
[----:B------:R-:W-:Y:S01]  /*4cd0*/  F2FP.BF16.F32.PACK_AB R12, R13, R12 ;  /* 0x0000000c0d0c723e */ /* 0x000fe200000010ff */
        /* <DEDUP_REMOVED lines=29> */
.L_x_1101:
[----:B------:R2:W-:Y:S01]  /*4eb0*/  STS [R131+0x28000], R4 ;  /* 0x0280000483007388 */ /* 0x0005e20000000800 */
[----:B------:R-:W-:Y:S01]  /*4ec0*/  FFMA.FTZ R116, -R116, R116, 1 ;  /* 0x3f80000074747423 */ /* 0x000fe20000010174 */
[----:B------:R-:W-:Y:S01]  /*4ed0*/  FFMA.FTZ R117, -R117, R117, 1 ;  /* 0x3f80000075757423 */ /* 0x000fe20000010175 */
[----:B------:R-:W-:Y:S01]  /*4ee0*/  FMUL.FTZ R6, R204, R6 ;  /* 0x00000006cc067220 */ /* 0x000fe20000410000 */
[----:B------:R-:W-:Y:S01]  /*4ef0*/  FMUL.FTZ R7, R203, R7 ;  /* 0x00000007cb077220 */ /* 0x000fe20000410000 */
[----:B------:R-:W-:Y:S01]  /*4f00*/  FMUL.FTZ R116, R116, UR10 ;  /* 0x0000000a74747c20 */ /* 0x000fe20008410000 */
[----:B------:R-:W-:Y:S01]  /*4f10*/  FMUL.FTZ R117, R117, UR10 ;  /* 0x0000000a75757c20 */ /* 0x000fe20008410000 */
[C---:B------:R-:W-:Y:S01]  /*4f20*/  FADD.FTZ R11, -R228.reuse, R11 ;  /* 0x0000000be40b7221 */ /* 0x040fe20000010100 */
[----:B------:R-:W-:Y:S01]  /*4f30*/  FFMA.FTZ R121, -R121, R121, 1 ;  /* 0x3f80000079797423 */ /* 0x000fe20000010179 */
[----:B------:R-:W-:Y:S01]  /*4f40*/  FADD.FTZ R10, -R228, R10 ;  /* 0x0000000ae40a7221 */ /* 0x000fe20000010100 */
[----:B------:R-:W-:Y:S01]  /*4f50*/  FFMA.FTZ R120, -R120, R120, 1 ;  /* 0x3f80000078787423 */ /* 0x000fe20000010178 */
[----:B------:R-:W-:Y:S01]  /*4f60*/  FMUL.FTZ R6, R6, R116 ;  /* 0x0000007406067220 */ /* 0x000fe20000410000 */
[----:B------:R-:W-:Y:S01]  /*4f70*/  FMUL.FTZ R7, R7, R117 ;  /* 0x0000007507077220 */ /* 0x000fe20000410000 */
[----:B------:R-:W-:Y:S01]  /*4f80*/  FMUL.FTZ R11, R201, R11 ;  /* 0x0000000bc90b7220 */ /* 0x000fe20000410000 */
[----:B------:R-:W-:Y:S01]  /*4f90*/  FMUL.FTZ R121, R121, UR10 ;  /* 0x0000000a79797c20 */ /* 0x000fe20008410000 */
[----:B------:R-:W-:Y:S01]  /*4fa0*/  FMUL.FTZ R10, R202, R10 ;  /* 0x0000000aca0a7220 */ /* 0x000fe20000410000 */
[----:B------:R-:W-:Y:S01]  /*4fb0*/  FADD.FTZ R15, -R228, R15 ;  /* 0x0000000fe40f7221 */ /* 0x000fe20000010100 */
[----:B------:R-:W-:Y:S01]  /*4fc0*/  FMUL.FTZ R120, R120, UR10 ;  /* 0x0000000a78787c20 */ /* 0x000fe20008410000 */
[----:B------:R-:W-:Y:S01]  /*4fd0*/  FFMA.FTZ R126, -R126, R126, 1 ;  /* 0x3f8000007e7e7423 */ /* 0x000fe2000001017e */
[----:B------:R-:W-:Y:S01]  /*4fe0*/  FADD.FTZ R14, -R228, R14 ;  /* 0x0000000ee40e7221 */ /* 0x000fe20000010100 */
[----:B------:R-:W-:Y:S01]  /*4ff0*/  FFMA.FTZ R125, -R125, R125, 1 ;  /* 0x3f8000007d7d7423 */ /* 0x000fe2000001017d */
[----:B------:R-:W-:Y:S01]  /*5000*/  FMUL.FTZ R11, R11, R121 ;  /* 0x000000790b0b7220 */ /* 0x000fe20000410000 */
[----:B------:R-:W-:Y:S01]  /*5010*/  FMUL.FTZ R15, R199, R15 ;  /* 0x0000000fc70f7220 */ /* 0x000fe20000410000 */
[----:B------:R-:W-:Y:S01]  /*5020*/  FMUL.FTZ R10, R10, R120 ;  /* 0x000000780a0a7220 */ /* 0x000fe20000410000 */
[----:B------:R-:W-:Y:S01]  /*5030*/  FMUL.FTZ R126, R126, UR10 ;  /* 0x0000000a7e7e7c20 */ /* 0x000fe20008410000 */
[----:B------:R-:W-:Y:S01]  /*5040*/  FADD.FTZ R19, -R228, R19 ;  /* 0x00000013e4137221 */ /* 0x000fe20000010100 */
[----:B------:R-:W-:Y:S01]  /*5050*/  FMUL.FTZ R14, R200, R14 ;  /* 0x0000000ec80e7220 */ /* 0x000fe20000410000 */
[----:B------:R-:W-:Y:S01]  /*5060*/  FMUL.FTZ R125, R125, UR10 ;  /* 0x0000000a7d7d7c20 */ /* 0x000fe20008410000 */
[----:B------:R-:W-:Y:S01]  /*5070*/  FFMA.FTZ R196, -R196, R196, 1 ;  /* 0x3f800000c4c47423 */ /* 0x000fe200000101c4 */
[----:B------:R-:W-:Y:S01]  /*5080*/  FADD.FTZ R18, -R228, R18 ;  /* 0x00000012e4127221 */ /* 0x000fe20000010100 */
[----:B------:R-:W-:Y:S01]  /*5090*/  FFMA.FTZ R130, -R130, R130, 1 ;  /* 0x3f80000082827423 */ /* 0x000fe20000010182 */
[----:B------:R-:W-:Y:S01]  /*50a0*/  F2FP.BF16.F32.PACK_AB R6, R7, R6 ;  /* 0x000000060706723e */ /* 0x000fe200000010ff */
[----:B------:R-:W-:Y:S01]  /*50b0*/  FMUL.FTZ R15, R15, R126 ;  /* 0x0000007e0f0f7220 */ /* 0x000fe20000410000 */
[----:B------:R-:W-:Y:S01]  /*50c0*/  FMUL.FTZ R19, R197, R19 ;  /* 0x00000013c5137220 */ /* 0x000fe20000410000 */
[----:B------:R-:W-:Y:S01]  /*50d0*/  FMUL.FTZ R14, R14, R125 ;  /* 0x0000007d0e0e7220 */ /* 0x000fe20000410000 */
[----:B------:R-:W-:Y:S01]  /*50e0*/  FMUL.FTZ R196, R196, UR10 ;  /* 0x0000000ac4c47c20 */ /* 0x000fe20008410000 */
[----:B------:R-:W-:Y:S01]  /*50f0*/  FMUL.FTZ R18, R198, R18 ;  /* 0x00000012c6127220 */ /* 0x000fe20000410000 */
[----:B------:R-:W-:Y:S01]  /*5100*/  FMUL.FTZ R130, R130, UR10 ;  /* 0x0000000a82827c20 */ /* 0x000fe20008410000 */
[----:B------:R-:W-:Y:S01]  /*5110*/  F2FP.BF16.F32.PACK_AB R10, R11, R10 ;  /* 0x0000000a0b0a723e */ /* 0x000fe200000010ff */
[----:B------:R-:W-:Y:S01]  /*5120*/  STS [R131+0x28400], R6 ;  /* 0x0284000683007388 */ /* 0x000fe20000000800 */
[----:B------:R-:W-:Y:S01]  /*5130*/  FMUL.FTZ R19, R19, R196 ;  /* 0x000000c413137220 */ /* 0x000fe20000410000 */
[----:B------:R-:W-:Y:S01]  /*5140*/  FMUL.FTZ R18, R18, R130 ;  /* 0x0000008212127220 */ /* 0x000fe20000410000 */
[----:B------:R-:W-:Y:S01]  /*5150*/  F2FP.BF16.F32.PACK_AB R14, R15, R14 ;  /* 0x0000000e0f0e723e */ /* 0x000fe200000010ff */
[----:B------:R-:W-:Y:S01]  /*5160*/  STS [R127+0x28000], R8 ;  /* 0x028000087f007388 */ /* 0x000fe20000000800 */
[----:B--2---:R-:W-:Y:S01]  /*5170*/  F2FP.BF16.F32.PACK_AB R4, R17, R16 ;  /* 0x000000101104723e */ /* 0x004fe200000010ff */
[----:B------:R-:W-:Y:S01]  /*5180*/  IMAD R251, R245, UR8, RZ ;  /* 0x00000008f5fb7c24 */ /* 0x000fe2000f8e02ff */
[----:B------:R-:W-:Y:S01]  /*5190*/  F2FP.BF16.F32.PACK_AB R18, R19, R18 ;  /* 0x000000121312723e */ /* 0x000fe200000010ff */
[----:B------:R-:W-:Y:S01]  /*51a0*/  STS [R127+0x28400], R10 ;  /* 0x0284000a7f007388 */ /* 0x000fe20000000800 */
[----:B------:R-:W-:Y:S02]  /*51b0*/  IADD3 R5, PT, PT, R248, R124, RZ ;  /* 0x0000007cf8057210 */ /* 0x000fe40007ffe0ff */
[----:B------:R-:W-:Y:S01]  /*51c0*/  LOP3.LUT R226, R2, 0x10, RZ, 0xc0, !PT ;  /* 0x0000001002e27812 */ /* 0x000fe200078ec0ff */
[----:B------:R2:W-:Y:S01]  /*51d0*/  STS [R124+-0x2000], R12 ;  /* 0xffe0000c7c007388 */ /* 0x0005e20000000800 */
[--C-:B------:R-:W-:Y:S02]  /*51e0*/  LOP3.LUT R84, R84, 0x1c0, R213.reuse, 0xf8, !PT ;  /* 0x000001c054547812 */ /* 0x100fe400078ef8d5 */
[----:B------:R-:W-:Y:S01]  /*51f0*/  LOP3.LUT R226, R226, 0x8, R216, 0xf8, !PT ;  /* 0x00000008e2e27812 */ /* 0x000fe200078ef8d8 */
[----:B------:R-:W-:Y:S01]  /*5200*/  STS [R124+-0x1c00], R14 ;  /* 0xffe4000e7c007388 */ /* 0x000fe20000000800 */
[----:B------:R-:W-:Y:S02]  /*5210*/  LOP3.LUT R227, R84, 0x38, R212, 0x78, !PT ;  /* 0x0000003854e37812 */ /* 0x000fe400078e78d4 */
[----:B------:R-:W-:Y:S01]  /*5220*/  LOP3.LUT R226, R226, R3, RZ, 0x3c, !PT ;  /* 0x00000003e2e27212 */ /* 0x000fe200078e3cff */
[----:B------:R-:W-:Y:S01]  /*5230*/  STS [R5+-0x2000], R4 ;  /* 0xffe0000405007388 */ /* 0x000fe20000000800 */
[----:B------:R-:W-:Y:S02]  /*5240*/  LOP3.LUT R227, R227, 0x200, R213, 0xf8, !PT ;  /* 0x00000200e3e37812 */ /* 0x000fe400078ef8d5 */
[----:B------:R-:W-:Y:S01]  /*5250*/  LOP3.LUT R226, R226, 0x200, R214, 0xf8, !PT ;  /* 0x00000200e2e27812 */ /* 0x000fe200078ef8d6 */
[----:B------:R-:W-:Y:S01]  /*5260*/  STS [R5+-0x1c00], R18 ;  /* 0xffe4001205007388 */ /* 0x000fe20000000800 */
[----:B------:R-:W-:Y:S02]  /*5270*/  LEA R227, R227, UR4, 0x1 ;  /* 0x00000004e3e37c11 */ /* 0x000fe4000f8e08ff */
[----:B------:R-:W-:Y:S01]  /*5280*/  LEA R226, R226, UR4, 0x1 ;  /* 0x00000004e2e27c11 */ /* 0x000fe2000f8e08ff */
[----:B------:R-:W-:Y:S03]  /*5290*/  BAR.SYNC.DEFER_BLOCKING 0x0 ;  /* 0x0000000000007b1d */ /* 0x000fe60000010000 */
[C---:B------:R-:W-:Y:S02]  /*52a0*/  IADD3 R112, PT, PT, R226.reuse, 0x2a040, RZ ;  /* 0x0002a040e2707810 */ /* 0x040fe40007ffe0ff */
[----:B--2---:R-:W-:Y:S04]  /*52b0*/  IADD3 R12, PT, PT, R226, 0x2a000, RZ ;  /* 0x0002a000e20c7810 */ /* 0x004fe80007ffe0ff */
[----:B------:R-:W-:Y:S01]  /*52c0*/  @P3 IADD3 R112, PT, PT, R12, -0x40, RZ ;  /* 0xffffffc00c703810 */ /* 0x000fe20007ffe0ff */
[----:B------:R-:W-:Y:S08]  /*52d0*/  LDSM.16.MT88.4 R4, [R226+0x2a000] ;  /* 0x02a00000e204783b */ /* 0x000ff00000004200 */
[----:B------:R-:W2:Y:S08]  /*52e0*/  LDSM.16.MT88.4 R8, [R227+0x10000] ;  /* 0x01000000e308783b */ /* 0x000eb00000004200 */
[----:B------:R-:W3:Y:S08]  /*52f0*/  LDSM.16.MT88.4 R12, [R112] ;  /* 0x00000000700c783b */ /* 0x000ef00000004200 */
[----:B------:R-:W4:Y:S08]  /*5300*/  LDSM.16.MT88.4 R16, [R227+0x12000] ;  /* 0x01200000e310783b */ /* 0x000f300000004200 */
[----:B-1----:R-:W1:Y:S08]  /*5310*/  LDSM.16.MT88.4 R84, [R227+0x14000] ;  /* 0x01400000e354783b */ /* 0x002e700000004200 */
[----:B------:R-:W5:Y:S01]  /*5320*/  LDSM.16.MT88.4 R88, [R227+0x16000] ;  /* 0x01600000e358783b */ /* 0x000f620000004200 */
[-C--:B--2---:R-:W-:Y:S07]  /*5330*/  HMMA.16816.F32.BF16 R20, R4, R8.reuse, R20 ;  /* 0x000000080414723c */ /* 0x084fee0000041814 */
[----:B------:R-:W-:Y:S01]  /*5340*/  LDSM.16.MT88.4 R92, [R226+0x2a800] ;  /* 0x02a80000e25c783b */ /* 0x000fe20000004200 */
[C---:B---3--:R-:W-:Y:S07]  /*5350*/  HMMA.16816.F32.BF16 R24, R12.reuse, R8, R24 ;  /* 0x000000080c18723c */ /* 0x048fee0000041818 */
[----:B------:R-:W2:Y:S01]  /*5360*/  LDSM.16.MT88.4 R96, [R227+0x10800] ;  /* 0x01080000e360783b */ /* 0x000ea20000004200 */
[-C--:B------:R-:W-:Y:S07]  /*5370*/  HMMA.16816.F32.BF16 R28, R12, R10.reuse, R28 ;  /* 0x0000000a0c1c723c */ /* 0x080fee000004181c */
[----:B------:R-:W3:Y:S01]  /*5380*/  LDSM.16.MT88.4 R100, [R112+0x800] ;  /* 0x000800007064783b */ /* 0x000ee20000004200 */
[C---:B------:R-:W-:Y:S07]  /*5390*/  HMMA.16816.F32.BF16 R32, R4.reuse, R10, R32 ;  /* 0x0000000a0420723c */ /* 0x040fee0000041820 */
[----:B------:R-:W3:Y:S01]  /*53a0*/  LDSM.16.MT88.4 R104, [R227+0x12800] ;  /* 0x01280000e368783b */ /* 0x000ee20000004200 */
[-C--:B----4-:R-:W-:Y:S07]  /*53b0*/  HMMA.16816.F32.BF16 R36, R4, R16.reuse, R36 ;  /* 0x000000100424723c */ /* 0x090fee0000041824 */
[----:B------:R-:W4:Y:S01]  /*53c0*/  LDSM.16.MT88.4 R108, [R227+0x14800] ;  /* 0x01480000e36c783b */ /* 0x000f220000004200 */
[C---:B------:R-:W-:Y:S07]  /*53d0*/  HMMA.16816.F32.BF16 R40, R12.reuse, R16, R40 ;  /* 0x000000100c28723c */ /* 0x040fee0000041828 */
[----:B------:R-:W4:Y:S01]  /*53e0*/  LDSM.16.MT88.4 R8, [R227+0x16800] ;  /* 0x01680000e308783b */ /* 0x000f220000004200 */
[-C--:B------:R-:W-:Y:S07]  /*53f0*/  HMMA.16816.F32.BF16 R44, R12, R18.reuse, R44 ;  /* 0x000000120c2c723c */ /* 0x080fee000004182c */
[----:B------:R-:W-:Y:S01]  /*5400*/  LDSM.16.MT88.4 R116, [R227+0x15800] ;  /* 0x01580000e374783b */ /* 0x000fe20000004200 */
[C---:B------:R-:W-:Y:S07]  /*5410*/  HMMA.16816.F32.BF16 R48, R4.reuse, R18, R48 ;  /* 0x000000120430723c */ /* 0x040fee0000041830 */
[----:B------:R-:W-:Y:S01]  /*5420*/  LDSM.16.MT88.4 R16, [R112+0x1000] ;  /* 0x001000007010783b */ /* 0x000fe20000004200 */
[-C--:B-1----:R-:W-:Y:S07]  /*5430*/  HMMA.16816.F32.BF16 R52, R4, R84.reuse, R52 ;  /* 0x000000540434723c */ /* 0x082fee0000041834 */
        /* <DEDUP_REMOVED lines=10> */
[----:B------:R-:W1:Y:S07]  /*54e0*/  LDSM.16.MT88.4 R4, [R226+0x2b000] ;  /* 0x02b00000e204783b */ /* 0x000e6e0000004200 */
[-C--:B--2---:R-:W-:Y:S01]  /*54f0*/  HMMA.16816.F32.BF16 R20, R92, R96.reuse, R20 ;  /* 0x000000605c14723c */ /* 0x084fe20000041814 */
[----:B------:R-:W2:Y:S07]  /*5500*/  LDSM.16.MT88.4 R88, [R227+0x15000] ;  /* 0x01500000e358783b */ /* 0x000eae0000004200 */
        /* <DEDUP_REMOVED lines=14> */
[-C--:B------:R-:W-:Y:S08]  /*55f0*/  HMMA.16816.F32.BF16 R68, R92, R8.reuse, R68 ;  /* 0x000000085c44723c */ /* 0x080ff00000041844 */
[C---:B------:R-:W-:Y:S08]  /*5600*/  HMMA.16816.F32.BF16 R72, R100.reuse, R8, R72 ;  /* 0x000000086448723c */ /* 0x040ff00000041848 */
[-C--:B------:R-:W-:Y:S01]  /*5610*/  HMMA.16816.F32.BF16 R76, R100, R10.reuse, R76 ;  /* 0x0000000a644c723c */ /* 0x080fe2000004184c */
[----:B------:R-:W5:Y:S07]  /*5620*/  LDSM.16.MT88.4 R100, [R227+0x13800] ;  /* 0x01380000e364783b */ /* 0x000f6e0000004200 */
[----:B------:R-:W-:Y:S01]  /*5630*/  HMMA.16816.F32.BF16 R80, R92, R10, R80 ;  /* 0x0000000a5c50723c */ /* 0x000fe20000041850 */
[----:B------:R-:W5:Y:S07]  /*5640*/  LDSM.16.MT88.4 R8, [R227+0x17800] ;  /* 0x01780000e308783b */ /* 0x000f6e0000004200 */
[-C--:B-1----:R-:W-:Y:S01]  /*5650*/  HMMA.16816.F32.BF16 R20, R4, R12.reuse, R20 ;  /* 0x0000000c0414723c */ /* 0x082fe20000041814 */
        /* <DEDUP_REMOVED lines=16> */
[----:B------:R-:W-:Y:S04]  /*5760*/  LEA R4, -R251, RZ, 0x6 ;  /* 0x000000fffb047211 */ /* 0x000fe800078e31ff */
[-C--:B----4-:R-:W-:Y:S05]  /*5770*/  HMMA.16816.F32.BF16 R20, R104, R108.reuse, R20 ;  /* 0x0000006c6814723c */ /* 0x090fea0000041814 */
        /* <DEDUP_REMOVED lines=45> */
.L_x_1102:
[----:B------:R-:W-:Y:S01]  /*5a50*/  LEA R228, R217, UR4, 0x1 ;  /* 0x00000004d9e47c11 */ /* 0x000fe2000f8e08ff */
[----:B------:R-:W-:Y:S01]  /*5a60*/  LDSM.16.MT88.4 R16, [R227+0x18000] ;  /* 0x01800000e310783b */ /* 0x000fe20000004200 */
[----:B------:R-:W-:Y:S01]  /*5a70*/  PLOP3.LUT P2, PT, PT, PT, UP0, 0x80, 0x8 ;  /* 0x000000000008781c */ /* 0x000fe20003f4f008 */
[----:B------:R-:W-:Y:S01]  /*5a80*/  @UP0 UIADD3 UR13, UP1, UPT, UR60, -0x100, URZ ;  /* 0xffffff003c0d0890 */ /* 0x000fe2000ff3e0ff */
[----:B------:R-:W-:Y:S01]  /*5a90*/  VIADD R250, R250, 0xffffffc0 ;  /* 0xffffffc0fafa7836 */ /* 0x000fe20000000000 */
        /* <DEDUP_REMOVED lines=46> */
[C---:B------:R-:W-:Y:S08]  /*5d80*/  HMMA.16816.F32.BF16 R112, R200.reuse, R206, R112 ;  /* 0x000000cec870723c */ /* 0x040ff00000041870 */
[-C--:B-1----:R-:W-:Y:S08]  /*5d90*/  HMMA.16816.F32.BF16 R116, R200, R196.reuse, R116 ;  /* 0x000000c4c874723c */ /* 0x082ff00000041874 */
[C---:B------:R-:W-:Y:S04]  /*5da0*/  HMMA.16816.F32.BF16 R120, R208.reuse, R196, R120 ;  /* 0x000000c4d078723c */ /* 0x040fe80000041878 */
[C---:B------:R-:W-:Y:S02]  /*5db0*/  VIADD R196, R228.reuse, 0x28000 ;  /* 0x00028000e4c47836 */ /* 0x040fe40000000000 */
[----:B------:R-:W-:Y:S02]  /*5dc0*/  VIADD R228, R228, 0x28040 ;  /* 0x00028040e4e47836 */ /* 0x000fe40000000000 */
[-C--:B------:R-:W-:Y:S01]  /*5dd0*/  HMMA.16816.F32.BF16 R124, R208, R198.reuse, R124 ;  /* 0x000000c6d07c723c */ /* 0x080fe2000004187c */
[----:B------:R-:W-:Y:S02]  /*5de0*/  LDSM.16.MT88.4 R208, [R227+0x1b000] ;  /* 0x01b00000e3d0783b */ /* 0x000fe40000004200 */
[----:B------:R-:W-:Y:S05]  /*5df0*/  @P3 VIADD R228, R196, 0xffffffc0 ;  /* 0xffffffc0c4e43836 */ /* 0x000fea0000000000 */
[----:B------:R-:W-:Y:S01]  /*5e00*/  HMMA.16816.F32.BF16 R128, R200, R198, R128 ;  /* 0x000000c6c880723c */ /* 0x000fe20000041880 */
[----:B------:R-:W-:Y:S04]  /*5e10*/  LDSM.16.MT88.4 R200, [R227+0x19000] ;  /* 0x01900000e3c8783b */ /* 0x000fe80000004200 */
[----:B------:R-:W1:Y:S04]  /*5e20*/  LDSM.16.M88.4 R196, [R228] ;  /* 0x00000000e4c4783b */ /* 0x000e680000000200 */
[----:B------:R-:W2:Y:S01]  /*5e30*/  LDSM.16.M88.4 R204, [R228+0x1000] ;  /* 0x00100000e4cc783b */ /* 0x000ea20000000200 */
        /* <DEDUP_REMOVED lines=14> */
[----:B------:R-:W-:Y:S07]  /*5f20*/  LDSM.16.MT88.4 R200, [R227+0x19800] ;  /* 0x01980000e3c8783b */ /* 0x000fee0000004200 */
[-C--:B--2---:R-:W-:Y:S08]  /*5f30*/  HMMA.16816.F32.BF16 R116, R196, R208.reuse, R116 ;  /* 0x000000d0c474723c */ /* 0x084ff00000041874 */
[C---:B------:R-:W-:Y:S08]  /*5f40*/  HMMA.16816.F32.BF16 R120, R204.reuse, R208, R120 ;  /* 0x000000d0cc78723c */ /* 0x040ff00000041878 */
[-C--:B------:R-:W-:Y:S03]  /*5f50*/  HMMA.16816.F32.BF16 R124, R204, R210.reuse, R124 ;  /* 0x000000d2cc7c723c */ /* 0x080fe6000004187c */
[----:B------:R-:W-:Y:S05]  /*5f60*/  IMAD.IADD R204, R224, 0x1, R228 ;  /* 0x00000001e0cc7824 */ /* 0x000fea00078e02e4 */
[----:B------:R-:W-:Y:S01]  /*5f70*/  HMMA.16816.F32.BF16 R128, R196, R210, R128 ;  /* 0x000000d2c480723c */ /* 0x000fe20000041880 */
[----:B------:R-:W1:Y:S04]  /*5f80*/  LDSM.16.M88.4 R196, [R204] ;  /* 0x00000000ccc4783b */ /* 0x000e680000000200 */
[----:B------:R-:W2:Y:S04]  /*5f90*/  LDSM.16.M88.4 R204, [R204+0x1000] ;  /* 0x00100000cccc783b */ /* 0x000ea80000000200 */
[----:B------:R-:W3:Y:S01]  /*5fa0*/  LDSM.16.MT88.4 R208, [R227+0x1b800] ;  /* 0x01b80000e3d0783b */ /* 0x000ee20000004200 */
[-C--:B-1----:R-:W-:Y:S08]  /*5fb0*/  HMMA.16816.F32.BF16 R4, R196, R200.reuse, R4 ;  /* 0x000000c8c404723c */ /* 0x082ff00000041804 */
[C---:B--2---:R-:W-:Y:S08]  /*5fc0*/  HMMA.16816.F32.BF16 R8, R204.reuse, R200, R8 ;  /* 0x000000c8cc08723c */ /* 0x044ff00000041808 */
[-C--:B------:R-:W-:Y:S08]  /*5fd0*/  HMMA.16816.F32.BF16 R12, R204, R202.reuse, R12 ;  /* 0x000000cacc0c723c */ /* 0x080ff0000004180c */
        /* <DEDUP_REMOVED lines=16> */
[-C--:B--2---:R-:W-:Y:S03]  /*60e0*/  HMMA.16816.F32.BF16 R116, R196, R208.reuse, R116 ;  /* 0x000000d0c474723c */ /* 0x084fe60000041874 */
[C---:B------:R-:W-:Y:S05]  /*60f0*/  LEA.HI.X.SX32 R203, R251.reuse, R201, 0x5, P0 ;  /* 0x000000c9fbcb7211 */ /* 0x040fea00000f2eff */
[C---:B------:R-:W-:Y:S04]  /*6100*/  HMMA.16816.F32.BF16 R120, R204.reuse, R208, R120 ;  /* 0x000000d0cc78723c */ /* 0x040fe80000041878 */
[C---:B------:R-:W-:Y:S04]  /*6110*/  LEA R208, P0, R251.reuse, R202, 0x5 ;  /* 0x000000cafbd07211 */ /* 0x040fe800078028ff */
[-C--:B------:R-:W-:Y:S03]  /*6120*/  HMMA.16816.F32.BF16 R124, R204, R210.reuse, R124 ;  /* 0x000000d2cc7c723c */ /* 0x080fe6000004187c */
[C---:B------:R-:W-:Y:S02]  /*6130*/  LEA.HI.X.SX32 R209, R251.reuse, R203, 0x5, P0 ;  /* 0x000000cbfbd17211 */ /* 0x040fe400000f2eff */
[C---:B------:R-:W-:Y:S03]  /*6140*/  LEA R206, P0, R251.reuse, R208, 0x5 ;  /* 0x000000d0fbce7211 */ /* 0x040fe600078028ff */
        /* <DEDUP_REMOVED lines=8> */
[C---:B------:R-:W-:Y:S01]  /*61d0*/  LEA R198, P0, R251.reuse, R204, 0x5 ;  /* 0x000000ccfbc67211 */ /* 0x040fe200078028ff */
[----:B------:R-:W-:Y:S01]  /*61e0*/  @UP0 UMOV UR61, UR12 ;  /* 0x0000000c003d0c82 */ /* 0x000fe20008000000 */
[----:B------:R-:W5:Y:S01]  /*61f0*/  @P2 LDG.E R231, desc[UR34][R196.64+-0x100] ;  /* 0xffff0022c4e72981 */ /* 0x000f62000c1e1900 */
[----:B------:R-:W-:Y:S01]  /*6200*/  UISETP.GT.AND UP0, UPT, UR43, UR49, UPT ;  /* 0x000000312b00728c */ /* 0x000fe2000bf04270 */
[C---:B------:R-:W-:Y:S02]  /*6210*/  LEA.HI.X.SX32 R199, R251.reuse, R205, 0x5, P0 ;  /* 0x000000cdfbc77211 */ /* 0x040fe400000f2eff */
[----:B------:R1:W5:Y:S01]  /*6220*/  @P2 LDG.E R230, desc[UR34][R196.64+-0xe0] ;  /* 0xffff2022c4e62981 */ /* 0x000362000c1e1900 */
[C---:B------:R-:W-:Y:S03]  /*6230*/  LEA R210, P0, R251.reuse, R198, 0x5 ;  /* 0x000000c6fbd27211 */ /* 0x040fe600078028ff */
[----:B------:R2:W-:Y:S01]  /*6240*/  REDG.E.ADD.F32.FTZ.RN.STRONG.GPU desc[UR34][R236.64], R4 ;  /* 0x00000004ec0079a6 */ /* 0x0005e2000c12f322 */
[C---:B------:R-:W-:Y:S03]  /*6250*/  LEA.HI.X.SX32 R211, R251.reuse, R199, 0x5, P0 ;  /* 0x000000c7fbd37211 */ /* 0x040fe600000f2eff */
        /* <DEDUP_REMOVED lines=28> */
[----:B------:R4:W-:Y:S01]  /*6420*/  REDG.E.ADD.F32.FTZ.RN.STRONG.GPU desc[UR34][R206.64+0x80], R15 ;  /* 0x0000800fce0079a6 */ /* 0x0009e2000c12f322 */
[C---:B------:R-:W-:Y:S03]  /*6430*/  LEA R8, P0, R251.reuse, R204, 0x5 ;  /* 0x000000ccfb087211 */ /* 0x040fe600078028ff */
[----:B------:R4:W-:Y:S01]  /*6440*/  REDG.E.ADD.F32.FTZ.RN.STRONG.GPU desc[UR34][R236.64+0x100], R84 ;  /* 0x00010054ec0079a6 */ /* 0x0009e2000c12f322 */
[C---:B------:R-:W-:Y:S03]  /*6450*/  LEA.HI.X.SX32 R9, R251.reuse, R205, 0x5, P0 ;  /* 0x000000cdfb097211 */ /* 0x040fe600000f2eff */
[----:B------:R4:W-:Y:S01]  /*6460*/  REDG.E.ADD.F32.FTZ.RN.STRONG.GPU desc[UR34][R204.64+0x100], R85 ;  /* 0x00010055cc0079a6 */ /* 0x0009e2000c12f322 */
        /* <DEDUP_REMOVED lines=60> */
[----:B------:R1:W-:Y:S01]  /*6830*/  REDG.E.ADD.F32.FTZ.RN.STRONG.GPU desc[UR34][R236.64+0x280], R112 ;  /* 0x00028070ec0079a6 */ /* 0x0003e2000c12f322 */
[C---:B------:R-:W-:Y:S03]  /*6840*/  LEA.HI.X.SX32 R11, R251.reuse, R199, 0x5, P0 ;  /* 0x000000c7fb0b7211 */ /* 0x040fe600000f2eff */
[----:B------:R-:W-:Y:S01]  /*6850*/  REDG.E.ADD.F32.FTZ.RN.STRONG.GPU desc[UR34][R198.64+0x280], R113 ;  /* 0x00028071c60079a6 */ /* 0x000fe2000c12f322 */
[C---:B------:R-:W-:Y:S03]  /*6860*/  LEA R88, P0, R251.reuse, R10, 0x5 ;  /* 0x0000000afb587211 */ /* 0x040fe600078028ff */
[----:B------:R2:W-:Y:S01]  /*6870*/  REDG.E.ADD.F32.FTZ.RN.STRONG.GPU desc[UR34][R10.64+0x280], R114 ;  /* 0x000280720a0079a6 */ /* 0x0005e2000c12f322 */
[C---:B---3--:R-:W-:Y:S02]  /*6880*/  LEA.HI.X.SX32 R89, R251.reuse, R11, 0x5, P0 ;  /* 0x0000000bfb597211 */ /* 0x048fe400000f2eff */
        /* <DEDUP_REMOVED lines=11> */
[C---:B----4-:R-:W-:Y:S01]  /*6940*/  LEA R96, P0, R251.reuse, R90, 0x5 ;  /* 0x0000005afb607211 */ /* 0x050fe200078028ff */
[C---:B-1----:R-:W-:Y:S02]  /*6950*/  VIADD R112, R226.reuse, 0x40 ;  /* 0x00000040e2707836 */ /* 0x042fe40000000000 */
[----:B------:R-:W-:Y:S01]  /*6960*/  REDG.E.ADD.F32.FTZ.RN.STRONG.GPU desc[UR34][R90.64+0x280], R110 ;  /* 0x0002806e5a0079a6 */ /* 0x000fe2000c12f322 */
[C---:B------:R-:W-:Y:S01]  /*6970*/  LEA.HI.X.SX32 R97, R251.reuse, R91, 0x5, P0 ;  /* 0x0000005bfb617211 */ /* 0x040fe200000f2eff */
        /* <DEDUP_REMOVED lines=14> */
[----:B------:R1:W-:Y:S01]  /*6a60*/  REDG.E.ADD.F32.FTZ.RN.STRONG.GPU desc[UR34][R4.64+0x300], R119 ;  /* 0x00030077040079a6 */ /* 0x0003e2000c12f322 */
        /* <DEDUP_REMOVED lines=31> */
[C---:B-1----:R-:W-:Y:S03]  /*6c60*/  LEA R4, P0, R251.reuse, R10, 0x5 ;  /* 0x0000000afb047211 */ /* 0x042fe600078028ff */
[----:B------:R-:W-:Y:S01]  /*6c70*/  REDG.E.ADD.F32.FTZ.RN.STRONG.GPU desc[UR34][R10.64+0x380], R126 ;  /* 0x0003807e0a0079a6 */ /* 0x000fe2000c12f322 */
[----:B------:R-:W-:Y:S03]  /*6c80*/  LEA.HI.X.SX32 R5, R251, R11, 0x5, P0 ;  /* 0x0000000bfb057211 */ /* 0x000fe600000f2eff */
[----:B------:R-:W-:Y:S04]  /*6c90*/  LDSM.16.MT88.4 R8, [R218] ;  /* 0x00000000da08783b */ /* 0x000fe80000004200 */
[----:B------:R-:W-:Y:S04]  /*6ca0*/  REDG.E.ADD.F32.FTZ.RN.STRONG.GPU desc[UR34][R4.64+0x380], R127 ;  /* 0x0003807f040079a6 */ /* 0x000fe8000c12f322 */
[----:B------:R-:W1:Y:S04]  /*6cb0*/  LDSM.16.MT88.4 R4, [R226+0x28000] ;  /* 0x02800000e204783b */ /* 0x000e680000004200 */
[----:B------:R-:W2:Y:S04]  /*6cc0*/  LDSM.16.MT88.4 R92, [R226+0x28800] ;  /* 0x02880000e25c783b */ /* 0x000ea80000004200 */
[----:B------:R-:W-:Y:S04]  /*6cd0*/  LDSM.16.MT88.4 R116, [R218+0x5800] ;  /* 0x00580000da74783b */ /* 0x000fe80000004200 */
[----:B------:R3:W5:Y:S01]  /*6ce0*/  LDL.LU.64 R20, [R1] ;  /* 0x0000000001147983 */ /* 0x0007620000300a00 */
        /* <DEDUP_REMOVED lines=22> */
[----:B------:R-:W3:Y:S03]  /*6e50*/  LDSM.16.MT88.4 R88, [R218+0x5000] ;  /* 0x00500000da58783b */ /* 0x000ee60000004200 */
        /* <DEDUP_REMOVED lines=15> */
[-C--:B-1----:R-:W-:Y:S08]  /*6f50*/  HMMA.16816.F32.BF16 R180, R92, R8.reuse, R180 ;  /* 0x000000085cb4723c */ /* 0x082ff000000418b4 */
[C---:B------:R-:W-:Y:S08]  /*6f60*/  HMMA.16816.F32.BF16 R184, R100.reuse, R8, R184 ;  /* 0x0000000864b8723c */ /* 0x040ff000000418b8 */
[-C--:B------:R-:W-:Y:S01]  /*6f70*/  HMMA.16816.F32.BF16 R188, R100, R10.reuse, R188 ;  /* 0x0000000a64bc723c */ /* 0x080fe200000418bc */
[----:B------:R-:W1:Y:S07]  /*6f80*/  LDSM.16.MT88.4 R100, [R218+0x3800] ;  /* 0x00380000da64783b */ /* 0x000e6e0000004200 */
[----:B------:R-:W-:Y:S01]  /*6f90*/  HMMA.16816.F32.BF16 R192, R92, R10, R192 ;  /* 0x0000000a5cc0723c */ /* 0x000fe200000418c0 */
[----:B------:R1:W1:Y:S07]  /*6fa0*/  LDSM.16.MT88.4 R8, [R218+0x7800] ;  /* 0x00780000da08783b */ /* 0x00026e0000004200 */
        /* <DEDUP_REMOVED lines=11> */
[C---:B------:R-:W-:Y:S08]  /*7060*/  HMMA.16816.F32.BF16 R176, R4.reuse, R90, R176 ;  /* 0x0000005a04b0723c */ /* 0x040ff000000418b0 */
[-C--:B--2---:R-:W-:Y:S08]  /*7070*/  HMMA.16816.F32.BF16 R180, R4, R96.reuse, R180 ;  /* 0x0000006004b4723c */ /* 0x084ff000000418b4 */
[C---:B------:R-:W-:Y:S08]  /*7080*/  HMMA.16816.F32.BF16 R184, R16.reuse, R96, R184 ;  /* 0x0000006010b8723c */ /* 0x040ff000000418b8 */
[-C--:B------:R-:W-:Y:S08]  /*7090*/  HMMA.16816.F32.BF16 R188, R16, R98.reuse, R188 ;  /* 0x0000006210bc723c */ /* 0x080ff000000418bc */
[----:B------:R-:W-:Y:S04]  /*70a0*/  HMMA.16816.F32.BF16 R192, R4, R98, R192 ;  /* 0x0000006204c0723c */ /* 0x000fe800000418c0 */
[C---:B------:R-:W-:Y:S02]  /*70b0*/  VIADD R4, R218.reuse, 0xffff8000 ;  /* 0xffff8000da047836 */ /* 0x040fe40000000000 */
[----:B------:R-:W-:Y:S02]  /*70c0*/  @P1 VIADD R4, R218, 0x8000 ;  /* 0x00008000da041836 */ /* 0x000fe40000000000 */
[-C--:B------:R-:W-:Y:S05]  /*70d0*/  HMMA.16816.F32.BF16 R132, R104, R108.reuse, R132 ;  /* 0x0000006c6884723c */ /* 0x080fea0000041884 */
[----:B-1----:R-:W-:Y:S03]  /*70e0*/  IMAD.MOV.U32 R218, RZ, RZ, R4 ;  /* 0x000000ffffda7224 */ /* 0x002fe600078e0004 */
        /* <DEDUP_REMOVED lines=17> */
[----:B------:R-:W1:Y:S01]  /*7200*/  S2R R0, SR_TID.X ;  /* 0x0000000000007919 */ /* 0x000e620000002100 */
[C---:B------:R-:W-:Y:S01]  /*7210*/  IMAD.SHL.U32 R2, R216.reuse, 0x10, RZ ;  /* 0x00000010d8027824 */ /* 0x040fe200078e00ff */
[----:B------:R-:W2:Y:S01]  /*7220*/  LDCU UR5, c[0x0][0x500] ;  /* 0x0000a000ff0577ac */ /* 0x000ea20008000800 */
        /* <DEDUP_REMOVED lines=225> */
.L_x_1104:
[----:B------:R-:W-:Y:S05]  /*8040*/  BRA.U UP1, `(.L_x_1105) ;  /* 0x0000000101307547 */ /* 0x000fea000b800000 */
[----:B------:R-:W2:Y:S01]  /*8050*/  LDCU.64 UR8, c[0x0][0x5c8] ;  /* 0x0000b900ff0877ac */ /* 0x000ea20008000a00 */
[----:B------:R-:W3:Y:S01]  /*8060*/  LDCU.64 UR12, c[0x0][0x5b0] ;  /* 0x0000b600ff0c77ac */ /* 0x000ee20008000a00 */
[----:B------:R-:W-:-:S04]  /*8070*/  USHF.R.S32.HI UR5, URZ, 0x1f, UR40 ;  /* 0x0000001fff057899 */ /* 0x000fc80008011428 */
[----:B--2---:R-:W-:Y:S02]  /*8080*/  UIMAD UR5, UR5, UR8, URZ ;  /* 0x00000008050572a4 */ /* 0x004fe4000f8e02ff */
[----:B------:R-:W-:Y:S02]  /*8090*/  UIMAD.WIDE.U32 UR42, UR40, UR8, URZ ;  /* 0x00000008282a72a5 */ /* 0x000fe4000f8e00ff */
[----:B------:R-:W-:-:S04]  /*80a0*/  UIMAD UR5, UR40, UR9, UR5 ;  /* 0x00000009280572a4 */ /* 0x000fc8000f8e0205 */
[----:B------:R-:W-:Y:S01]  /*80b0*/  UIADD3 UR41, UPT, UPT, UR43, UR5, URZ ;  /* 0x000000052b297290 */ /* 0x000fe2000fffe0ff */
[----:B------:R-:W-:-:S03]  /*80c0*/  UMOV UR40, UR42 ;  /* 0x0000002a00287c82 */ /* 0x000fc60008000000 */
[----:B---3--:R-:W-:-:S04]  /*80d0*/  UIMAD.WIDE.U32 UR40, UR37, UR12, UR40 ;  /* 0x0000000c252872a5 */ /* 0x008fc8000f8e0028 */
[----:B------:R-:W-:-:S06]  /*80e0*/  UIMAD UR13, UR37, UR13, UR41 ;  /* 0x0000000d250d72a4 */ /* 0x000fcc000f8e0229 */
[----:B-1----:R-:W-:Y:S01]  /*80f0*/  MOV R3, UR13 ;  /* 0x0000000d00037c02 */ /* 0x002fe20008000f00 */
[----:B------:R-:W-:Y:S06]  /*8100*/  BRA `(.L_x_1106) ;  /* 0x0000000000187947 */ /* 0x000fec0003800000 */
.L_x_1105:
[----:B------:R-:W2:Y:S01]  /*8110*/  LDCU.64 UR8, c[0x0][0x5c8] ;  /* 0x0000b900ff0877ac */ /* 0x000ea20008000a00 */
[----:B------:R-:W-:-:S04]  /*8120*/  UIADD3 UR5, UPT, UPT, UR40, UR41, URZ ;  /* 0x0000002928057290 */ /* 0x000fc8000fffe0ff */
[----:B--2---:R-:W-:Y:S02]  /*8130*/  UIMAD.WIDE.U32 UR40, UR5, UR8, URZ ;  /* 0x00000008052872a5 */ /* 0x004fe4000f8e00ff */
[----:B------:R-:W-:-:S04]  /*8140*/  UIMAD UR5, UR5, UR9, URZ ;  /* 0x00000009050572a4 */ /* 0x000fc8000f8e02ff */
[----:B------:R-:W-:-:S06]  /*8150*/  UIADD3 UR5, UPT, UPT, UR41, UR5, URZ ;  /* 0x0000000529057290 */ /* 0x000fcc000fffe0ff */
[----:B-1----:R-:W-:-:S07]  /*8160*/  MOV R3, UR5 ;  /* 0x0000000500037c02 */ /* 0x002fce0008000f00 */
.L_x_1106:
[----:B------:R-:W-:Y:S01]  /*8170*/  BAR.SYNC.DEFER_BLOCKING 0x0 ;  /* 0x0000000000007b1d */ /* 0x000fe20000010000 */
[----:B------:R-:W-:Y:S01]  /*8180*/  LOP3.LUT R4, R212, 0x1f8, RZ, 0xc0, !PT ;  /* 0x000001f8d4047812 */ /* 0x000fe200078ec0ff */
[----:B------:R-:W-:Y:S01]  /*8190*/  USHF.L.U32 UR5, UR36, 0x6, URZ ;  /* 0x0000000624057899 */ /* 0x000fe200080006ff */
[----:B------:R-:W-:Y:S01]  /*81a0*/  IMAD.SHL.U32 R69, R0, 0x8, RZ ;  /* 0x0000000800457824 */ /* 0x000fe200078e00ff */
[----:B------:R-:W-:Y:S01]  /*81b0*/  USHF.L.U32 UR13, UR36, 0x6, URZ ;  /* 0x00000006240d7899 */ /* 0x000fe200080006ff */
[----:B------:R-:W-:Y:S01]  /*81c0*/  LOP3.LUT R4, R4, 0x38, R216, 0x78, !PT ;  /* 0x0000003804047812 */ /* 0x000fe200078e78d8 */
[----:B------:R-:W-:Y:S01]  /*81d0*/  UIMAD.WIDE.U32 UR42, UR5, UR10, URZ ;  /* 0x0000000a052a72a5 */ /* 0x000fe2000f8e00ff */
[----:B------:R-:W-:Y:S01]  /*81e0*/  VIADD R53, R2, 0x20 ;  /* 0x0000002002357836 */ /* 0x000fe20000000000 */
[----:B------:R-:W-:Y:S01]  /*81f0*/  USHF.R.S32.HI UR14, URZ, 0x1f, UR5 ;  /* 0x0000001fff0e7899 */ /* 0x000fe20008011405 */
[--C-:B------:R-:W-:Y:S01]  /*8200*/  LOP3.LUT R68, R4, 0x1e00, R212.reuse, 0xf8, !PT ;  /* 0x00001e0004447812 */ /* 0x100fe200078ef8d4 */
[----:B------:R-:W-:Y:S01]  /*8210*/  UIADD3 UR33, UPT, UPT, -UR13, UR33, URZ ;  /* 0x000000210d217290 */ /* 0x000fe2000fffe1ff */
[----:B------:R-:W1:Y:S01]  /*8220*/  LDC.64 R4, c[0x0][0x5d8] ;  /* 0x00017600ff047b82 */ /* 0x000e620000000a00 */
[----:B------:R-:W-:Y:S01]  /*8230*/  IMAD.U32 R6, RZ, RZ, UR42 ;  /* 0x0000002aff067e24 */ /* 0x000fe2000f8e00ff */
[----:B------:R-:W-:Y:S01]  /*8240*/  LEA R68, R68, UR4, 0x1 ;  /* 0x0000000444447c11 */ /* 0x000fe2000f8e08ff */
[----:B------:R-:W-:Y:S01]  /*8250*/  IMAD.U32 R7, RZ, RZ, UR43 ;  /* 0x0000002bff077e24 */ /* 0x000fe2000f8e00ff */
[----:B------:R-:W-:Y:S01]  /*8260*/  UIMAD UR12, UR14, UR10, URZ ;  /* 0x0000000a0e0c72a4 */ /* 0x000fe2000f8e02ff */
[----:B------:R-:W-:Y:S01]  /*8270*/  ISETP.GE.AND P1, PT, R2, UR33, PT ;  /* 0x0000002102007c0c */ /* 0x000fe2000bf26270 */
[----:B------:R-:W-:Y:S01]  /*8280*/  IMAD.U32 R55, RZ, RZ, UR43 ;  /* 0x0000002bff377e24 */ /* 0x000fe2000f8e00ff */
[----:B------:R-:W-:Y:S01]  /*8290*/  LOP3.LUT R212, R6, 0x38, R212, 0xf8, !PT ;  /* 0x0000003806d47812 */ /* 0x000fe200078ef8d4 */
[----:B------:R-:W-:Y:S01]  /*82a0*/  UIMAD UR12, UR5, UR11, UR12 ;  /* 0x0000000b050c72a4 */ /* 0x000fe2000f8e020c */
[----:B------:R-:W2:Y:S01]  /*82b0*/  LDC.64 R6, c[0x0][0x5e0] ;  /* 0x00017800ff067b82 */ /* 0x000ea20000000a00 */
[----:B------:R-:W-:Y:S01]  /*82c0*/  IMAD.U32 R54, RZ, RZ, UR42 ;  /* 0x0000002aff367e24 */ /* 0x000fe2000f8e00ff */
[----:B------:R-:W-:Y:S01]  /*82d0*/  IADD3 R72, P0, PT, R212, UR16, RZ ;  /* 0x00000010d4487c10 */ /* 0x000fe2000ff1e0ff */
[----:B------:R-:W-:Y:S01]  /*82e0*/  BSSY.RECONVERGENT B0, `(.L_x_1107) ;  /* 0x0000025000007945 */ /* 0x000fe20003800200 */
[----:B------:R3:W4:Y:S01]  /*82f0*/  LDS.128 R48, [R68+0x19000] ;  /* 0x0190000044307984 */ /* 0x0007220000000c00 */
[----:B------:R-:W-:Y:S01]  /*8300*/  IMAD.U32 R52, RZ, RZ, UR12 ;  /* 0x0000000cff347e24 */ /* 0x000fe2000f8e00ff */
[----:B------:R-:W-:-:S02]  /*8310*/  ISETP.GE.AND P2, PT, R53, UR33, PT ;  /* 0x0000002135007c0c */ /* 0x000fc4000bf46270 */
[----:B------:R3:W2:Y:S01]  /*8320*/  LDS.128 R44, [R68+0x1b000] ;  /* 0x01b00000442c7984 */ /* 0x0006a20000000c00 */
[----:B------:R-:W-:Y:S02]  /*8330*/  LOP3.LUT R69, R69, 0x38, RZ, 0xc0, !PT ;  /* 0x0000003845457812 */ /* 0x000fe400078ec0ff */
[----:B------:R-:W-:Y:S01]  /*8340*/  IADD3.X R73, PT, PT, R55, UR15, R52, P0, !PT ;  /* 0x0000000f37497c10 */ /* 0x000fe200087fe434 */
[----:B------:R3:W2:Y:S01]  /*8350*/  LDS.128 R40, [R68+0x1d000] ;  /* 0x01d0000044287984 */ /* 0x0006a20000000c00 */
[----:B------:R-:W-:-:S03]  /*8360*/  IADD3 R0, P0, PT, R2, 0x20, RZ ;  /* 0x0000002002007810 */ /* 0x000fc60007f1e0ff */
        /* <DEDUP_REMOVED lines=28> */
.L_x_1108:
[----:B------:R-:W-:Y:S05]  /*8530*/  BSYNC.RECONVERGENT B0 ;  /* 0x0000000000007941 */ /* 0x000fea0003800200 */
.L_x_1107:
        /* <DEDUP_REMOVED lines=16> */
.L_x_1110:
[----:B------:R-:W-:Y:S05]  /*8640*/  BSYNC.RECONVERGENT B0 ;  /* 0x0000000000007941 */ /* 0x000fea0003800200 */
.L_x_1109:
        /* <DEDUP_REMOVED lines=17> */
[----:B------:R1:W-:Y:S04]  /*8760*/  STG.E.128 desc[UR34][R42.64], R36 ;  /* 0x000000242a007986 */ /* 0x0003e8000c101d22 */
[----:B------:R1:W-:Y:S04]  /*8770*/  STG.E.128 desc[UR34][R42.64+0x80], R28 ;  /* 0x0000801c2a007986 */ /* 0x0003e8000c101d22 */
[----:B------:R1:W-:Y:S04]  /*8780*/  STG.E.128 desc[UR34][R42.64+0x100], R20 ;  /* 0x000100142a007986 */ /* 0x0003e8000c101d22 */
[----:B------:R1:W-:Y:S02]  /*8790*/  STG.E.128 desc[UR34][R42.64+0x180], R12 ;  /* 0x0001800c2a007986 */ /* 0x0003e4000c101d22 */
.L_x_1112:
[----:B------:R-:W-:Y:S05]  /*87a0*/  BSYNC.RECONVERGENT B0 ;  /* 0x0000000000007941 */ /* 0x000fea0003800200 */
.L_x_1111:
        /* <DEDUP_REMOVED lines=13> */
[----:B------:R1:W-:Y:S02]  /*8880*/  STG.E.128 desc[UR34][R4.64+0x180], R8 ;  /* 0x0001800804007986 */ /* 0x0003e4000c101d22 */
.L_x_1100:
[----:B------:R-:W-:Y:S05]  /*8890*/  BSYNC.RECONVERGENT B1 ;  /* 0x0000000000017941 */ /* 0x000fea0003800200 */
.L_x_1078:
[----:B------:R-:W5:Y:S01]  /*88a0*/  LDCU UR8, c[0x0][0x438] ;  /* 0x00008700ff0877ac */ /* 0x000f620008000800 */
[----:B------:R-:W4:Y:S01]  /*88b0*/  LDCU UR9, c[0x0][0x370] ;  /* 0x00006e00ff0977ac */ /* 0x000f220008000800 */
[----:B------:R-:W-:Y:S01]  /*88c0*/  UMOV UR10, UR19 ;  /* 0x00000013000a7c82 */ /* 0x000fe20008000000 */
[----:B-----5:R-:W-:-:S04]  /*88d0*/  UIADD3 UR8, UPT, UPT, UR8, 0x3f, URZ ;  /* 0x0000003f08087890 */ /* 0x020fc8000fffe0ff */
[----:B------:R-:W-:Y:S02]  /*88e0*/  USHF.R.S32.HI UR5, URZ, 0x1f, UR8 ;  /* 0x0000001fff057899 */ /* 0x000fe40008011408 */
[----:B----4-:R-:W-:Y:S02]  /*88f0*/  UIADD3 UR36, UPT, UPT, UR9, UR36, URZ ;  /* 0x0000002409247290 */ /* 0x010fe4000fffe0ff */
[----:B------:R-:W-:-:S04]  /*8900*/  ULEA.HI UR5, UR5, UR8, URZ, 0x6 ;  /* 0x0000000805057291 */ /* 0x000fc8000f8f30ff */
[----:B------:R-:W-:-:S04]  /*8910*/  USHF.R.S32.HI UR5, URZ, 0x6, UR5 ;  /* 0x00000006ff057899 */ /* 0x000fc80008011405 */
[----:B------:R-:W-:-:S09]  /*8920*/  UISETP.GE.AND UP0, UPT, UR36, UR5, UPT ;  /* 0x000000052400728c */ /* 0x000fd2000bf06270 */
[----:B------:R-:W-:Y:S05]  /*8930*/  BRA.U !UP0, `(.L_x_1113) ;  /* 0xffffff7908747547 */ /* 0x000fea000b83ffff */
[----:B------:R-:W-:Y:S05]  /*8940*/  EXIT ;  /* 0x000000000000794d */ /* 0x000fea0003800000 */
.L_x_1114:
        /* <DEDUP_REMOVED lines=11> */
.L_x_1283:


//--------------------- .text._ZN5flash44flash_bwd_dq_dk_dv_loop_seqk_parallel_kernelI23Flash_bwd_kernel_traitsILi256ELi64ELi64ELi8ELi4ELi2ELi2ELb0ELb0EN7cutlass10bfloat16_tE19Flash_kernel_traitsILi256ELi64ELi64ELi8ES3_EELb1ELb1ELb0ELb1ELb0ELb0ELb0EEEvNS_16Flash_bwd_paramsE --------------------------
	.section	.text._ZN5flash44flash_bwd_dq_dk_dv_loop_seqk_parallel_kernelI23Flash_bwd_kernel_traitsILi256ELi64ELi64ELi8ELi4ELi2ELi2ELb0ELb0EN7cutlass10bfloat16_tE19Flash_kernel_traitsILi256ELi64ELi64ELi8ES3_EELb1ELb1ELb0ELb1ELb0ELb0ELb0EEEvNS_16Flash_bwd_paramsE,"ax",@progbits
	.align	128
        .global         _ZN5flash44flash_bwd_dq_dk_dv_loop_seqk_parallel_kernelI23Flash_bwd_kernel_traitsILi256ELi64ELi64ELi8ELi4ELi2ELi2ELb0ELb0EN7cutlass10bfloat16_tE19Flash_kernel_traitsILi256ELi64ELi64ELi8ES3_EELb1ELb1ELb0ELb1ELb0ELb0ELb0EEEvNS_16Flash_bwd_paramsE
        .type           _ZN5flash44flash_bwd_dq_dk_dv_loop_seqk_parallel_kernelI23Flash_bwd_kernel_traitsILi256ELi64ELi64ELi8ELi4ELi2ELi2ELb0ELb0EN7cutlass10bfloat16_tE19Flash_kernel_traitsILi256ELi64ELi64ELi8ES3_EELb1ELb1ELb0ELb1ELb0ELb0ELb0EEEvNS_16Flash_bwd_paramsE,@function
        .size           _ZN5flash44flash_bwd_dq_dk_dv_loop_seqk_parallel_kernelI23Flash_bwd_kernel_traitsILi256ELi64ELi64ELi8ELi4ELi2ELi2ELb0ELb0EN7cutlass10bfloat16_tE19Flash_kernel_traitsILi256ELi64ELi64ELi8ES3_EELb1ELb1ELb0ELb1ELb0ELb0ELb0EEEvNS_16Flash_bwd_paramsE,(.L_x_1284 - _ZN5flash44flash_bwd_dq_dk_dv_loop_seqk_parallel_kernelI23Flash_bwd_kernel_traitsILi256ELi64ELi64ELi8ELi4ELi2ELi2ELb0ELb0EN7cutlass10bfloat16_tE19Flash_kernel_traitsILi256ELi64ELi64ELi8ES3_EELb1ELb1ELb0ELb1ELb0ELb0ELb0EEEvNS_16Flash_bwd_paramsE)
        .other          _ZN5flash44flash_bwd_dq_dk_dv_loop_seqk_parallel_kernelI23Flash_bwd_kernel_traitsILi256ELi64ELi64ELi8ELi4ELi2ELi2ELb0ELb0EN7cutlass10bfloat16_tE19Flash_kernel_traitsILi256ELi64ELi64ELi8ES3_EELb1ELb1ELb0ELb1ELb0ELb0ELb0EEEvNS_16Flash_bwd_paramsE,@"STO_CUDA_ENTRY STV_DEFAULT"
_ZN5flash44flash_bwd_dq_dk_dv_loop_seqk_parallel_kernelI23Flash_bwd_kernel_traitsILi256ELi64ELi64ELi8ELi4ELi2ELi2ELb0ELb0EN7cutlass10bfloat16_tE19Flash_kernel_traitsILi256ELi64ELi64ELi8ES3_EELb1ELb1ELb0ELb1ELb0ELb0ELb0EEEvNS_16Flash_bwd_paramsE:
.text._ZN5flash44flash_bwd_dq_dk_dv_loop_seqk_parallel_kernelI23Flash_bwd_kernel_traitsILi256ELi64ELi64ELi8ELi4ELi2ELi2ELb0ELb0EN7cutlass10bfloat16_tE19Flash_kernel_traitsILi256ELi64ELi64ELi8ES3_EELb1ELb1ELb0ELb1ELb0ELb0ELb0EEEvNS_16Flash_bwd_paramsE:
        /* <DEDUP_REMOVED lines=50> */
.L_x_1171:
        /* <DEDUP_REMOVED lines=54> */
.L_x_1115:
        /* <DEDUP_REMOVED lines=34> */
.L_x_1117:
[----:B------:R-:W1:Y:S01]  /*08a0*/  LDCU.64 UR14, c[0x0][0x3b8] ;  /* 0x00007700ff0e77ac */ /* 0x000e620008000a00 */
[----:B------:R-:W-:-:S04]  /*08b0*/  UIADD3 UR8, UPT, UPT, UR39, UR41, URZ ;  /* 0x0000002927087290 */ /* 0x000fc8000fffe0ff */
[----:B-1----:R-:W-:Y:S02]  /*08c0*/  UIMAD.WIDE.U32 UR54, UR8, UR14, URZ ;  /* 0x0000000e083672a5 */ /* 0x002fe4000f8e00ff */
[----:B------:R-:W-:-:S04]  /*08d0*/  UIMAD UR8, UR8, UR15, URZ ;  /* 0x0000000f080872a4 */ /* 0x000fc8000f8e02ff */
[----:B------:R-:W-:-:S06]  /*08e0*/  UIADD3 UR8, UPT, UPT, UR55, UR8, URZ ;  /* 0x0000000837087290 */ /* 0x000fcc000fffe0ff */
[----:B------:R-:W-:Y:S02]  /*08f0*/  MOV R8, UR8 ;  /* 0x0000000800087c02 */ /* 0x000fe40008000f00 */
.L_x_1118:
[----:B------:R-:W1:Y:S01]  /*0900*/  LDC R0, c[0x0][0x3e8] ;  /* 0x0000fa00ff007b82 */ /* 0x000e620000000800 */
[----:B------:R-:W2:Y:S01]  /*0910*/  S2R R2, SR_CTAID.Z ;  /* 0x0000000000027919 */ /* 0x000ea20000002700 */
[----:B------:R-:W-:Y:S01]  /*0920*/  MOV R6, RZ ;  /* 0x000000ff00067202 */ /* 0x000fe20000000f00 */
        /* <DEDUP_REMOVED lines=38> */
.L_x_1119:
[----:B------:R-:W1:Y:S01]  /*0b90*/  LDCU.64 UR12, c[0x0][0x3c0] ;  /* 0x00007800ff0c77ac */ /* 0x000e620008000a00 */
[----:B------:R-:W-:-:S04]  /*0ba0*/  UIADD3 UR8, UPT, UPT, UR39, UR41, URZ ;  /* 0x0000002927087290 */ /* 0x000fc8000fffe0ff */
[----:B-1----:R-:W-:Y:S02]  /*0bb0*/  UIMAD.WIDE.U32 UR10, UR8, UR12, URZ ;  /* 0x0000000c080a72a5 */ /* 0x002fe4000f8e00ff */
[----:B------:R-:W-:-:S04]  /*0bc0*/  UIMAD UR8, UR8, UR13, URZ ;  /* 0x0000000d080872a4 */ /* 0x000fc8000f8e02ff */
[----:B------:R-:W-:Y:S01]  /*0bd0*/  UIADD3 UR8, UPT, UPT, UR11, UR8, URZ ;  /* 0x000000080b087290 */ /* 0x000fe2000fffe0ff */
[----:B------:R-:W-:-:S05]  /*0be0*/  UMOV UR50, UR10 ;  /* 0x0000000a00327c82 */ /* 0x000fca0008000000 */
[----:B------:R-:W-:-:S07]  /*0bf0*/  MOV R9, UR8 ;  /* 0x0000000800097c02 */ /* 0x000fce0008000f00 */
.L_x_1120:
        /* <DEDUP_REMOVED lines=28> */
.L_x_1121:
[----:B------:R-:W-:Y:S02]  /*0dc0*/  UIMAD.WIDE.U32 UR10, UR58, UR16, URZ ;  /* 0x000000103a0a72a5 */ /* 0x000fe4000f8e00ff */
[----:B------:R-:W-:-:S04]  /*0dd0*/  UIMAD UR8, UR59, UR16, URZ ;  /* 0x000000103b0872a4 */ /* 0x000fc8000f8e02ff */
[----:B------:R-:W-:-:S12]  /*0de0*/  UIADD3 UR8, UPT, UPT, UR11, UR8, URZ ;  /* 0x000000080b087290 */ /* 0x000fd8000fffe0ff */
.L_x_1122:
        /* <DEDUP_REMOVED lines=20> */
.L_x_1123:
[----:B------:R-:W1:Y:S01]  /*0f30*/  LDCU UR59, c[0x0][0x434] ;  /* 0x00008680ff3b77ac */ /* 0x000e620008000800 */
[----:B------:R-:W-:-:S04]  /*0f40*/  UIMAD UR9, UR24, UR46, UR23 ;  /* 0x0000002e180972a4 */ /* 0x000fc8000f8e0217 */
[----:B-1----:R-:W-:Y:S02]  /*0f50*/  UIMAD UR59, UR9, UR59, URZ ;  /* 0x0000003b093b72a4 */ /* 0x002fe4000f8e02ff */
.L_x_1124:
        /* <DEDUP_REMOVED lines=11> */
.L_x_1125:
[----:B------:R-:W1:Y:S01]  /*1010*/  LDCU UR58, c[0x0][0x444] ;  /* 0x00008880ff3a77ac */ /* 0x000e620008000800 */
[----:B------:R-:W-:-:S04]  /*1020*/  UIMAD UR9, UR24, UR46, UR23 ;  /* 0x0000002e180972a4 */ /* 0x000fc8000f8e0217 */
[----:B-1----:R-:W-:-:S12]  /*1030*/  UIMAD UR58, UR9, UR58, URZ ;  /* 0x0000003a093a72a4 */ /* 0x002fd8000f8e02ff */
.L_x_1126:
        /* <DEDUP_REMOVED lines=14> */
[----:B-1----:R-:W-:-:S03]  /*1120*/  IMAD.SHL.U32 R10, R12, 0x8, RZ ;  /* 0x000000080c0a7824 */ /* 0x002fc600078e00ff */
        /* <DEDUP_REMOVED lines=24> */
[----:B------:R-:W-:Y:S01]  /*12b0*/  UIMAD UR51, UR46, UR61, URZ ;  /* 0x0000003d2e3372a4 */ /* 0x000fe2000f8e02ff */
[----:B------:R-:W-:Y:S01]  /*12c0*/  IMAD R5, R3, UR52, R4 ;  /* 0x0000003403057c24 */ /* 0x000fe2000f8e0204 */
[----:B------:R-:W-:Y:S01]  /*12d0*/  IADD3 R4, P0, PT, R16, UR56, RZ ;  /* 0x0000003810047c10 */ /* 0x000fe2000ff1e0ff */
[----:B------:R-:W-:Y:S01]  /*12e0*/  USHF.L.U32 UR52, UR8, 0x5, URZ ;  /* 0x0000000508347899 */ /* 0x000fe200080006ff */
[----:B------:R-:W-:Y:S01]  /*12f0*/  SHF.R.U32.HI R16, RZ, 0x3, R12 ;  /* 0x00000003ff107819 */ /* 0x000fe2000001160c */
[----:B------:R-:W-:Y:S01]  /*1300*/  USHF.L.U32 UR56, UR51, 0x6, URZ ;  /* 0x0000000633387899 */ /* 0x000fe200080006ff */
[----:B------:R-:W-:Y:S01]  /*1310*/  IADD3.X R5, PT, PT, R17, UR49, R5, P0, !PT ;  /* 0x0000003111057c10 */ /* 0x000fe200087fe405 */
[----:B------:R-:W-:Y:S01]  /*1320*/  USHF.L.U64.HI UR49, UR8, 0x5, UR9 ;  /* 0x0000000508317899 */ /* 0x000fe20008010209 */
[----:B--2---:R-:W-:Y:S01]  /*1330*/  IMAD.WIDE.U32 R22, R14, UR21, RZ ;  /* 0x000000150e167c25 */ /* 0x004fe2000f8e00ff */
[----:B------:R-:W2:Y:S03]  /*1340*/  LDCU.64 UR60, c[0x0][0x420] ;  /* 0x00008400ff3c77ac */ /* 0x000ea60008000a00 */
[----:B---3--:R-:W-:Y:S01]  /*1350*/  IMAD.U32 R20, RZ, RZ, UR16 ;  /* 0x00000010ff147e24 */ /* 0x008fe2000f8e00ff */
[----:B------:R-:W-:Y:S01]  /*1360*/  SEL R22, R22, RZ, P3 ;  /* 0x000000ff16167207 */ /* 0x000fe20001800000 */
[----:B------:R-:W-:Y:S01]  /*1370*/  IMAD.U32 R14, RZ, RZ, UR17 ;  /* 0x00000011ff0e7e24 */ /* 0x000fe2000f8e00ff */
[----:B------:R-:W3:Y:S01]  /*1380*/  LDCU.64 UR16, c[0x0][0x570] ;  /* 0x0000ae00ff1077ac */ /* 0x000ee20008000a00 */
[----:B------:R-:W-:Y:S01]  /*1390*/  IMAD.WIDE.U32 R20, R20, UR23, R4 ;  /* 0x0000001714147c25 */ /* 0x000fe2000f8e0004 */
[----:B------:R-:W-:-:S02]  /*13a0*/  LOP3.LUT R4, R12, 0x1f, RZ, 0xc0, !PT ;  /* 0x0000001f0c047812 */ /* 0x000fc400078ec0ff */
[----:B------:R-:W-:Y:S01]  /*13b0*/  SHF.R.U32.HI R5, RZ, 0x5, R12 ;  /* 0x00000005ff057819 */ /* 0x000fe2000001160c */
[----:B------:R-:W-:-:S04]  /*13c0*/  IMAD.WIDE.U32 R18, R16, UR8, R18 ;  /* 0x0000000810127c25 */ /* 0x000fc8000f8e0012 */
[----:B------:R-:W-:Y:S01]  /*13d0*/  IMAD R11, R5, UR51, R4 ;  /* 0x00000033050b7c24 */ /* 0x000fe2000f8e0204 */
[----:B----4-:R-:W-:Y:S01]  /*13e0*/  LEA R248, P2, R18, UR10, 0x1 ;  /* 0x0000000a12f87c11 */ /* 0x010fe2000f8408ff */
[----:B------:R-:W-:Y:S02]  /*13f0*/  IMAD R15, R15, UR21, R23 ;  /* 0x000000150f0f7c24 */ /* 0x000fe4000f8e0217 */
[----:B------:R-:W-:Y:S01]  /*1400*/  IMAD R7, R16, UR9, R19 ;  /* 0x0000000910077c24 */ /* 0x000fe2000f8e0213 */
[----:B------:R-:W4:Y:S01]  /*1410*/  LDCU.64 UR8, c[0x0][0x380] ;  /* 0x00007000ff0877ac */ /* 0x000f220008000a00 */
[----:B------:R-:W-:Y:S01]  /*1420*/  IADD3 R13, P1, P0, R11, UR57, R22 ;  /* 0x000000390b0d7c10 */ /* 0x000fe2000f83e016 */
[----:B------:R-:W-:Y:S01]  /*1430*/  IMAD R21, R14, UR23, R21 ;  /* 0x000000170e157c24 */ /* 0x000fe2000f8e0215 */
[----:B------:R-:W-:Y:S01]  /*1440*/  SHF.R.S32.HI R11, RZ, 0x1f, R11 ;  /* 0x0000001fff0b7819 */ /* 0x000fe2000001140b */
[----:B------:R-:W-:Y:S01]  /*1450*/  VIADD R17, R16, 0x20 ;  /* 0x0000002010117836 */ /* 0x000fe20000000000 */
[----:B------:R-:W-:-:S02]  /*1460*/  SEL R14, R15, RZ, P3 ;  /* 0x000000ff0f0e7207 */ /* 0x000fc40001800000 */
[----:B------:R-:W-:Y:S01]  /*1470*/  LEA.HI.X R249, R18, UR11, R7, 0x1, P2 ;  /* 0x0000000b12f97c11 */ /* 0x000fe200090f0c07 */
[----:B------:R-:W-:Y:S01]  /*1480*/  IMAD.WIDE.U32 R18, R16, R2, R20 ;  /* 0x0000000210127225 */ /* 0x000fe200078e0014 */
[----:B------:R-:W-:Y:S01]  /*1490*/  IADD3.X R14, PT, PT, R11, UR55, R14, P1, P0 ;  /* 0x000000370b0e7c10 */ /* 0x000fe20008fe040e */
[----:B-1----:R-:W-:Y:S01]  /*14a0*/  UIMAD.WIDE UR10, UR58, 0x4, UR62 ;  /* 0x000000043a0a78a5 */ /* 0x002fe2000f8e023e */
[----:B------:R-:W-:Y:S01]  /*14b0*/  IADD3 R13, P0, PT, R13, UR56, RZ ;  /* 0x000000380d0d7c10 */ /* 0x000fe2000ff1e0ff */
[----:B------:R-:W-:Y:S01]  /*14c0*/  IMAD.U32 R11, RZ, RZ, UR56 ;  /* 0x00000038ff0b7e24 */ /* 0x000fe2000f8e00ff */
[----:B------:R-:W-:Y:S01]  /*14d0*/  LOP3.LUT R20, R24, 0xc0, RZ, 0xfc, !PT ;  /* 0x000000c018147812 */ /* 0x000fe200078efcff */
[----:B------:R-:W-:Y:S01]  /*14e0*/  IMAD R7, R16, R3, R19 ;  /* 0x0000000310077224 */ /* 0x000fe200078e0213 */
[----:B------:R-:W-:Y:S01]  /*14f0*/  SHF.L.U64.HI R3, R2, 0x5, R3 ;  /* 0x0000000502037819 */ /* 0x000fe20000010203 */
[----:B--2---:R-:W-:Y:S01]  /*1500*/  UIMAD.WIDE UR56, UR59, 0x4, UR60 ;  /* 0x000000043b3878a5 */ /* 0x004fe2000f8e023c */
[----:B------:R-:W-:-:S02]  /*1510*/  LEA.HI.X.SX32 R14, R11, R14, 0x1, P0 ;  /* 0x0000000e0b0e7211 */ /* 0x000fc400000f0eff */
[C---:B---3--:R-:W-:Y:S02]  /*1520*/  LEA R244, P0, R13.reuse, UR16, 0x2 ;  /* 0x000000100df47c11 */ /* 0x048fe4000f8010ff */
[----:B----4-:R-:W-:Y:S02]  /*1530*/  LEA R250, P1, R18, UR8, 0x1 ;  /* 0x0000000812fa7c11 */ /* 0x010fe4000f8208ff */
[----:B------:R-:W-:Y:S02]  /*1540*/  LEA.HI.X R245, R13, UR17, R14, 0x2, P0 ;  /* 0x000000110df57c11 */ /* 0x000fe400080f140e */
[----:B------:R-:W-:Y:S02]  /*1550*/  IADD3 R11, P0, PT, R16, 0x20, RZ ;  /* 0x00000020100b7810 */ /* 0x000fe40007f1e0ff */
[----:B------:R-:W-:Y:S02]  /*1560*/  LEA.HI.X R251, R18, UR9, R7, 0x1, P1 ;  /* 0x0000000912fb7c11 */ /* 0x000fe400088f0c07 */
[----:B------:R-:W-:Y:S01]  /*1570*/  SHF.L.U32 R13, R2, 0x5, RZ ;  /* 0x00000005020d7819 */ /* 0x000fe200000006ff */
[----:B------:R-:W-:Y:S01]  /*1580*/  IMAD.X R2, RZ, RZ, RZ, P0 ;  /* 0x000000ffff027224 */ /* 0x000fe200000e06ff */
        /* <DEDUP_REMOVED lines=16> */
.L_x_1128:
[----:B------:R-:W1:Y:S01]  /*1690*/  LDCU.64 UR10, c[0x0][0x5c0] ;  /* 0x0000b800ff0a77ac */ /* 0x000e620008000a00 */
[----:B------:R-:W-:-:S04]  /*16a0*/  UIADD3 UR8, UPT, UPT, UR39, UR41, URZ ;  /* 0x0000002927087290 */ /* 0x000fc8000fffe0ff */
[----:B-1----:R-:W-:Y:S02]  /*16b0*/  UIMAD.WIDE.U32 UR16, UR8, UR10, URZ ;  /* 0x0000000a081072a5 */ /* 0x002fe4000f8e00ff */
[----:B------:R-:W-:-:S04]  /*16c0*/  UIMAD UR8, UR8, UR11, URZ ;  /* 0x0000000b080872a4 */ /* 0x000fc8000f8e02ff */
[----:B------:R-:W-:-:S06]  /*16d0*/  UIADD3 UR8, UPT, UPT, UR17, UR8, URZ ;  /* 0x0000000811087290 */ /* 0x000fcc000fffe0ff */
[----:B------:R-:W-:Y:S02]  /*16e0*/  MOV R3, UR8 ;  /* 0x0000000800037c02 */ /* 0x000fe40008000f00 */
.L_x_1129:
        /* <DEDUP_REMOVED lines=13> */
.L_x_1130:
[----:B------:R-:W1:Y:S01]  /*17c0*/  LDCU.64 UR8, c[0x0][0x5c8] ;  /* 0x0000b900ff0877ac */ /* 0x000e620008000a00 */
[----:B------:R-:W-:-:S04]  /*17d0*/  UIADD3 UR39, UPT, UPT, UR39, UR41, URZ ;  /* 0x0000002927277290 */ /* 0x000fc8000fffe0ff */
[----:B-1----:R-:W-:Y:S02]  /*17e0*/  UIMAD.WIDE.U32 UR14, UR39, UR8, URZ ;  /* 0x00000008270e72a5 */ /* 0x002fe4000f8e00ff */
[----:B------:R-:W-:-:S04]  /*17f0*/  UIMAD UR39, UR39, UR9, URZ ;  /* 0x00000009272772a4 */ /* 0x000fc8000f8e02ff */
[----:B------:R-:W-:-:S06]  /*1800*/  UIADD3 UR39, UPT, UPT, UR15, UR39, URZ ;  /* 0x000000270f277290 */ /* 0x000fcc000fffe0ff */
[----:B------:R-:W-:-:S07]  /*1810*/  MOV R0, UR39 ;  /* 0x0000002700007c02 */ /* 0x000fce0008000f00 */
.L_x_1131:
        /* <DEDUP_REMOVED lines=32> */
.L_x_1133:
[----:B------:R-:W-:Y:S05]  /*1a20*/  BSYNC.RECONVERGENT B0 ;  /* 0x0000000000007941 */ /* 0x000fea0003800200 */
.L_x_1132:
        /* <DEDUP_REMOVED lines=19> */
.L_x_1135:
[----:B------:R-:W-:Y:S05]  /*1b60*/  BSYNC.RECONVERGENT B0 ;  /* 0x0000000000007941 */ /* 0x000fea0003800200 */
.L_x_1134:
        /* <DEDUP_REMOVED lines=29> */
.L_x_1137:
[----:B------:R-:W-:Y:S05]  /*1d40*/  BSYNC.RECONVERGENT B0 ;  /* 0x0000000000007941 */ /* 0x000fea0003800200 */
.L_x_1136:
        /* <DEDUP_REMOVED lines=20> */
.L_x_1127:
        /* <DEDUP_REMOVED lines=38> */
.L_x_1140:
[----:B------:R2:W-:Y:S04]  /*20f0*/  STS.128 [R15+0x10000], RZ ;  /* 0x010000ff0f007388 */ /* 0x0005e80000000c00 */
[----:B------:R2:W-:Y:S04]  /*2100*/  STS.128 [R15+0x12000], RZ ;  /* 0x012000ff0f007388 */ /* 0x0005e80000000c00 */
[----:B------:R2:W-:Y:S04]  /*2110*/  STS.128 [R15+0x14000], RZ ;  /* 0x014000ff0f007388 */ /* 0x0005e80000000c00 */
[----:B------:R2:W-:Y:S02]  /*2120*/  STS.128 [R15+0x16000], RZ ;  /* 0x016000ff0f007388 */ /* 0x0005e40000000c00 */
.L_x_1141:
[----:B------:R-:W-:Y:S05]  /*2130*/  BSYNC.RECONVERGENT B0 ;  /* 0x0000000000007941 */ /* 0x000fea0003800200 */
.L_x_1139:
        /* <DEDUP_REMOVED lines=37> */
.L_x_1143:
[----:B------:R-:W-:Y:S05]  /*2390*/  BSYNC.RECONVERGENT B0 ;  /* 0x0000000000007941 */ /* 0x000fea0003800200 */
.L_x_1142:
        /* <DEDUP_REMOVED lines=29> */
.L_x_1145:
[----:B------:R1:W-:Y:S04]  /*2570*/  STS.128 [R242], RZ ;  /* 0x000000fff2007388 */ /* 0x0003e80000000c00 */
[----:B------:R1:W-:Y:S04]  /*2580*/  STS.128 [R242+0x2000], RZ ;  /* 0x002000fff2007388 */ /* 0x0003e80000000c00 */
[----:B------:R1:W-:Y:S04]  /*2590*/  STS.128 [R242+0x4000], RZ ;  /* 0x004000fff2007388 */ /* 0x0003e80000000c00 */
[----:B------:R1:W-:Y:S02]  /*25a0*/  STS.128 [R242+0x6000], RZ ;  /* 0x006000fff2007388 */ /* 0x0003e40000000c00 */
.L_x_1146:
[----:B------:R-:W-:Y:S05]  /*25b0*/  BSYNC.RECONVERGENT B0 ;  /* 0x0000000000007941 */ /* 0x000fea0003800200 */
.L_x_1144:
        /* <DEDUP_REMOVED lines=46> */
.L_x_1148:
[----:B------:R-:W-:Y:S05]  /*28a0*/  BSYNC.RECONVERGENT B0 ;  /* 0x0000000000007941 */ /* 0x000fea0003800200 */
.L_x_1147:
        /* <DEDUP_REMOVED lines=48> */
.L_x_1150:
[----:B------:R2:W-:Y:S04]  /*2bb0*/  STS.128 [R15+0x18000], RZ ;  /* 0x018000ff0f007388 */ /* 0x0005e80000000c00 */
[----:B------:R2:W-:Y:S04]  /*2bc0*/  STS.128 [R15+0x1a000], RZ ;  /* 0x01a000ff0f007388 */ /* 0x0005e80000000c00 */
[----:B------:R2:W-:Y:S04]  /*2bd0*/  STS.128 [R15+0x1c000], RZ ;  /* 0x01c000ff0f007388 */ /* 0x0005e80000000c00 */
[----:B------:R2:W-:Y:S02]  /*2be0*/  STS.128 [R15+0x1e000], RZ ;  /* 0x01e000ff0f007388 */ /* 0x0005e40000000c00 */
.L_x_1151:
[----:B------:R-:W-:Y:S05]  /*2bf0*/  BSYNC.RECONVERGENT B0 ;  /* 0x0000000000007941 */ /* 0x000fea0003800200 */
.L_x_1149:
        /* <DEDUP_REMOVED lines=40> */
.L_x_1153:
[----:B------:R-:W-:Y:S05]  /*2e80*/  BSYNC.RECONVERGENT B0 ;  /* 0x0000000000007941 */ /* 0x000fea0003800200 */
.L_x_1152:
        /* <DEDUP_REMOVED lines=46> */
.L_x_1155:
[----:B------:R2:W-:Y:S04]  /*3170*/  STS.128 [R15+0x20000], RZ ;  /* 0x020000ff0f007388 */ /* 0x0005e80000000c00 */
[----:B------:R2:W-:Y:S04]  /*3180*/  STS.128 [R15+0x22000], RZ ;  /* 0x022000ff0f007388 */ /* 0x0005e80000000c00 */
[----:B------:R2:W-:Y:S04]  /*3190*/  STS.128 [R15+0x24000], RZ ;  /* 0x024000ff0f007388 */ /* 0x0005e80000000c00 */
[----:B------:R2:W-:Y:S02]  /*31a0*/  STS.128 [R15+0x26000], RZ ;  /* 0x026000ff0f007388 */ /* 0x0005e40000000c00 */
.L_x_1156:
[----:B------:R-:W-:Y:S05]  /*31b0*/  BSYNC.RECONVERGENT B0 ;  /* 0x0000000000007941 */ /* 0x000fea0003800200 */
.L_x_1154:
        /* <DEDUP_REMOVED lines=39> */
.L_x_1158:
[----:B------:R-:W-:Y:S05]  /*3430*/  BSYNC.RECONVERGENT B0 ;  /* 0x0000000000007941 */ /* 0x000fea0003800200 */
.L_x_1157:
[----:B------:R-:W3:Y:S01]  /*3440*/  LDCU.64 UR8, c[0x0][0x538] ;  /* 0x0000a700ff0877ac */ /* 0x000ee20008000a00 */
[----:B------:R-:W-:Y:S01]  /*3450*/  IMAD.U32 R8, RZ, RZ, UR23 ;  /* 0x00000017ff087e24 */ /* 0x000fe2000f8e00ff */
[----:B-1----:R-:W1:Y:S01]  /*3460*/  LDC.64 R22, c[0x0][0x528] ;  /* 0x00014a00ff167b82 */ /* 0x002e620000000a00 */
[----:B------:R-:W4:Y:S01]  /*3470*/  S2R R222, SR_TID.X ;  /* 0x0000000000de7919 */ /* 0x000f220000002100 */
[C---:B------:R-:W-:Y:S01]  /*3480*/  IMAD.SHL.U32 R11, R12.reuse, 0x2, RZ ;  /* 0x000000020c0b7824 */ /* 0x040fe200078e00ff */
[----:B------:R-:W-:Y:S01]  /*3490*/  LOP3.LUT R5, R5, 0x3, RZ, 0xc0, !PT ;  /* 0x0000000305057812 */ /* 0x000fe200078ec0ff */
[C---:B------:R-:W-:Y:S01]  /*34a0*/  IMAD.SHL.U32 R6, R12.reuse, 0x20, RZ ;  /* 0x000000200c067824 */ /* 0x040fe200078e00ff */
[----:B------:R-:W0:Y:S01]  /*34b0*/  LDGDEPBAR ;  /* 0x00000000000079af */ /* 0x000e220000000000 */
[----:B------:R-:W-:Y:S01]  /*34c0*/  IMAD.U32 R238, RZ, RZ, UR37 ;  /* 0x00000025ffee7e24 */ /* 0x000fe2000f8e00ff */
[----:B------:R-:W4:Y:S01]  /*34d0*/  LDCU UR14, c[0x0][0x590] ;  /* 0x0000b200ff0e77ac */ /* 0x000f220008000800 */
[----:B------:R-:W-:Y:S01]  /*34e0*/  IMAD.SHL.U32 R233, R12, 0x10, RZ ;  /* 0x000000100ce97824 */ /* 0x000fe200078e00ff */
[----:B------:R-:W1:Y:S01]  /*34f0*/  LDCU UR12, c[0x0][0x45c] ;  /* 0x00008b80ff0c77ac */ /* 0x000e620008000800 */
[----:B------:R-:W1:Y:S01]  /*3500*/  LDCU.U8 UR13, c[0x0][0x4f8] ;  /* 0x00009f00ff0d77ac */ /* 0x000e620008000000 */
[----:B---3--:R-:W-:-:S04]  /*3510*/  ISETP.NE.U32.AND P0, PT, RZ, UR8, PT ;  /* 0x00000008ff007c0c */ /* 0x008fc8000bf05070 */
[----:B------:R-:W-:Y:S01]  /*3520*/  ISETP.NE.AND.EX P1, PT, RZ, UR9, PT, P0 ;  /* 0x00000009ff007c0c */ /* 0x000fe2000bf25300 */
[----:B-1----:R-:W3:-:S12]  /*3530*/  LDG.E.64 R20, desc[UR34][R22.64+0x8] ;  /* 0x0000082216147981 */ /* 0x002ed8000c1e1b00 */
[----:B--2---:R-:W1:Y:S01]  /*3540*/  @P1 LDC.64 R2, c[0x0][0x540] ;  /* 0x00015000ff021b82 */ /* 0x004e620000000a00 */
[----:B------:R-:W-:-:S07]  /*3550*/  @P1 IMAD.MOV.U32 R9, RZ, RZ, RZ ;  /* 0x000000ffff091224 */ /* 0x000fce00078e00ff */
[----:B------:R-:W2:Y:S01]  /*3560*/  @P1 LDC R18, c[0x0][0x458] ;  /* 0x00011600ff121b82 */ /* 0x000ea20000000800 */
[----:B-1----:R-:W-:-:S04]  /*3570*/  @P1 IMAD.WIDE.U32 R8, R2, UR24, R8 ;  /* 0x0000001802081c25 */ /* 0x002fc8000f8e0008 */
[----:B------:R-:W-:Y:S01]  /*3580*/  @P1 IMAD R3, R3, UR24, R9 ;  /* 0x0000001803031c24 */ /* 0x000fe2000f8e0209 */
[----:B------:R-:W-:-:S04]  /*3590*/  @P1 LEA R2, P0, R8, UR8, 0x2 ;  /* 0x0000000808021c11 */ /* 0x000fc8000f8010ff */
[----:B------:R-:W-:Y:S02]  /*35a0*/  @P1 LEA.HI.X R3, R8, UR9, R3, 0x2, P0 ;  /* 0x0000000908031c11 */ /* 0x000fe400080f1403 */
[----:B------:R-:W3:Y:S04]  /*35b0*/  LDG.E.64 R8, desc[UR34][R22.64] ;  /* 0x0000002216087981 */ /* 0x000ee8000c1e1b00 */
[----:B------:R1:W3:Y:S01]  /*35c0*/  @P1 LDG.E R3, desc[UR34][R2.64] ;  /* 0x0000002202031981 */ /* 0x0002e2000c1e1900 */
[----:B--2---:R-:W2:Y:S01]  /*35d0*/  @P1 MUFU.RCP R18, R18 ;  /* 0x0000001200121308 */ /* 0x004ea20000001000 */
[----:B------:R-:W-:Y:S01]  /*35e0*/  LOP3.LUT R0, R11, 0x6, RZ, 0xc0, !PT ;  /* 0x000000060b007812 */ /* 0x000fe200078ec0ff */
[----:B------:R-:W-:Y:S02]  /*35f0*/  IMAD R238, R238, 0x4, R5 ;  /* 0x00000004eeee7824 */ /* 0x000fe400078e0205 */
[----:B------:R-:W-:Y:S01]  /*3600*/  IMAD.SHL.U32 R5, R12, 0x40, RZ ;  /* 0x000000400c057824 */ /* 0x000fe200078e00ff */
[----:B------:R-:W-:-:S02]  /*3610*/  LOP3.LUT R7, R0, 0xe0, R7, 0xf8, !PT ;  /* 0x000000e000077812 */ /* 0x000fc400078ef807 */
[----:B----4-:R-:W-:Y:S02]  /*3620*/  LOP3.LUT P4, R0, R222, 0x2, RZ, 0xc0, !PT ;  /* 0x00000002de007812 */ /* 0x010fe4000788c0ff */
[----:B------:R-:W-:Y:S02]  /*3630*/  LOP3.LUT R11, R11, 0x20, RZ, 0xc0, !PT ;  /* 0x000000200b0b7812 */ /* 0x000fe400078ec0ff */
[----:B------:R-:W-:Y:S02]  /*3640*/  ISETP.NE.AND P3, PT, R0, RZ, PT ;  /* 0x000000ff0000720c */ /* 0x000fe40003f65270 */
[----:B------:R-:W-:Y:S02]  /*3650*/  LOP3.LUT R17, R5, 0x1c0, RZ, 0xc0, !PT ;  /* 0x000001c005117812 */ /* 0x000fe400078ec0ff */
[----:B------:R-:W-:Y:S02]  /*3660*/  LOP3.LUT P2, R0, R222, 0x4, RZ, 0xc0, !PT ;  /* 0x00000004de007812 */ /* 0x000fe4000784c0ff */
[----:B-1----:R-:W-:-:S04]  /*3670*/  LOP3.LUT R2, R6, 0x200, RZ, 0xc0, !PT ;  /* 0x0000020006027812 */ /* 0x002fc800078ec0ff */
[----:B------:R-:W-:Y:S01]  /*3680*/  LOP3.LUT R233, R2, 0x3800, R233, 0xf8, !PT ;  /* 0x0000380002e97812 */ /* 0x000fe200078ef8e9 */
[----:B------:R-:W-:Y:S01]  /*3690*/  IMAD.MOV.U32 R2, RZ, RZ, RZ ;  /* 0x000000ffff027224 */ /* 0x000fe200078e00ff */
[----:B------:R-:W-:Y:S01]  /*36a0*/  LOP3.LUT R16, R11, 0x18, R16, 0xf8, !PT ;  /* 0x000000180b107812 */ /* 0x000fe200078ef810 */
[----:B------:R-:W-:Y:S01]  /*36b0*/  UIMAD UR9, UR24, UR46, UR23 ;  /* 0x0000002e180972a4 */ /* 0x000fe2000f8e0217 */
[----:B------:R-:W-:Y:S01]  /*36c0*/  LOP3.LUT R11, R5, 0x200, RZ, 0xc0, !PT ;  /* 0x00000200050b7812 */ /* 0x000fe200078ec0ff */
[----:B------:R-:W-:Y:S01]  /*36d0*/  IMAD.SHL.U32 R219, R222, 0x40, RZ ;  /* 0x00000040dedb7824 */ /* 0x000fe200078e00ff */
[----:B------:R-:W-:Y:S02]  /*36e0*/  LOP3.LUT R17, R17, 0x38, R10, 0xf8, !PT ;  /* 0x0000003811117812 */ /* 0x000fe400078ef80a */
[----:B------:R-:W-:Y:S01]  /*36f0*/  ISETP.NE.AND P0, PT, R0, RZ, PT ;  /* 0x000000ff0000720c */ /* 0x000fe20003f05270 */
[----:B------:R-:W-:Y:S01]  /*3700*/  USHF.L.U32 UR9, UR9, 0x5, URZ ;  /* 0x0000000509097899 */ /* 0x000fe200080006ff */
[----:B------:R-:W-:Y:S01]  /*3710*/  SHF.R.U32.HI R13, RZ, 0x2, R222 ;  /* 0x00000002ff0d7819 */ /* 0x000fe200000116de */
[C---:B------:R-:W-:Y:S01]  /*3720*/  IMAD.SHL.U32 R220, R222.reuse, 0x20, RZ ;  /* 0x00000020dedc7824 */ /* 0x040fe200078e00ff */
[----:B------:R-:W-:Y:S01]  /*3730*/  LOP3.LUT R6, R11, 0xc00, R6, 0xf8, !PT ;  /* 0x00000c000b067812 */ /* 0x000fe200078ef806 */
[----:B------:R-:W-:Y:S01]  /*3740*/  IMAD.SHL.U32 R218, R222, 0x8, RZ ;  /* 0x00000008deda7824 */ /* 0x000fe200078e00ff */
[----:B------:R-:W-:-:S02]  /*3750*/  LOP3.LUT R15, R16, 0x1c0, R5, 0xf8, !PT ;  /* 0x000001c0100f7812 */ /* 0x000fc400078ef805 */
[----:B------:R-:W-:Y:S02]  /*3760*/  LOP3.LUT R11, R17, 0x8, R14, 0x78, !PT ;  /* 0x00000008110b7812 */ /* 0x000fe400078e780e */
[----:B------:R-:W-:Y:S01]  /*3770*/  LOP3.LUT R217, R219, 0x1c0, RZ, 0xc0, !PT ;  /* 0x000001c0dbd97812 */ /* 0x000fe200078ec0ff */
[----:B------:R-:W-:Y:S01]  /*3780*/  USHF.R.S32.HI UR8, URZ, 0x1f, UR9 ;  /* 0x0000001fff087899 */ /* 0x000fe20008011409 */
[----:B------:R-:W-:Y:S02]  /*3790*/  LOP3.LUT R6, R6, R11, RZ, 0xfc, !PT ;  /* 0x0000000b06067212 */ /* 0x000fe400078efcff */
[----:B------:R-:W-:Y:S02]  /*37a0*/  LOP3.LUT R236, R222, 0x8, RZ, 0xc0, !PT ;  /* 0x00000008deec7812 */ /* 0x000fe400078ec0ff */
[----:B------:R-:W-:Y:S02]  /*37b0*/  LOP3.LUT R11, R220, 0x200, RZ, 0xc0, !PT ;  /* 0x00000200dc0b7812 */ /* 0x000fe400078ec0ff */
[----:B------:R-:W-:Y:S01]  /*37c0*/  LOP3.LUT R217, R217, 0x38, R218, 0xf8, !PT ;  /* 0x00000038d9d97812 */ /* 0x000fe200078ef8da */
[----:B------:R-:W-:-:S03]  /*37d0*/  IMAD.U32 R14, RZ, RZ, UR42 ;  /* 0x0000002aff0e7e24 */ /* 0x000fc6000f8e00ff */
[----:B------:R-:W-:Y:S01]  /*37e0*/  LOP3.LUT R246, R217, 0x8, R222, 0x78, !PT ;  /* 0x00000008d9f67812 */ /* 0x000fe200078e78de */
[----:B------:R-:W-:Y:S02]  /*37f0*/  IMAD.U32 R247, R14, 0x40, R7 ;  /* 0x000000400ef77824 */ /* 0x000fe400078e0007 */
[----:B------:R-:W-:-:S04]  /*3800*/  VIADD R7, R7, UR27 ;  /* 0x0000001b07077c36 */ /* 0x000fc80008000000 */
[C---:B------:R-:W-:Y:S02]  /*3810*/  VIADD R23, R7.reuse, 0x1 ;  /* 0x0000000107177836 */ /* 0x040fe40000000000 */
[----:B------:R-:W-:-:S03]  /*3820*/  VIADD R19, R7, 0x9 ;  /* 0x0000000907137836 */ /* 0x000fc60000000000 */
[----:B------:R-:W-:Y:S02]  /*3830*/  I2FP.F32.S32 R23, R23 ;  /* 0x0000001700177245 */ /* 0x000fe40000201400 */
[----:B------:R-:W-:Y:S01]  /*3840*/  I2FP.F32.S32 R19, R19 ;  /* 0x0000001300137245 */ /* 0x000fe20000201400 */
[----:B------:R-:W-:Y:S01]  /*3850*/  IMAD.MOV.U32 R230, RZ, RZ, 0x20 ;  /* 0x00000020ffe67424 */ /* 0x000fe200078e00ff */
[----:B------:R-:W-:Y:S01]  /*3860*/  LEA R6, R6, UR33, 0x1 ;  /* 0x0000002106067c11 */ /* 0x000fe2000f8e08ff */
[----:B------:R-:W-:Y:S02]  /*3870*/  IMAD.MOV.U32 R226, RZ, RZ, 0x20 ;  /* 0x00000020ffe27424 */ /* 0x000fe400078e00ff */
[----:B------:R-:W-:Y:S01]  /*3880*/  IMAD.MOV.U32 R221, RZ, RZ, 0x40 ;  /* 0x00000040ffdd7424 */ /* 0x000fe200078e00ff */
[----:B------:R-:W-:Y:S01]  /*3890*/  CS2R R190, SRZ ;  /* 0x0000000000be7805 */ /* 0x000fe2000001ff00 */
[----:B------:R-:W-:Y:S01]  /*38a0*/  IMAD.MOV.U32 R252, RZ, RZ, 0x4 ;  /* 0x00000004fffc7424 */ /* 0x000fe200078e00ff */
        /* <DEDUP_REMOVED lines=62> */
[----:B------:R-:W-:Y:S01]  /*3c90*/  SEL R227, R221, 0xffffffc0, !P2 ;  /* 0xffffffc0dde37807 */ /* 0x000fe20005000000 */
[----:B------:R-:W-:Y:S01]  /*3ca0*/  VIADD R231, R6, UR16 ;  /* 0x0000001006e77c36 */ /* 0x000fe20008000000 */
[----:B------:R-:W-:Y:S01]  /*3cb0*/  SEL R226, R226, 0xffffffe0, !P3 ;  /* 0xffffffe0e2e27807 */ /* 0x000fe20005800000 */
[----:B------:R-:W-:Y:S02]  /*3cc0*/  USHF.L.U32 UR14, UR14, 0x6, URZ ;  /* 0x000000060e0e7899 */ /* 0x000fe400080006ff */
[----:B------:R-:W-:Y:S02]  /*3cd0*/  UIADD3 UR48, UPT, UPT, UR48, 0x40, -UR38 ;  /* 0x0000004030307890 */ /* 0x000fe4000fffe826 */
[----:B------:R-:W-:Y:S01]  /*3ce0*/  USHF.L.U32 UR51, UR51, 0x3, URZ ;  /* 0x0000000333337899 */ /* 0x000fe200080006ff */
[----:B---3--:R-:W-:Y:S01]  /*3cf0*/  IADD3 R4, P6, P5, R20, UR9, R4 ;  /* 0x0000000914047c10 */ /* 0x008fe2000fdde004 */
[----:B------:R-:W1:Y:S03]  /*3d00*/  LDCU UR9, c[0x0][0x3e0] ;  /* 0x00007c00ff0977ac */ /* 0x000e660008000800 */
[----:B------:R-:W-:Y:S01]  /*3d10*/  IADD3.X R243, PT, PT, R21, UR8, RZ, P6, P5 ;  /* 0x0000000815f37c10 */ /* 0x000fe2000b7ea4ff */
[----:B------:R-:W-:Y:S01]  /*3d20*/  VIADD R21, R7, 0x8 ;  /* 0x0000000807157836 */ /* 0x000fe20000000000 */
[----:B------:R-:W-:Y:S01]  /*3d30*/  LOP3.LUT P5, RZ, R12, 0x2, RZ, 0xc0, !PT ;  /* 0x000000020cff7812 */ /* 0x000fe200078ac0ff */
[----:B------:R-:W3:Y:S03]  /*3d40*/  LDCU UR8, c[0x0][0x440] ;  /* 0x00008800ff0877ac */ /* 0x000ee60008000800 */
[----:B------:R-:W-:Y:S01]  /*3d50*/  I2FP.F32.S32 R21, R21 ;  /* 0x0000001500157245 */ /* 0x000fe20000201400 */
[----:B--2---:R-:W-:Y:S01]  /*3d60*/  @P1 FMUL.FTZ R2, R3, R18 ;  /* 0x0000001203021220 */ /* 0x004fe20000410000 */
[----:B------:R-:W-:-:S05]  /*3d70*/  IMAD.SHL.U32 R3, R222, 0x2, RZ ;  /* 0x00000002de037824 */ /* 0x000fca00078e00ff */
[----:B------:R-:W-:-:S04]  /*3d80*/  LOP3.LUT R0, R3, 0x38, RZ, 0xc0, !PT ;  /* 0x0000003803007812 */ /* 0x000fc800078ec0ff */
[----:B------:R-:W-:Y:S02]  /*3d90*/  LOP3.LUT R13, R0, 0x20, R13, 0x78, !PT ;  /* 0x00000020000d7812 */ /* 0x000fe400078e780d */
[----:B------:R-:W-:Y:S01]  /*3da0*/  LOP3.LUT R0, R15, 0x38, R10, 0x78, !PT ;  /* 0x000000380f007812 */ /* 0x000fe200078e780a */
[----:B------:R-:W-:Y:S01]  /*3db0*/  IMAD.SHL.U32 R10, R222, 0x10, RZ ;  /* 0x00000010de0a7824 */ /* 0x000fe200078e00ff */
[----:B------:R-:W-:Y:S02]  /*3dc0*/  ISETP.NE.AND P1, PT, R236, RZ, PT ;  /* 0x000000ffec00720c */ /* 0x000fe40003f25270 */
[----:B------:R-:W-:Y:S02]  /*3dd0*/  LOP3.LUT P1, RZ, R12, 0x4, RZ, 0xc0, !PT ;  /* 0x000000040cff7812 */ /* 0x000fe4000782c0ff */
[----:B------:R-:W-:Y:S02]  /*3de0*/  LOP3.LUT R11, R11, 0x3800, R10, 0xf8, !PT ;  /* 0x000038000b0b7812 */ /* 0x000fe400078ef80a */
[----:B------:R-:W-:-:S02]  /*3df0*/  LOP3.LUT R12, R17, 0x8, R12, 0x78, !PT ;  /* 0x00000008110c7812 */ /* 0x000fc400078e780c */
[----:B------:R-:W-:Y:S02]  /*3e00*/  LOP3.LUT R5, R0, 0x200, R5, 0xf8, !PT ;  /* 0x0000020000057812 */ /* 0x000fe400078ef805 */
[----:B------:R-:W-:Y:S02]  /*3e10*/  LOP3.LUT R246, R11, R246, RZ, 0xfc, !PT ;  /* 0x000000f60bf67212 */ /* 0x000fe400078efcff */
[----:B------:R-:W-:Y:S02]  /*3e20*/  LOP3.LUT R11, R219, 0x200, RZ, 0xc0, !PT ;  /* 0x00000200db0b7812 */ /* 0x000fe400078ec0ff */
[----:B------:R-:W-:Y:S02]  /*3e30*/  SHF.R.U32.HI R0, RZ, 0x1, R222 ;  /* 0x00000001ff007819 */ /* 0x000fe400000116de */
[----:B------:R-:W-:Y:S02]  /*3e40*/  LOP3.LUT R233, R233, R12, RZ, 0xfc, !PT ;  /* 0x0000000ce9e97212 */ /* 0x000fe400078efcff */
[----:B------:R-:W-:-:S02]  /*3e50*/  LOP3.LUT R12, R220, 0xc00, RZ, 0xc0, !PT ;  /* 0x00000c00dc0c7812 */ /* 0x000fc400078ec0ff */
[----:B------:R-:W-:Y:S02]  /*3e60*/  LOP3.LUT R216, R11, 0xc00, R220, 0xf8, !PT ;  /* 0x00000c000bd87812 */ /* 0x000fe400078ef8dc */
[----:B------:R-:W-:Y:S02]  /*3e70*/  LOP3.LUT R225, R217, 0x8, R0, 0x78, !PT ;  /* 0x00000008d9e17812 */ /* 0x000fe400078e7800 */
[----:B------:R-:W-:Y:S02]  /*3e80*/  LOP3.LUT R0, R11, 0x400, R220, 0xf8, !PT ;  /* 0x000004000b007812 */ /* 0x000fe400078ef8dc */
[----:B------:R-:W-:Y:S02]  /*3e90*/  LOP3.LUT R10, R13, 0x1c0, R10, 0xf8, !PT ;  /* 0x000001c00d0a7812 */ /* 0x000fe400078ef80a */
[----:B------:R-:W-:Y:S02]  /*3ea0*/  LOP3.LUT R11, R12, 0x6, R3, 0xf8, !PT ;  /* 0x000000060c0b7812 */ /* 0x000fe400078ef803 */
[----:B------:R-:W-:-:S02]  /*3eb0*/  LOP3.LUT R216, R216, R225, RZ, 0xfc, !PT ;  /* 0x000000e1d8d87212 */ /* 0x000fc400078efcff */
[----:B------:R-:W-:Y:S01]  /*3ec0*/  LOP3.LUT R225, R0, R225, RZ, 0xfc, !PT ;  /* 0x000000e100e17212 */ /* 0x000fe200078efcff */
[----:B------:R-:W-:Y:S01]  /*3ed0*/  VIADD R17, R7, 0x10 ;  /* 0x0000001007117836 */ /* 0x000fe20000000000 */
[----:B------:R-:W-:Y:S01]  /*3ee0*/  LOP3.LUT R0, R11, R10, RZ, 0xfc, !PT ;  /* 0x0000000a0b007212 */ /* 0x000fe200078efcff */
[----:B------:R-:W-:Y:S02]  /*3ef0*/  VIADD R15, R7, 0x11 ;  /* 0x00000011070f7836 */ /* 0x000fe40000000000 */
[-C--:B------:R-:W-:Y:S01]  /*3f00*/  FMUL.FTZ R10, R23, R2.reuse ;  /* 0x00000002170a7220 */ /* 0x080fe20000410000 */
[C---:B------:R-:W-:Y:S01]  /*3f10*/  VIADD R13, R7.reuse, 0x18 ;  /* 0x00000018070d7836 */ /* 0x040fe20000000000 */
[----:B------:R-:W-:Y:S01]  /*3f20*/  I2FP.F32.S32 R17, R17 ;  /* 0x0000001100117245 */ /* 0x000fe20000201400 */
[----:B------:R2:W-:Y:S01]  /*3f30*/  STL [R1+0x20], R0 ;  /* 0x0000200001007387 */ /* 0x0005e20000100800 */
[----:B------:R-:W-:Y:S01]  /*3f40*/  I2FP.F32.S32 R11, R7 ;  /* 0x00000007000b7245 */ /* 0x000fe20000201400 */
[----:B------:R-:W-:Y:S01]  /*3f50*/  VIADD R7, R7, 0x19 ;  /* 0x0000001907077836 */ /* 0x000fe20000000000 */
[----:B------:R-:W-:Y:S01]  /*3f60*/  I2FP.F32.S32 R15, R15 ;  /* 0x0000000f000f7245 */ /* 0x000fe20000201400 */
[----:B------:R-:W-:Y:S01]  /*3f70*/  FMUL.FTZ R12, R19, R2 ;  /* 0x00000002130c7220 */ /* 0x000fe20000410000 */
[----:B------:R4:W-:Y:S01]  /*3f80*/  STL [R1+0x18], R10 ;  /* 0x0000180a01007387 */ /* 0x0009e20000100800 */
[----:B------:R-:W-:Y:S01]  /*3f90*/  R2UR UR62, R8 ;  /* 0x00000000083e72ca */ /* 0x000fe200000e0000 */
[----:B------:R-:W-:Y:S01]  /*3fa0*/  IMAD.U32 R8, RZ, RZ, UR36 ;  /* 0x00000024ff087e24 */ /* 0x000fe2000f8e00ff */
[----:B------:R-:W-:-:S02]  /*3fb0*/  I2FP.F32.S32 R7, R7 ;  /* 0x0000000700077245 */ /* 0x000fc40000201400 */
[----:B------:R-:W-:Y:S01]  /*3fc0*/  I2FP.F32.S32 R13, R13 ;  /* 0x0000000d000d7245 */ /* 0x000fe20000201400 */
[-C--:B--2---:R-:W-:Y:S01]  /*3fd0*/  FMUL.FTZ R0, R21, R2.reuse ;  /* 0x0000000215007220 */ /* 0x084fe20000410000 */
[----:B----4-:R-:W-:-:S04]  /*3fe0*/  FMUL.FTZ R10, R17, R2 ;  /* 0x00000002110a7220 */ /* 0x010fc80000410000 */
[----:B------:R2:W-:Y:S04]  /*3ff0*/  STL [R1+0x14], R0 ;  /* 0x0000140001007387 */ /* 0x0005e80000100800 */
[----:B------:R4:W-:Y:S04]  /*4000*/  STL [R1+0x10], R12 ;  /* 0x0000100c01007387 */ /* 0x0009e80000100800 */
[----:B------:R1:W-:Y:S01]  /*4010*/  STL [R1+0xc], R10 ;  /* 0x00000c0a01007387 */ /* 0x0003e20000100800 */
[----:B------:R-:W-:Y:S01]  /*4020*/  R2UR UR63, R9 ;  /* 0x00000000093f72ca */ /* 0x000fe200000e0000 */
[----:B------:R-:W-:Y:S01]  /*4030*/  IMAD.MOV.U32 R9, RZ, RZ, 0x10 ;  /* 0x00000010ff097424 */ /* 0x000fe200078e00ff */
[----:B------:R-:W-:Y:S01]  /*4040*/  LEA R5, R5, UR33, 0x1 ;  /* 0x0000002105057c11 */ /* 0x000fe2000f8e08ff */
[----:B--2---:R-:W-:-:S05]  /*4050*/  FMUL.FTZ R0, R15, R2 ;  /* 0x000000020f007220 */ /* 0x004fca0000410000 */
[----:B------:R2:W-:Y:S01]  /*4060*/  STL [R1+0x8], R0 ;  /* 0x0000080001007387 */ /* 0x0005e20000100800 */
[-C--:B----4-:R-:W-:Y:S01]  /*4070*/  FMUL.FTZ R12, R13, R2.reuse ;  /* 0x000000020d0c7220 */ /* 0x090fe20000410000 */
[----:B-1----:R-:W-:-:S04]  /*4080*/  FMUL.FTZ R10, R11, R2 ;  /* 0x000000020b0a7220 */ /* 0x002fc80000410000 */
[----:B------:R-:W-:Y:S04]  /*4090*/  STL [R1+0x4], R12 ;  /* 0x0000040c01007387 */ /* 0x000fe80000100800 */
[----:B------:R-:W-:Y:S01]  /*40a0*/  STL [R1+0x1c], R10 ;  /* 0x00001c0a01007387 */ /* 0x000fe20000100800 */
[----:B------:R-:W-:Y:S02]  /*40b0*/  VIADD R229, R5, UR16 ;  /* 0x0000001005e57c36 */ /* 0x000fe40008000000 */
[----:B--2---:R-:W-:Y:S01]  /*40c0*/  FMUL.FTZ R0, R7, R2 ;  /* 0x0000000207007220 */ /* 0x004fe20000410000 */
[----:B------:R-:W-:-:S05]  /*40d0*/  IADD3 R7, PT, PT, R8, UR38, R241 ;  /* 0x0000002608077c10 */ /* 0x000fca000fffe0f1 */
[----:B------:R-:W-:Y:S01]  /*40e0*/  VIADD R7, R7, -UR40 ;  /* 0x8000002807077c36 */ /* 0x000fe20008000000 */
[----:B------:R-:W-:Y:S01]  /*40f0*/  STL [R1], R0 ;  /* 0x0000000001007387 */ /* 0x000fe20000100800 */
[----:B------:R-:W-:-:S03]  /*4100*/  IMAD.WIDE.U32 R4, R4, -0x2daee0ad, RZ ;  /* 0xd2511f5304047825 */ /* 0x000fc600078e00ff */
[----:B------:R-:W-:Y:S04]  /*4110*/  STL [R1+0x24], R242 ;  /* 0x000024f201007387 */ /* 0x000fe80000100800 */
[----:B------:R1:W-:Y:S01]  /*4120*/  STL [R1+0x2c], R7 ;  /* 0x00002c0701007387 */ /* 0x0003e20000100800 */
[----:B------:R-:W-:Y:S01]  /*4130*/  LEA R233, R233, UR33, 0x1 ;  /* 0x00000021e9e97c11 */ /* 0x000fe2000f8e08ff */
[----:B------:R-:W-:Y:S01]  /*4140*/  IMAD.MOV.U32 R2, RZ, RZ, 0x40 ;  /* 0x00000040ff027424 */ /* 0x000fe200078e00ff */
[----:B------:R-:W-:Y:S02]  /*4150*/  SEL R230, R230, 0xffffffe0, !P5 ;  /* 0xffffffe0e6e67807 */ /* 0x000fe40006800000 */
[----:B-1----:R-:W-:-:S05]  /*4160*/  SEL R7, R9, 0xfffffff0, !P2 ;  /* 0xfffffff009077807 */ /* 0x002fca0005000000 */
[----:B------:R1:W-:Y:S04]  /*4170*/  STL [R1+0x28], R7 ;  /* 0x0000280701007387 */ /* 0x0003e80000100800 */
[----:B------:R1:W-:Y:S01]  /*4180*/  STL.64 [R1+0x30], R4 ;  /* 0x0000300401007387 */ /* 0x0003e20000100a00 */
[----:B------:R-:W-:-:S05]  /*4190*/  IMAD.MOV.U32 R0, RZ, RZ, 0x40 ;  /* 0x00000040ff007424 */ /* 0x000fca00078e00ff */
[----:B------:R-:W-:Y:S02]  /*41a0*/  SEL R0, R0, 0xffffffc0, !P1 ;  /* 0xffffffc000007807 */ /* 0x000fe40004800000 */
[----:B------:R-:W-:-:S03]  /*41b0*/  CS2R R22, SRZ ;  /* 0x0000000000167805 */ /* 0x000fc6000001ff00 */
[--C-:B------:R-:W-:Y:S01]  /*41c0*/  IMAD.IADD R223, R0, 0x1, R233.reuse ;  /* 0x0000000100df7824 */ /* 0x100fe200078e02e9 */
[----:B------:R-:W-:Y:S02]  /*41d0*/  CS2R R20, SRZ ;  /* 0x0000000000147805 */ /* 0x000fe4000001ff00 */
[----:B------:R-:W-:Y:S01]  /*41e0*/  LOP3.LUT P6, RZ, R222, 0x8, RZ, 0xc0, !PT ;  /* 0x00000008deff7812 */ /* 0x000fe200078cc0ff */
[----:B------:R-:W-:Y:S01]  /*41f0*/  IMAD.IADD R224, R230, 0x1, R233 ;  /* 0x00000001e6e07824 */ /* 0x000fe200078e02e9 */
[----:B------:R-:W-:Y:S01]  /*4200*/  SEL R2, R2, 0xffffffc0, !P1 ;  /* 0xffffffc002027807 */ /* 0x000fe20004800000 */
[----:B------:R-:W-:Y:S01]  /*4210*/  IMAD.IADD R0, R230, 0x1, R223 ;  /* 0x00000001e6007824 */ /* 0x000fe200078e02df */
[----:B------:R-:W-:Y:S02]  /*4220*/  UIADD3 UR27, UPT, UPT, UR62, -0x61c88647, URZ ;  /* 0x9e3779b93e1b7890 */ /* 0x000fe4000fffe0ff */
[----:B------:R-:W-:Y:S02]  /*4230*/  UIADD3 UR24, UPT, UPT, UR63, -0x4498517b, URZ ;  /* 0xbb67ae853f187890 */ /* 0x000fe4000fffe0ff */
[----:B------:R-:W-:-:S02]  /*4240*/  UIADD3 UR17, UPT, UPT, UR62, 0x3c6ef372, URZ ;  /* 0x3c6ef3723e117890 */ /* 0x000fc4000fffe0ff */
[----:B------:R-:W-:Y:S02]  /*4250*/  UIADD3 UR15, UPT, UPT, UR63, 0x76cf5d0a, URZ ;  /* 0x76cf5d0a3f0f7890 */ /* 0x000fe4000fffe0ff */
[----:B------:R-:W-:Y:S02]  /*4260*/  UIADD3 UR58, UPT, UPT, UR62, -0x255992d5, URZ ;  /* 0xdaa66d2b3e3a7890 */ /* 0x000fe4000fffe0ff */
[----:B------:R-:W-:Y:S02]  /*4270*/  UIADD3 UR55, UPT, UPT, UR63, 0x32370b8f, URZ ;  /* 0x32370b8f3f377890 */ /* 0x000fe4000fffe0ff */
[----:B------:R-:W-:Y:S02]  /*4280*/  UIADD3 UR54, UPT, UPT, UR62, 0x78dde6e4, URZ ;  /* 0x78dde6e43e367890 */ /* 0x000fe4000fffe0ff */
[----:B------:R-:W-:Y:S02]  /*4290*/  UIADD3 UR53, UPT, UPT, UR63, -0x126145ec, URZ ;  /* 0xed9eba143f357890 */ /* 0x000fe4000fffe0ff */
[----:B------:R-:W-:-:S02]  /*42a0*/  UIADD3 UR50, UPT, UPT, UR62, 0x1715609d, URZ ;  /* 0x1715609d3e327890 */ /* 0x000fc4000fffe0ff */
[----:B------:R-:W-:Y:S02]  /*42b0*/  UIADD3 UR46, UPT, UPT, UR63, -0x56f99767, URZ ;  /* 0xa90668993f2e7890 */ /* 0x000fe4000fffe0ff */
[----:B------:R-:W-:Y:S02]  /*42c0*/  UIADD3 UR43, UPT, UPT, UR62, -0x4ab325aa, URZ ;  /* 0xb54cda563e2b7890 */ /* 0x000fe4000fffe0ff */
[----:B-1-3--:R-:W-:-:S12]  /*42d0*/  UIADD3 UR40, UPT, UPT, UR63, 0x646e171e, URZ ;  /* 0x646e171e3f287890 */ /* 0x00afd8000fffe0ff */
.L_x_1161:
[----:B------:R-:W0:Y:S01]  /*42e0*/  LDGDEPBAR ;  /* 0x00000000000079af */ /* 0x000e220000000000 */
[C---:B------:R-:W-:Y:S01]  /*42f0*/  IMAD.IADD R118, R231.reuse, 0x1, R230 ;  /* 0x00000001e7767824 */ /* 0x040fe200078e02e6 */
[----:B------:R-:W-:Y:S01]  /*4300*/  UIADD3 UR36, UPT, UPT, UR36, -0x40, URZ ;  /* 0xffffffc024247890 */ /* 0x000fe2000fffe0ff */
[----:B------:R-:W-:Y:S03]  /*4310*/  IMAD.IADD R117, R231, 0x1, R2 ;  /* 0x00000001e7757824 */ /* 0x000fe600078e0202 */
[----:B------:R-:W2:Y:S01]  /*4320*/  LDL.64 R126, [R1+0x30] ;  /* 0x00003000017e7983 */ /* 0x000ea20000100a00 */
[----:B------:R-:W-:Y:S01]  /*4330*/  USHF.L.U32 UR16, UR42, 0x6, URZ ;  /* 0x000000062a107899 */ /* 0x000fe200080006ff */
[----:B------:R-:W-:Y:S01]  /*4340*/  SHF.R.U32.HI R119, RZ, 0x7, R222 ;  /* 0x00000007ff777819 */ /* 0x000fe200000116de */
[----:B------:R-:W-:Y:S03]  /*4350*/  IMAD.IADD R116, R230, 0x1, R117 ;  /* 0x00000001e6747824 */ /* 0x000fe600078e0275 */
[----:B------:R-:W3:Y:S01]  /*4360*/  LDL R120, [R1+0x2c] ;  /* 0x00002c0001787983 */ /* 0x000ee20000100800 */
[----:B------:R-:W-:Y:S01]  /*4370*/  UISETP.GE.AND UP0, UPT, UR36, UR48, UPT ;  /* 0x000000302400728c */ /* 0x000fe2000bf06270 */
[----:B------:R-:W-:Y:S01]  /*4380*/  VIADD R238, R238, 0xfffffffc ;  /* 0xfffffffceeee7836 */ /* 0x000fe20000000000 */
[----:B------:R-:W-:Y:S03]  /*4390*/  UIADD3 UR16, UPT, UPT, UR16, 0x40, URZ ;  /* 0x0000004010107890 */ /* 0x000fe6000fffe0ff */
[----:B------:R-:W4:Y:S01]  /*43a0*/  LDL R121, [R1+0x1c] ;  /* 0x00001c0001797983 */ /* 0x000f220000100800 */
[----:B------:R-:W-:Y:S01]  /*43b0*/  IMAD.MOV.U32 R125, RZ, RZ, 0x37 ;  /* 0x00000037ff7d7424 */ /* 0x000fe200078e00ff */
[----:B-----5:R-:W-:Y:S01]  /*43c0*/  FSETP.NEU.FTZ.AND P4, PT, R240, -INF , PT ;  /* 0xff800000f000780b */ /* 0x020fe20003f9d000 */
[----:B------:R-:W-:Y:S01]  /*43d0*/  UISETP.LT.AND UP0, UPT, UR16, UR38, UP0 ;  /* 0x000000261000728c */ /* 0x000fe20008701270 */
[----:B------:R-:W-:Y:S01]  /*43e0*/  FSETP.NEU.FTZ.AND P3, PT, R239, -INF , PT ;  /* 0xff800000ef00780b */ /* 0x000fe20003f7d000 */
[----:B------:R-:W-:Y:S04]  /*43f0*/  UIADD3 UR37, UPT, UPT, UR37, -0x1, URZ ;  /* 0xffffffff25257890 */ /* 0x000fe8000fffe0ff */
[----:B------:R-:W-:Y:S01]  /*4400*/  PLOP3.LUT P2, PT, PT, PT, UP0, 0x80, 0x8 ;  /* 0x000000000008781c */ /* 0x000fe20003f4f008 */
[----:B------:R-:W-:Y:S11]  /*4410*/  UISETP.GT.AND UP0, UPT, UR37, UR47, UPT ;  /* 0x0000002f2500728c */ /* 0x000ff6000bf04270 */
[----:B------:R-:W-:Y:S01]  /*4420*/  @!UPT UIADD3 URZ, UPT, UPT, URZ, URZ, URZ ;  /* 0x000000fffffff290 */ /* 0x000fe2000fffe0ff */
[C---:B------:R-:W-:Y:S01]  /*4430*/  @!P2 VIADD R131, R247.reuse, 0x18 ;  /* 0x00000018f783a836 */ /* 0x040fe20000000000 */
        /* <DEDUP_REMOVED lines=9> */
[----:B------:R-:W-:Y:S01]  /*44d0*/  LDSM.16.M88.4 R112, [R224+0x1a000] ;  /* 0x01a00000e070783b */ /* 0x000fe20000000200 */
[C---:B-1----:R-:W-:Y:S08]  /*44e0*/  HMMA.16816.F32.BF16 R4, R84.reuse, R88, RZ ;  /* 0x000000585404723c */ /* 0x042ff000000418ff */
[C---:B------:R-:W-:Y:S01]  /*44f0*/  HMMA.16816.F32.BF16 R8, R84.reuse, R90, RZ ;  /* 0x0000005a5408723c */ /* 0x040fe200000418ff */
[----:B------:R-:W1:Y:S07]  /*4500*/  LDSM.16.M88.4 R88, [R223+0x18000] ;  /* 0x01800000df58783b */ /* 0x000e6e0000000200 */
[C---:B------:R-:W-:Y:S08]  /*4510*/  HMMA.16816.F32.BF16 R12, R84.reuse, R92, RZ ;  /* 0x0000005c540c723c */ /* 0x040ff000000418ff */
[----:B------:R-:W-:Y:S01]  /*4520*/  HMMA.16816.F32.BF16 R16, R84, R94, RZ ;  /* 0x0000005e5410723c */ /* 0x000fe200000418ff */
[----:B------:R-:W1:Y:S06]  /*4530*/  LDSM.16.M88.4 R84, [R223+0x18800] ;  /* 0x01880000df54783b */ /* 0x000e6c0000000200 */
[----:B------:R-:W-:Y:S01]  /*4540*/  LDSM.16.M88.4 R92, [R116] ;  /* 0x00000000745c783b */ /* 0x000fe20000000200 */
[C---:B------:R-:W-:Y:S08]  /*4550*/  HMMA.16816.F32.BF16 R4, R96.reuse, R100, R4 ;  /* 0x000000646004723c */ /* 0x040ff00000041804 */
[C---:B------:R-:W-:Y:S01]  /*4560*/  HMMA.16816.F32.BF16 R8, R96.reuse, R102, R8 ;  /* 0x000000666008723c */ /* 0x040fe20000041808 */
[----:B------:R-:W1:Y:S07]  /*4570*/  LDSM.16.M88.4 R100, [R0+0x18000] ;  /* 0x018000000064783b */ /* 0x000e6e0000000200 */
[C---:B------:R-:W-:Y:S08]  /*4580*/  HMMA.16816.F32.BF16 R12, R96.reuse, R104, R12 ;  /* 0x00000068600c723c */ /* 0x040ff0000004180c */
[----:B------:R-:W-:Y:S01]  /*4590*/  HMMA.16816.F32.BF16 R16, R96, R106, R16 ;  /* 0x0000006a6010723c */ /* 0x000fe20000041810 */
[----:B------:R-:W1:Y:S06]  /*45a0*/  LDSM.16.M88.4 R96, [R0+0x18800] ;  /* 0x018800000060783b */ /* 0x000e6c0000000200 */
        /* <DEDUP_REMOVED lines=8> */
[C---:B------:R-:W-:Y:S08]  /*4630*/  HMMA.16816.F32.BF16 R4, R92.reuse, R100, R4 ;  /* 0x000000645c04723c */ /* 0x040ff00000041804 */
[C---:B------:R-:W-:Y:S01]  /*4640*/  HMMA.16816.F32.BF16 R8, R92.reuse, R102, R8 ;  /* 0x000000665c08723c */ /* 0x040fe20000041808 */
[----:B------:R-:W1:Y:S07]  /*4650*/  LDSM.16.M88.4 R100, [R224+0x1a800] ;  /* 0x01a80000e064783b */ /* 0x000e6e0000000200 */
[C---:B------:R-:W-:Y:S08]  /*4660*/  HMMA.16816.F32.BF16 R12, R92.reuse, R96, R12 ;  /* 0x000000605c0c723c */ /* 0x040ff0000004180c */
[----:B------:R-:W-:Y:S01]  /*4670*/  HMMA.16816.F32.BF16 R16, R92, R98, R16 ;  /* 0x000000625c10723c */ /* 0x000fe20000041810 */
[----:B------:R-:W-:Y:S06]  /*4680*/  LDSM.16.M88.4 R92, [R117+0x2000] ;  /* 0x00200000755c783b */ /* 0x000fec0000000200 */
[----:B------:R-:W2:Y:S01]  /*4690*/  LDSM.16.M88.4 R96, [R223+0x1a000] ;  /* 0x01a00000df60783b */ /* 0x000ea20000000200 */
[C---:B-1----:R-:W-:Y:S08]  /*46a0*/  HMMA.16816.F32.BF16 R4, R88.reuse, R104, R4 ;  /* 0x000000685804723c */ /* 0x042ff00000041804 */
[C---:B------:R-:W-:Y:S01]  /*46b0*/  HMMA.16816.F32.BF16 R8, R88.reuse, R106, R8 ;  /* 0x0000006a5808723c */ /* 0x040fe20000041808 */
[----:B------:R-:W1:Y:S07]  /*46c0*/  LDSM.16.M88.4 R104, [R223+0x1a800] ;  /* 0x01a80000df68783b */ /* 0x000e6e0000000200 */
[C---:B------:R-:W-:Y:S08]  /*46d0*/  HMMA.16816.F32.BF16 R12, R88.reuse, R84, R12 ;  /* 0x00000054580c723c */ /* 0x040ff0000004180c */
[----:B------:R-:W-:Y:S01]  /*46e0*/  HMMA.16816.F32.BF16 R16, R88, R86, R16 ;  /* 0x000000565810723c */ /* 0x000fe20000041810 */
[----:B------:R-:W-:Y:S06]  /*46f0*/  LDSM.16.M88.4 R84, [R116+0x2000] ;  /* 0x002000007454783b */ /* 0x000fec0000000200 */
[----:B------:R-:W1:Y:S01]  /*4700*/  LDSM.16.M88.4 R88, [R0+0x1a000] ;  /* 0x01a000000058783b */ /* 0x000e620000000200 */
[C---:B------:R-:W-:Y:S08]  /*4710*/  HMMA.16816.F32.BF16 R4, R108.reuse, R112, R4 ;  /* 0x000000706c04723c */ /* 0x040ff00000041804 */
[C---:B------:R-:W-:Y:S01]  /*4720*/  HMMA.16816.F32.BF16 R8, R108.reuse, R114, R8 ;  /* 0x000000726c08723c */ /* 0x040fe20000041808 */
[----:B------:R-:W3:Y:S07]  /*4730*/  LDSM.16.M88.4 R112, [R0+0x1a800] ;  /* 0x01a800000070783b */ /* 0x000eee0000000200 */
[C---:B------:R-:W-:Y:S08]  /*4740*/  HMMA.16816.F32.BF16 R12, R108.reuse, R100, R12 ;  /* 0x000000646c0c723c */ /* 0x040ff0000004180c */
[----:B------:R-:W-:Y:S01]  /*4750*/  HMMA.16816.F32.BF16 R16, R108, R102, R16 ;  /* 0x000000666c10723c */ /* 0x000fe20000041810 */
[----:B------:R-:W-:Y:S06]  /*4760*/  LDSM.16.M88.4 R100, [R233+0x1c000] ;  /* 0x01c00000e964783b */ /* 0x000fec0000000200 */
[----:B------:R-:W-:Y:S01]  /*4770*/  LDSM.16.M88.4 R108, [R233+0x1c800] ;  /* 0x01c80000e96c783b */ /* 0x000fe20000000200 */
[C---:B--2---:R-:W-:Y:S08]  /*4780*/  HMMA.16816.F32.BF16 R4, R92.reuse, R96, R4 ;  /* 0x000000605c04723c */ /* 0x044ff00000041804 */
[C---:B------:R-:W-:Y:S01]  /*4790*/  HMMA.16816.F32.BF16 R8, R92.reuse, R98, R8 ;  /* 0x000000625c08723c */ /* 0x040fe20000041808 */
[----:B------:R-:W2:Y:S07]  /*47a0*/  LDSM.16.M88.4 R96, [R231+0x4000] ;  /* 0x00400000e760783b */ /* 0x000eae0000000200 */
[C---:B-1----:R-:W-:Y:S08]  /*47b0*/  HMMA.16816.F32.BF16 R12, R92.reuse, R104, R12 ;  /* 0x000000685c0c723c */ /* 0x042ff0000004180c */
[----:B------:R-:W-:Y:S01]  /*47c0*/  HMMA.16816.F32.BF16 R16, R92, R106, R16 ;  /* 0x0000006a5c10723c */ /* 0x000fe20000041810 */
[----:B------:R-:W-:Y:S06]  /*47d0*/  LDSM.16.M88.4 R92, [R224+0x1c000] ;  /* 0x01c00000e05c783b */ /* 0x000fec0000000200 */
[----:B------:R-:W-:Y:S01]  /*47e0*/  LDSM.16.M88.4 R104, [R224+0x1c800] ;  /* 0x01c80000e068783b */ /* 0x000fe20000000200 */
[C---:B------:R-:W-:Y:S08]  /*47f0*/  HMMA.16816.F32.BF16 R4, R84.reuse, R88, R4 ;  /* 0x000000585404723c */ /* 0x040ff00000041804 */
[C---:B------:R-:W-:Y:S01]  /*4800*/  HMMA.16816.F32.BF16 R8, R84.reuse, R90, R8 ;  /* 0x0000005a5408723c */ /* 0x040fe20000041808 */
[----:B------:R-:W1:Y:S07]  /*4810*/  LDSM.16.M88.4 R88, [R118+0x4000] ;  /* 0x004000007658783b */ /* 0x000e6e0000000200 */
[C---:B---3--:R-:W-:Y:S08]  /*4820*/  HMMA.16816.F32.BF16 R12, R84.reuse, R112, R12 ;  /* 0x00000070540c723c */ /* 0x048ff0000004180c */
[----:B------:R-:W-:Y:S01]  /*4830*/  HMMA.16816.F32.BF16 R16, R84, R114, R16 ;  /* 0x000000725410723c */ /* 0x000fe20000041810 */
[----:B------:R-:W-:Y:S06]  /*4840*/  LDSM.16.M88.4 R84, [R117+0x4000] ;  /* 0x004000007554783b */ /* 0x000fec0000000200 */
[----:B------:R-:W-:Y:S01]  /*4850*/  LDSM.16.M88.4 R112, [R223+0x1c800] ;  /* 0x01c80000df70783b */ /* 0x000fe20000000200 */
[C---:B--2---:R-:W-:Y:S08]  /*4860*/  HMMA.16816.F32.BF16 R4, R96.reuse, R100, R4 ;  /* 0x000000646004723c */ /* 0x044ff00000041804 */
[C---:B------:R-:W-:Y:S01]  /*4870*/  HMMA.16816.F32.BF16 R8, R96.reuse, R102, R8 ;  /* 0x000000666008723c */ /* 0x040fe20000041808 */
[----:B------:R-:W2:Y:S07]  /*4880*/  LDSM.16.M88.4 R100, [R223+0x1c000] ;  /* 0x01c00000df64783b */ /* 0x000eae0000000200 */
[C---:B------:R-:W-:Y:S08]  /*4890*/  HMMA.16816.F32.BF16 R12, R96.reuse, R108, R12 ;  /* 0x0000006c600c723c */ /* 0x040ff0000004180c */
[----:B------:R-:W-:Y:S01]  /*48a0*/  HMMA.16816.F32.BF16 R16, R96, R110, R16 ;  /* 0x0000006e6010723c */ /* 0x000fe20000041810 */
[----:B------:R-:W-:Y:S06]  /*48b0*/  LDSM.16.M88.4 R96, [R0+0x1c000] ;  /* 0x01c000000060783b */ /* 0x000fec0000000200 */
[----:B------:R-:W-:Y:S01]  /*48c0*/  LDSM.16.M88.4 R108, [R0+0x1c800] ;  /* 0x01c80000006c783b */ /* 0x000fe20000000200 */
[C---:B-1----:R-:W-:Y:S08]  /*48d0*/  HMMA.16816.F32.BF16 R4, R88.reuse, R92, R4 ;  /* 0x0000005c5804723c */ /* 0x042ff00000041804 */
[C---:B------:R-:W-:Y:S01]  /*48e0*/  HMMA.16816.F32.BF16 R8, R88.reuse, R94, R8 ;  /* 0x0000005e5808723c */ /* 0x040fe20000041808 */
[----:B------:R-:W1:Y:S07]  /*48f0*/  LDSM.16.M88.4 R92, [R116+0x4000] ;  /* 0x00400000745c783b */ /* 0x000e6e0000000200 */
[C---:B------:R-:W-:Y:S08]  /*4900*/  HMMA.16816.F32.BF16 R12, R88.reuse, R104, R12 ;  /* 0x00000068580c723c */ /* 0x040ff0000004180c */
[----:B------:R-:W-:Y:S01]  /*4910*/  HMMA.16816.F32.BF16 R16, R88, R106, R16 ;  /* 0x0000006a5810723c */ /* 0x000fe20000041810 */
[----:B------:R-:W-:Y:S06]  /*4920*/  LDSM.16.M88.4 R88, [R231+0x6000] ;  /* 0x00600000e758783b */ /* 0x000fec0000000200 */
[----:B------:R-:W-:Y:S01]  /*4930*/  LDSM.16.M88.4 R104, [R233+0x1e800] ;  /* 0x01e80000e968783b */ /* 0x000fe20000000200 */
[C---:B--2---:R-:W-:Y:S08]  /*4940*/  HMMA.16816.F32.BF16 R4, R84.reuse, R100, R4 ;  /* 0x000000645404723c */ /* 0x044ff00000041804 */
[C---:B------:R-:W-:Y:S01]  /*4950*/  HMMA.16816.F32.BF16 R8, R84.reuse, R102, R8 ;  /* 0x000000665408723c */ /* 0x040fe20000041808 */
[----:B------:R2:W3:Y:S07]  /*4960*/  LDSM.16.M88.4 R100, [R233+0x1e000] ;  /* 0x01e00000e964783b */ /* 0x0004ee0000000200 */
[C---:B------:R-:W-:Y:S08]  /*4970*/  HMMA.16816.F32.BF16 R12, R84.reuse, R112, R12 ;  /* 0x00000070540c723c */ /* 0x040ff0000004180c */
[----:B------:R-:W-:Y:S01]  /*4980*/  HMMA.16816.F32.BF16 R16, R84, R114, R16 ;  /* 0x000000725410723c */ /* 0x000fe20000041810 */
[----:B------:R-:W-:Y:S06]  /*4990*/  LDSM.16.M88.4 R84, [R118+0x6000] ;  /* 0x006000007654783b */ /* 0x000fec0000000200 */
[----:B------:R-:W-:Y:S01]  /*49a0*/  LDSM.16.M88.4 R112, [R224+0x1e800] ;  /* 0x01e80000e070783b */ /* 0x000fe20000000200 */
[C---:B-1----:R-:W-:Y:S05]  /*49b0*/  HMMA.16816.F32.BF16 R4, R92.reuse, R96, R4 ;  /* 0x000000605c04723c */ /* 0x042fea0000041804 */
[----:B--2---:R-:W-:Y:S03]  /*49c0*/  LEA R233, R246, UR4, 0x1 ;  /* 0x00000004f6e97c11 */ /* 0x004fe6000f8e08ff */
[C---:B------:R-:W-:Y:S01]  /*49d0*/  HMMA.16816.F32.BF16 R8, R92.reuse, R98, R8 ;  /* 0x000000625c08723c */ /* 0x040fe20000041808 */
[----:B------:R-:W1:Y:S07]  /*49e0*/  LDSM.16.M88.4 R96, [R224+0x1e000] ;  /* 0x01e00000e060783b */ /* 0x000e6e0000000200 */
[C---:B------:R-:W-:Y:S08]  /*49f0*/  HMMA.16816.F32.BF16 R12, R92.reuse, R108, R12 ;  /* 0x0000006c5c0c723c */ /* 0x040ff0000004180c */
[----:B------:R-:W-:Y:S01]  /*4a00*/  HMMA.16816.F32.BF16 R16, R92, R110, R16 ;  /* 0x0000006e5c10723c */ /* 0x000fe20000041810 */
[----:B------:R-:W-:Y:S06]  /*4a10*/  LDSM.16.M88.4 R92, [R117+0x6000] ;  /* 0x00600000755c783b */ /* 0x000fec0000000200 */
[----:B------:R-:W-:Y:S01]  /*4a20*/  LDSM.16.M88.4 R108, [R223+0x1e800] ;  /* 0x01e80000df6c783b */ /* 0x000fe20000000200 */
[C---:B---3--:R-:W-:Y:S08]  /*4a30*/  HMMA.16816.F32.BF16 R4, R88.reuse, R100, R4 ;  /* 0x000000645804723c */ /* 0x048ff00000041804 */
[C---:B------:R-:W-:Y:S01]  /*4a40*/  HMMA.16816.F32.BF16 R8, R88.reuse, R102, R8 ;  /* 0x000000665808723c */ /* 0x040fe20000041808 */
[----:B------:R-:W2:Y:S07]  /*4a50*/  LDSM.16.M88.4 R100, [R223+0x1e000] ;  /* 0x01e00000df64783b */ /* 0x000eae0000000200 */
[C---:B------:R-:W-:Y:S08]  /*4a60*/  HMMA.16816.F32.BF16 R12, R88.reuse, R104, R12 ;  /* 0x00000068580c723c */ /* 0x040ff0000004180c */
[----:B------:R-:W-:Y:S01]  /*4a70*/  HMMA.16816.F32.BF16 R16, R88, R106, R16 ;  /* 0x0000006a5810723c */ /* 0x000fe20000041810 */
[----:B------:R-:W-:Y:S07]  /*4a80*/  LDSM.16.M88.4 R88, [R116+0x6000] ;  /* 0x006000007458783b */ /* 0x000fee0000000200 */
[C---:B-1----:R-:W-:Y:S08]  /*4a90*/  HMMA.16816.F32.BF16 R4, R84.reuse, R96, R4 ;  /* 0x000000605404723c */ /* 0x042ff00000041804 */
[C---:B------:R-:W-:Y:S01]  /*4aa0*/  HMMA.16816.F32.BF16 R8, R84.reuse, R98, R8 ;  /* 0x000000625408723c */ /* 0x040fe20000041808 */
[----:B------:R-:W1:Y:S07]  /*4ab0*/  LDSM.16.M88.4 R96, [R0+0x1e000] ;  /* 0x01e000000060783b */ /* 0x000e6e0000000200 */
[C---:B------:R-:W-:Y:S01]  /*4ac0*/  HMMA.16816.F32.BF16 R12, R84.reuse, R112, R12 ;  /* 0x00000070540c723c */ /* 0x040fe2000004180c */
[----:B------:R-:W-:Y:S04]  /*4ad0*/  IMAD.U32 R112, RZ, RZ, UR42 ;  /* 0x0000002aff707e24 */ /* 0x000fe8000f8e00ff */
[----:B------:R-:W-:Y:S02]  /*4ae0*/  IMAD R112, R112, 0x2, R119 ;  /* 0x0000000270707824 */ /* 0x000fe400078e0277 */
[----:B------:R-:W-:Y:S01]  /*4af0*/  IMAD.MOV.U32 R119, RZ, RZ, 0x3f ;  /* 0x0000003fff777424 */ /* 0x000fe200078e00ff */
[----:B------:R-:W-:Y:S01]  /*4b00*/  HMMA.16816.F32.BF16 R16, R84, R114, R16 ;  /* 0x000000725410723c */ /* 0x000fe20000041810 */
[----:B------:R-:W3:Y:S02]  /*4b10*/  LDSM.16.M88.4 R84, [R0+0x1e800] ;  /* 0x01e800000054783b */ /* 0x000ee40000000200 */
[C---:B------:R-:W-:Y:S01]  /*4b20*/  @!P2 VIADDMNMX R114, R120.reuse, -R125, UR38, PT ;  /* 0x000000267872ae46 */ /* 0x040fe2000b80097d */
[C---:B------:R-:W-:Y:S01]  /*4b30*/  @!P2 VIADD R125, R247.reuse, 0x9 ;  /* 0x00000009f77da836 */ /* 0x040fe20000000000 */
[----:B------:R-:W-:Y:S01]  /*4b40*/  @!P2 VIADDMNMX R124, R120, -R119, UR38, PT ;  /* 0x00000026787cae46 */ /* 0x000fe2000b800977 */
[C---:B------:R-:W-:Y:S01]  /*4b50*/  @!P2 VIADD R119, R247.reuse, 0x1 ;  /* 0x00000001f777a836 */ /* 0x040fe20000000000 */
[----:B------:R-:W-:Y:S01]  /*4b60*/  LOP3.LUT R128, R112, UR63, R127, 0x96, !PT ;  /* 0x0000003f70807c12 */ /* 0x000fe2000f8e967f */
[C---:B--2---:R-:W-:Y:S05]  /*4b70*/  HMMA.16816.F32.BF16 R4, R92.reuse, R100, R4 ;  /* 0x000000645c04723c */ /* 0x044fea0000041804 */
[----:B------:R-:W-:Y:S03]  /*4b80*/  IMAD.WIDE.U32 R128, R128, -0x326172a9, RZ ;  /* 0xcd9e8d5780807825 */ /* 0x000fe600078e00ff */
[C---:B------:R-:W-:Y:S03]  /*4b90*/  HMMA.16816.F32.BF16 R8, R92.reuse, R102, R8 ;  /* 0x000000665c08723c */ /* 0x040fe60000041808 */
[----:B------:R-:W-:Y:S04]  /*4ba0*/  IMAD.WIDE.U32 R112, R238, -0x326172a9, RZ ;  /* 0xcd9e8d57ee707825 */ /* 0x000fe800078e00ff */
[----:B------:R-:W-:Y:S01]  /*4bb0*/  @!P2 VIADD R127, R247, 0x8 ;  /* 0x00000008f77fa836 */ /* 0x000fe20000000000 */
[C---:B------:R-:W-:Y:S03]  /*4bc0*/  HMMA.16816.F32.BF16 R12, R92.reuse, R108, R12 ;  /* 0x0000006c5c0c723c */ /* 0x040fe6000004180c */
[--C-:B------:R-:W-:Y:S01]  /*4bd0*/  IMAD.IADD R108, R233, 0x1, R228.reuse ;  /* 0x00000001e96c7824 */ /* 0x100fe200078e02e4 */
[----:B------:R-:W-:Y:S01]  /*4be0*/  LOP3.LUT R115, R112, UR27, R129, 0x96, !PT ;  /* 0x0000001b70737c12 */ /* 0x000fe2000f8e9681 */
[----:B------:R-:W-:Y:S01]  /*4bf0*/  @!P2 VIADD R129, R247, 0x11 ;  /* 0x00000011f781a836 */ /* 0x000fe20000000000 */
[----:B------:R-:W-:Y:S01]  /*4c00*/  LOP3.LUT R122, R243, UR62, R113, 0x96, !PT ;  /* 0x0000003ef37a7c12 */ /* 0x000fe2000f8e9671 */
[----:B------:R-:W-:Y:S01]  /*4c10*/  FMUL.FTZ R113, R240, 1.4426950216293334961 ;  /* 0x3fb8aa3bf0717820 */ /* 0x000fe20000410000 */
[----:B------:R-:W-:Y:S01]  /*4c20*/  HMMA.16816.F32.BF16 R16, R92, R110, R16 ;  /* 0x0000006e5c10723c */ /* 0x000fe20000041810 */
[----:B------:R-:W2:Y:S02]  /*4c30*/  LDL R92, [R1+0x18] ;  /* 0x00001800015c7983 */ /* 0x000ea40000100800 */
[----:B------:R-:W-:Y:S01]  /*4c40*/  LEA R110, R216, UR4, 0x1 ;  /* 0x00000004d86e7c11 */ /* 0x000fe2000f8e08ff */
[----:B------:R-:W-:Y:S03]  /*4c50*/  IMAD.WIDE.U32 R122, R122, -0x2daee0ad, RZ ;  /* 0xd2511f537a7a7825 */ /* 0x000fe600078e00ff */
[----:B------:R-:W2:Y:S01]  /*4c60*/  LDL R93, [R1+0x10] ;  /* 0x00001000015d7983 */ /* 0x000ea20000100800 */
[----:B------:R-:W-:Y:S01]  /*4c70*/  FSEL R113, R113, RZ, P4 ;  /* 0x000000ff71717208 */ /* 0x000fe20002000000 */
[C---:B-1----:R-:W-:Y:S04]  /*4c80*/  HMMA.16816.F32.BF16 R4, R88.reuse, R96, R4 ;  /* 0x000000605804723c */ /* 0x042fe80000041804 */
[----:B------:R-:W2:Y:S01]  /*4c90*/  LDL R94, [R1+0x14] ;  /* 0x00001400015e7983 */ /* 0x000ea20000100800 */
[----:B------:R-:W-:Y:S01]  /*4ca0*/  LOP3.LUT R196, R126, UR24, R123, 0x96, !PT ;  /* 0x000000187ec47c12 */ /* 0x000fe2000f8e967b */
[----:B------:R-:W-:Y:S01]  /*4cb0*/  IMAD.IADD R109, R110, 0x1, R228 ;  /* 0x000000016e6d7824 */ /* 0x000fe200078e02e4 */
[-C--:B------:R-:W-:Y:S01]  /*4cc0*/  @!P2 ISETP.GE.AND P4, PT, R247, R124.reuse, PT ;  /* 0x0000007cf700a20c */ /* 0x080fe20003f86270 */
[C---:B------:R-:W-:Y:S03]  /*4cd0*/  HMMA.16816.F32.BF16 R8, R88.reuse, R98, R8 ;  /* 0x000000625808723c */ /* 0x040fe60000041808 */
[----:B------:R-:W-:Y:S04]  /*4ce0*/  IMAD.WIDE.U32 R198, R115, -0x2daee0ad, RZ ;  /* 0xd2511f5373c67825 */ /* 0x000fe800078e00ff */
[----:B------:R-:W-:Y:S01]  /*4cf0*/  FMUL.FTZ R112, R239, 1.4426950216293334961 ;  /* 0x3fb8aa3bef707820 */ /* 0x000fe20000410000 */
[----:B------:R-:W-:Y:S01]  /*4d00*/  IMAD.WIDE.U32 R196, R196, -0x326172a9, RZ ;  /* 0xcd9e8d57c4c47825 */ /* 0x000fe200078e00ff */
[C---:B---3--:R-:W-:Y:S03]  /*4d10*/  HMMA.16816.F32.BF16 R12, R88.reuse, R84, R12 ;  /* 0x00000054580c723c */ /* 0x048fe6000004180c */
[C---:B----4-:R-:W-:Y:S01]  /*4d20*/  FADD.FTZ R126, R121.reuse, R4 ;  /* 0x00000004797e7221 */ /* 0x050fe20000010000 */
[----:B------:R-:W-:Y:S01]  /*4d30*/  FADD.FTZ R123, R121, R6 ;  /* 0x00000006797b7221 */ /* 0x000fe20000010000 */
[----:B------:R-:W3:Y:S01]  /*4d40*/  LDL R4, [R1] ;  /* 0x0000000001047983 */ /* 0x000ee20000100800 */
[----:B------:R-:W-:Y:S02]  /*4d50*/  FSEL R112, R112, RZ, P3 ;  /* 0x000000ff70707208 */ /* 0x000fe40001800000 */
[----:B------:R-:W-:Y:S03]  /*4d60*/  HMMA.16816.F32.BF16 R16, R88, R86, R16 ;  /* 0x000000565810723c */ /* 0x000fe60000041810 */
[----:B------:R-:W4:Y:S01]  /*4d70*/  LDL R6, [R1+0x8] ;  /* 0x0000080001067983 */ /* 0x000f220000100800 */
[----:B------:R-:W-:Y:S02]  /*4d80*/  LOP3.LUT R122, R122, UR15, R199, 0x96, !PT ;  /* 0x0000000f7a7a7c12 */ /* 0x000fe4000f8e96c7 */
[----:B------:R-:W-:Y:S02]  /*4d90*/  @!P2 FSEL R126, R126, -INF , !P4 ;  /* 0xff8000007e7ea808 */ /* 0x000fe40006000000 */
[C---:B------:R-:W-:Y:S01]  /*4da0*/  @!P2 ISETP.GE.AND P3, PT, R119.reuse, R124, PT ;  /* 0x0000007c7700a20c */ /* 0x040fe20003f66270 */
[----:B------:R-:W-:Y:S01]  /*4db0*/  IMAD.WIDE.U32 R202, R122, -0x326172a9, RZ ;  /* 0xcd9e8d577aca7825 */ /* 0x000fe200078e00ff */
[-C--:B------:R-:W-:Y:S02]  /*4dc0*/  @!P2 ISETP.GE.AND P4, PT, R119, R114.reuse, PT ;  /* 0x000000727700a20c */ /* 0x080fe40003f86270 */
[----:B------:R-:W-:Y:S02]  /*4dd0*/  LOP3.LUT R119, R128, UR17, R197, 0x96, !PT ;  /* 0x0000001180777c12 */ /* 0x000fe4000f8e96c5 */
[----:B------:R-:W-:Y:S03]  /*4de0*/  LOP3.LUT R196, R196, UR58, R203, 0x96, !PT ;  /* 0x0000003ac4c47c12 */ /* 0x000fe6000f8e96cb */
[----:B------:R-:W-:Y:S04]  /*4df0*/  IMAD.WIDE.U32 R200, R119, -0x2daee0ad, RZ ;  /* 0xd2511f5377c87825 */ /* 0x000fe800078e00ff */
[----:B------:R-:W-:Y:S01]  /*4e00*/  FFMA.FTZ R119, R126, UR12, -R113 ;  /* 0x0000000c7e777c23 */ /* 0x000fe20008010871 */
[----:B------:R-:W-:Y:S01]  /*4e10*/  IMAD.WIDE.U32 R196, R196, -0x2daee0ad, RZ ;  /* 0xd2511f53c4c47825 */ /* 0x000fe200078e00ff */
[----:B------:R-:W-:Y:S04]  /*4e20*/  LOP3.LUT R198, R198, UR55, R201, 0x96, !PT ;  /* 0x00000037c6c67c12 */ /* 0x000fe8000f8e96c9 */
[----:B------:R-:W1:Y:S01]  /*4e30*/  MUFU.EX2 R119, R119 ;  /* 0x0000007700777308 */ /* 0x000e620000000800 */
[----:B------:R-:W-:Y:S01]  /*4e40*/  LOP3.LUT R200, R200, UR53, R197, 0x96, !PT ;  /* 0x00000035c8c87c12 */ /* 0x000fe2000f8e96c5 */
[----:B------:R-:W-:Y:S04]  /*4e50*/  IMAD.WIDE.U32 R198, R198, -0x326172a9, RZ ;  /* 0xcd9e8d57c6c67825 */ /* 0x000fe800078e00ff */
[----:B------:R-:W-:Y:S02]  /*4e60*/  @!P2 VIADD R197, R247, 0x19 ;  /* 0x00000019f7c5a836 */ /* 0x000fe40000000000 */
[----:B------:R-:W-:Y:S05]  /*4e70*/  IMAD.WIDE.U32 R212, R200, -0x326172a9, RZ ;  /* 0xcd9e8d57c8d47825 */ /* 0x000fea00078e00ff */
[----:B------:R-:W-:Y:S01]  /*4e80*/  LOP3.LUT R198, R198, UR50, R213, 0x96, !PT ;  /* 0x00000032c6c67c12 */ /* 0x000fe2000f8e96d5 */
[C---:B--2---:R-:W-:Y:S01]  /*4e90*/  FADD.FTZ R120, R92.reuse, R5 ;  /* 0x000000055c787221 */ /* 0x044fe20000010000 */
[----:B------:R-:W-:Y:S01]  /*4ea0*/  FADD.FTZ R121, R92, R7 ;  /* 0x000000075c797221 */ /* 0x000fe20000010000 */
[----:B------:R-:W2:Y:S01]  /*4eb0*/  LDL R5, [R1+0x4] ;  /* 0x0000040001057983 */ /* 0x000ea20000100800 */
[----:B------:R-:W-:Y:S02]  /*4ec0*/  FADD.FTZ R128, R93, R9 ;  /* 0x000000095d807221 */ /* 0x000fe40000010000 */
[----:B------:R-:W-:Y:S03]  /*4ed0*/  @!P2 FSEL R120, R120, -INF , !P3 ;  /* 0xff8000007878a808 */ /* 0x000fe60005800000 */
[----:B------:R-:W2:Y:S01]  /*4ee0*/  LDL R92, [R1+0xc] ;  /* 0x00000c00015c7983 */ /* 0x000ea20000100800 */
[----:B------:R-:W-:Y:S01]  /*4ef0*/  @!P2 ISETP.GE.AND P3, PT, R247, R114, PT ;  /* 0x00000072f700a20c */ /* 0x000fe20003f66270 */
[C---:B------:R-:W-:Y:S01]  /*4f00*/  FADD.FTZ R130, R94.reuse, R8 ;  /* 0x000000085e827221 */ /* 0x040fe20000010000 */
[----:B------:R-:W-:Y:S01]  /*4f10*/  @!P2 FSEL R121, R121, -INF , !P4 ;  /* 0xff8000007979a808 */ /* 0x000fe20006000000 */
[----:B------:R-:W-:Y:S01]  /*4f20*/  FADD.FTZ R115, R94, R10 ;  /* 0x0000000a5e737221 */ /* 0x000fe20000010000 */
[-C--:B------:R-:W-:Y:S01]  /*4f30*/  @!P2 ISETP.GE.AND P4, PT, R125, R124.reuse, PT ;  /* 0x0000007c7d00a20c */ /* 0x080fe20003f86270 */
[----:B------:R-:W-:Y:S01]  /*4f40*/  FFMA.FTZ R122, R120, UR12, -R113 ;  /* 0x0000000c787a7c23 */ /* 0x000fe20008010871 */
[----:B------:R-:W-:Y:S01]  /*4f50*/  @!P2 FSEL R123, R123, -INF , !P3 ;  /* 0xff8000007b7ba808 */ /* 0x000fe20005800000 */
[--C-:B------:R-:W-:Y:S01]  /*4f60*/  FFMA.FTZ R121, R121, UR12, -R112.reuse ;  /* 0x0000000c79797c23 */ /* 0x100fe20008010870 */
[----:B------:R-:W-:Y:S02]  /*4f70*/  @!P2 ISETP.GE.AND P3, PT, R127, R124, PT ;  /* 0x0000007c7f00a20c */ /* 0x000fe40003f66270 */
[----:B------:R-:W-:Y:S01]  /*4f80*/  @!P2 FSEL R128, R128, -INF , !P4 ;  /* 0xff8000008080a808 */ /* 0x000fe20006000000 */
[--C-:B------:R-:W-:Y:S01]  /*4f90*/  FFMA.FTZ R120, R123, UR12, -R112.reuse ;  /* 0x0000000c7b787c23 */ /* 0x100fe20008010870 */
[-C--:B------:R-:W-:Y:S01]  /*4fa0*/  @!P2 ISETP.GE.AND P4, PT, R125, R114.reuse, PT ;  /* 0x000000727d00a20c */ /* 0x080fe20003f86270 */
[----:B------:R-:W-:Y:S01]  /*4fb0*/  FADD.FTZ R125, R93, R11 ;  /* 0x0000000b5d7d7221 */ /* 0x000fe20000010000 */
[----:B------:R-:W-:Y:S01]  /*4fc0*/  @!P2 FSEL R130, R130, -INF , !P3 ;  /* 0xff8000008282a808 */ /* 0x000fe20005800000 */
[----:B------:R-:W1:Y:S01]  /*4fd0*/  MUFU.EX2 R122, R122 ;  /* 0x0000007a007a7308 */ /* 0x000e620000000800 */
[----:B------:R-:W-:Y:S01]  /*4fe0*/  @!P2 ISETP.GE.AND P3, PT, R127, R114, PT ;  /* 0x000000727f00a20c */ /* 0x000fe20003f66270 */
[----:B------:R-:W-:Y:S01]  /*4ff0*/  @!P2 VIADD R127, R247, 0x10 ;  /* 0x00000010f77fa836 */ /* 0x000fe20000000000 */
[----:B------:R-:W-:Y:S02]  /*5000*/  @!P2 FSEL R125, R125, -INF , !P4 ;  /* 0xff8000007d7da808 */ /* 0x000fe40006000000 */
[----:B------:R-:W-:Y:S01]  /*5010*/  @!P2 FSEL R115, R115, -INF , !P3 ;  /* 0xff8000007373a808 */ /* 0x000fe20005800000 */
[C---:B---3--:R-:W-:Y:S01]  /*5020*/  FADD.FTZ R206, R4.reuse, R17 ;  /* 0x0000001104ce7221 */ /* 0x048fe20000010000 */
[----:B------:R-:W-:Y:S01]  /*5030*/  FADD.FTZ R201, R4, R19 ;  /* 0x0000001304c97221 */ /* 0x000fe20000010000 */
[C---:B------:R-:W-:Y:S01]  /*5040*/  @!P2 ISETP.GE.AND P3, PT, R127.reuse, R124, PT ;  /* 0x0000007c7f00a20c */ /* 0x040fe20003f66270 */
[----:B------:R-:W3:Y:S01]  /*5050*/  LDL R4, [R1+0x28] ;  /* 0x0000280001047983 */ /* 0x000ee20000100800 */
[----:B------:R-:W-:Y:S01]  /*5060*/  @!P2 ISETP.GE.AND P4, PT, R127, R114, PT ;  /* 0x000000727f00a20c */ /* 0x000fe20003f86270 */
[----:B----4-:R-:W-:Y:S01]  /*5070*/  FADD.FTZ R123, R6, R15 ;  /* 0x0000000f067b7221 */ /* 0x010fe20000010000 */
[----:B------:R-:W-:Y:S01]  /*5080*/  LOP3.LUT R127, R202, UR54, R199, 0x96, !PT ;  /* 0x00000036ca7f7c12 */ /* 0x000fe2000f8e96c7 */
[----:B------:R-:W-:Y:S01]  /*5090*/  FADD.FTZ R202, R6, R13 ;  /* 0x0000000d06ca7221 */ /* 0x000fe20000010000 */
[----:B------:R-:W4:Y:S01]  /*50a0*/  MUFU.EX2 R120, R120 ;  /* 0x0000007800787308 */ /* 0x000f220000000800 */
[--C-:B------:R-:W-:Y:S01]  /*50b0*/  FFMA.FTZ R115, R115, UR12, -R112.reuse ;  /* 0x0000000c73737c23 */ /* 0x100fe20008010870 */
[----:B------:R-:W-:Y:S01]  /*50c0*/  FFMA.FTZ R125, R125, UR12, -R112 ;  /* 0x0000000c7d7d7c23 */ /* 0x000fe20008010870 */
[----:B------:R-:W-:Y:S05]  /*50d0*/  IMAD.WIDE.U32 R204, R127, -0x2daee0ad, RZ ;  /* 0xd2511f537fcc7825 */ /* 0x000fea00078e00ff */
[----:B------:R-:W-:Y:S02]  /*50e0*/  LOP3.LUT R127, R196, UR46, R205, 0x96, !PT ;  /* 0x0000002ec47f7c12 */ /* 0x000fe4000f8e96cd */
[----:B------:R-:W4:Y:S03]  /*50f0*/  MUFU.EX2 R121, R121 ;  /* 0x0000007900797308 */ /* 0x000f260000000800 */
[----:B------:R-:W-:Y:S04]  /*5100*/  IMAD.WIDE.U32 R210, R127, -0x326172a9, RZ ;  /* 0xcd9e8d577fd27825 */ /* 0x000fe800078e00ff */
[--C-:B------:R-:W-:Y:S03]  /*5110*/  FFMA.FTZ R127, R128, UR12, -R113.reuse ;  /* 0x0000000c807f7c23 */ /* 0x100fe60008010871 */
[----:B------:R-:W-:Y:S10]  /*5120*/  MUFU.EX2 R196, R115 ;  /* 0x0000007300c47308 */ /* 0x000ff40000000800 */
[----:B------:R-:W-:Y:S01]  /*5130*/  MUFU.EX2 R127, R127 ;  /* 0x0000007f007f7308 */ /* 0x000fe20000000800 */
[C---:B--2---:R-:W-:Y:S01]  /*5140*/  FADD.FTZ R208, R5.reuse, R16 ;  /* 0x0000001005d07221 */ /* 0x044fe20000010000 */
[----:B------:R-:W-:Y:S02]  /*5150*/  FADD.FTZ R203, R5, R18 ;  /* 0x0000001205cb7221 */ /* 0x000fe40000010000 */
[----:B------:R-:W2:Y:S01]  /*5160*/  LDL R5, [R1+0x20] ;  /* 0x0000200001057983 */ /* 0x000ea20000100800 */
[----:B------:R-:W-:Y:S05]  /*5170*/  FADD.FTZ R126, R92, R12 ;  /* 0x0000000c5c7e7221 */ /* 0x000fea0000010000 */
[----:B------:R-:W-:Y:S02]  /*5180*/  @!P2 FSEL R126, R126, -INF , !P3 ;  /* 0xff8000007e7ea808 */ /* 0x000fe40005800000 */
[C---:B------:R-:W-:Y:S03]  /*5190*/  @!P2 ISETP.GE.AND P3, PT, R129.reuse, R124, PT ;  /* 0x0000007c8100a20c */ /* 0x040fe60003f66270 */
[--C-:B------:R-:W-:Y:S01]  /*51a0*/  FFMA.FTZ R126, R126, UR12, -R113.reuse ;  /* 0x0000000c7e7e7c23 */ /* 0x100fe20008010871 */
[----:B------:R-:W-:Y:S02]  /*51b0*/  @!P2 FSEL R202, R202, -INF , !P3 ;  /* 0xff800000cacaa808 */ /* 0x000fe40005800000 */
[----:B------:R-:W-:Y:S01]  /*51c0*/  @!P2 ISETP.GE.AND P3, PT, R129, R114, PT ;  /* 0x000000728100a20c */ /* 0x000fe20003f66270 */
[----:B------:R-:W-:Y:S01]  /*51d0*/  FADD.FTZ R129, R92, R14 ;  /* 0x0000000e5c817221 */ /* 0x000fe20000010000 */
[----:B------:R1:W-:Y:S01]  /*51e0*/  MUFU.EX2 R200, R126 ;  /* 0x0000007e00c87308 */ /* 0x0003e20000000800 */
[--C-:B------:R-:W-:Y:S01]  /*51f0*/  FFMA.FTZ R199, R202, UR12, -R113.reuse ;  /* 0x0000000ccac77c23 */ /* 0x100fe20008010871 */
[----:B------:R-:W-:Y:S02]  /*5200*/  @!P2 FSEL R123, R123, -INF , !P3 ;  /* 0xff8000007b7ba808 */ /* 0x000fe40005800000 */
[----:B------:R-:W-:Y:S02]  /*5210*/  @!P2 FSEL R129, R129, -INF , !P4 ;  /* 0xff8000008181a808 */ /* 0x000fe40006000000 */
[-C--:B------:R-:W-:Y:S01]  /*5220*/  @!P2 ISETP.GE.AND P3, PT, R197, R124.reuse, PT ;  /* 0x0000007cc500a20c */ /* 0x080fe20003f66270 */
[----:B------:R-:W-:Y:S01]  /*5230*/  FFMA.FTZ R123, R123, UR12, -R112 ;  /* 0x0000000c7b7b7c23 */ /* 0x000fe20008010870 */
[C---:B------:R-:W-:Y:S01]  /*5240*/  @!P2 ISETP.GE.AND P4, PT, R131.reuse, R124, PT ;  /* 0x0000007c8300a20c */ /* 0x040fe20003f86270 */
[----:B------:R-:W-:Y:S01]  /*5250*/  FFMA.FTZ R124, R130, UR12, -R113 ;  /* 0x0000000c827c7c23 */ /* 0x000fe20008010871 */
[----:B------:R-:W-:Y:S01]  /*5260*/  LOP3.LUT R130, R212, UR43, R211, 0x96, !PT ;  /* 0x0000002bd4827c12 */ /* 0x000fe2000f8e96d3 */
[----:B------:R-:W-:Y:S01]  /*5270*/  IMAD.WIDE.U32 R212, R198, -0x2daee0ad, RZ ;  /* 0xd2511f53c6d47825 */ /* 0x000fe200078e00ff */
[----:B------:R-:W-:Y:S01]  /*5280*/  @!P2 FSEL R206, R206, -INF , !P3 ;  /* 0xff800000cecea808 */ /* 0x000fe20005800000 */
[----:B------:R-:W-:Y:S01]  /*5290*/  MUFU.EX2 R199, R199 ;  /* 0x000000c700c77308 */ /* 0x000fe20000000800 */
[----:B------:R-:W-:Y:S02]  /*52a0*/  @!P2 FSEL R208, R208, -INF , !P4 ;  /* 0xff800000d0d0a808 */ /* 0x000fe40006000000 */
[-C--:B------:R-:W-:Y:S02]  /*52b0*/  @!P2 ISETP.GE.AND P4, PT, R131, R114.reuse, PT ;  /* 0x000000728300a20c */ /* 0x080fe40003f86270 */
[----:B------:R-:W-:Y:S01]  /*52c0*/  @!P2 ISETP.GE.AND P3, PT, R197, R114, PT ;  /* 0x00000072c500a20c */ /* 0x000fe20003f66270 */
[--C-:B------:R-:W-:Y:S01]  /*52d0*/  FFMA.FTZ R198, R208, UR12, -R113.reuse ;  /* 0x0000000cd0c67c23 */ /* 0x100fe20008010871 */
[C---:B------:R-:W-:Y:S03]  /*52e0*/  LOP3.LUT R114, R130.reuse, 0xffff, RZ, 0xc0, !PT ;  /* 0x0000ffff82727812 */ /* 0x040fe600078ec0ff */
[----:B------:R-:W3:Y:S01]  /*52f0*/  MUFU.EX2 R124, R124 ;  /* 0x0000007c007c7308 */ /* 0x000ee20000000800 */
[----:B------:R-:W-:Y:S01]  /*5300*/  LOP3.LUT R128, R130, 0xff, RZ, 0xc0, !PT ;  /* 0x000000ff82807812 */ /* 0x000fe200078ec0ff */
[----:B------:R-:W-:Y:S01]  /*5310*/  FFMA.FTZ R113, R206, UR12, -R113 ;  /* 0x0000000cce717c23 */ /* 0x000fe20008010871 */
[----:B------:R-:W-:Y:S02]  /*5320*/  SHF.R.U32.HI R114, RZ, 0x8, R114 ;  /* 0x00000008ff727819 */ /* 0x000fe40000011672 */
[----:B------:R-:W-:Y:S02]  /*5330*/  ISETP.LE.U32.AND P5, PT, R128, UR13, PT ;  /* 0x0000000d80007c0c */ /* 0x000fe4000bfa3070 */
[----:B------:R-:W-:Y:S03]  /*5340*/  LOP3.LUT R114, R114, 0xffff, RZ, 0xc0, !PT ;  /* 0x0000ffff72727812 */ /* 0x000fe600078ec0ff */
[----:B------:R-:W3:Y:S01]  /*5350*/  MUFU.EX2 R131, R125 ;  /* 0x0000007d00837308 */ /* 0x000ee20000000800 */
[----:B------:R-:W-:Y:S02]  /*5360*/  @!P2 FSEL R203, R203, -INF , !P4 ;  /* 0xff800000cbcba808 */ /* 0x000fe40006000000 */
[----:B------:R-:W-:Y:S02]  /*5370*/  @!P2 FSEL R201, R201, -INF , !P3 ;  /* 0xff800000c9c9a808 */ /* 0x000fe40005800000 */
[----:B------:R-:W-:Y:S01]  /*5380*/  PRMT R128, R130, 0x7632, R128 ;  /* 0x0000763282807816 */ /* 0x000fe20000000080 */
[----:B-1----:R-:W-:Y:S01]  /*5390*/  FFMA.FTZ R126, R203, UR12, -R112 ;  /* 0x0000000ccb7e7c23 */ /* 0x002fe20008010870 */
[----:B------:R-:W-:Y:S03]  /*53a0*/  ISETP.LE.U32.AND P2, PT, R114, UR13, PT ;  /* 0x0000000d72007c0c */ /* 0x000fe6000bf43070 */
[----:B------:R-:W-:Y:S01]  /*53b0*/  MUFU.EX2 R198, R198 ;  /* 0x000000c600c67308 */ /* 0x000fe20000000800 */
[----:B------:R-:W-:Y:S01]  /*53c0*/  LOP3.LUT R128, R128, 0xff, RZ, 0xc0, !PT ;  /* 0x000000ff80807812 */ /* 0x000fe200078ec0ff */
[----:B------:R-:W-:Y:S01]  /*53d0*/  @!P5 FADD.FTZ R119, -R119, -RZ ;  /* 0x800000ff7777d221 */ /* 0x000fe20000010100 */
[----:B------:R-:W-:Y:S02]  /*53e0*/  SHF.R.U32.HI R130, RZ, 0x18, R130 ;  /* 0x00000018ff827819 */ /* 0x000fe40000011682 */
[----:B------:R-:W-:Y:S02]  /*53f0*/  ISETP.LE.U32.AND P4, PT, R128, UR13, PT ;  /* 0x0000000d80007c0c */ /* 0x000fe4000bf83070 */
[----:B------:R-:W-:Y:S03]  /*5400*/  PRMT R114, R210, 0x7770, RZ ;  /* 0x00007770d2727816 */ /* 0x000fe600000000ff */
[----:B------:R-:W-:Y:S01]  /*5410*/  MUFU.EX2 R197, R113 ;  /* 0x0000007100c57308 */ /* 0x000fe20000000800 */
[----:B------:R-:W-:Y:S01]  /*5420*/  ISETP.LE.U32.AND P3, PT, R130, UR13, PT ;  /* 0x0000000d82007c0c */ /* 0x000fe2000bf63070 */
[--C-:B------:R-:W-:Y:S01]  /*5430*/  FFMA.FTZ R130, R129, UR12, -R112.reuse ;  /* 0x0000000c81827c23 */ /* 0x100fe20008010870 */
[----:B------:R-:W-:Y:S01]  /*5440*/  LOP3.LUT R204, R204, UR40, R213, 0x96, !PT ;  /* 0x00000028cccc7c12 */ /* 0x000fe2000f8e96d5 */
[----:B------:R-:W-:Y:S01]  /*5450*/  @!P2 FADD.FTZ R122, -R122, -RZ ;  /* 0x800000ff7a7aa221 */ /* 0x000fe20000010100 */
[----:B------:R-:W-:Y:S01]  /*5460*/  ISETP.LE.U32.AND P2, PT, R114, UR13, PT ;  /* 0x0000000d72007c0c */ /* 0x000fe2000bf43070 */
[----:B------:R-:W-:Y:S01]  /*5470*/  FFMA.FTZ R112, R201, UR12, -R112 ;  /* 0x0000000cc9707c23 */ /* 0x000fe20008010870 */
[----:B------:R-:W-:Y:S03]  /*5480*/  PRMT R114, R210, 0x7771, RZ ;  /* 0x00007771d2727816 */ /* 0x000fe600000000ff */
[----:B------:R-:W-:Y:S01]  /*5490*/  MUFU.EX2 R129, R123 ;  /* 0x0000007b00817308 */ /* 0x000fe20000000800 */
[----:B------:R-:W-:Y:S01]  /*54a0*/  LOP3.LUT R115, R204, 0xff, RZ, 0xc0, !PT ;  /* 0x000000ffcc737812 */ /* 0x000fe200078ec0ff */
[----:B----4-:R-:W-:Y:S01]  /*54b0*/  @!P4 FADD.FTZ R120, -R120, -RZ ;  /* 0x800000ff7878c221 */ /* 0x010fe20000010100 */
[----:B------:R-:W-:Y:S02]  /*54c0*/  ISETP.GT.U32.AND P4, PT, R114, UR13, PT ;  /* 0x0000000d72007c0c */ /* 0x000fe4000bf84070 */
[C---:B------:R-:W-:Y:S01]  /*54d0*/  PRMT R114, R210.reuse, 0x7772, RZ ;  /* 0x00007772d2727816 */ /* 0x040fe200000000ff */
[----:B------:R-:W-:Y:S01]  /*54e0*/  @!P3 FADD.FTZ R121, -R121, -RZ ;  /* 0x800000ff7979b221 */ /* 0x000fe20000010100 */
[----:B------:R-:W-:Y:S03]  /*54f0*/  PRMT R210, R210, 0x7773, RZ ;  /* 0x00007773d2d27816 */ /* 0x000fe600000000ff */
[----:B------:R-:W1:Y:S01]  /*5500*/  MUFU.EX2 R130, R130 ;  /* 0x0000008200827308 */ /* 0x000e620000000800 */
[----:B------:R-:W-:Y:S01]  /*5510*/  ISETP.GT.U32.AND P3, PT, R114, UR13, PT ;  /* 0x0000000d72007c0c */ /* 0x000fe2000bf64070 */
[----:B---3--:R-:W-:Y:S01]  /*5520*/  @!P2 FADD.FTZ R124, -R124, -RZ ;  /* 0x800000ff7c7ca221 */ /* 0x008fe20000010100 */
[----:B------:R-:W-:Y:S02]  /*5530*/  LOP3.LUT R114, R204, 0xffff, RZ, 0xc0, !PT ;  /* 0x0000ffffcc727812 */ /* 0x000fe400078ec0ff */
[----:B------:R-:W-:Y:S02]  /*5540*/  ISETP.GT.U32.AND P2, PT, R210, UR13, PT ;  /* 0x0000000dd2007c0c */ /* 0x000fe4000bf44070 */
[----:B------:R-:W-:Y:S01]  /*5550*/  SHF.R.U32.HI R114, RZ, 0x8, R114 ;  /* 0x00000008ff727819 */ /* 0x000fe20000011672 */
[----:B------:R-:W-:Y:S01]  /*5560*/  @P4 FADD.FTZ R127, -R127, -RZ ;  /* 0x800000ff7f7f4221 */ /* 0x000fe20000010100 */
[----:B------:R-:W-:Y:S01]  /*5570*/  ISETP.LE.U32.AND P5, PT, R115, UR13, PT ;  /* 0x0000000d73007c0c */ /* 0x000fe2000bfa3070 */
[----:B------:R-:W-:Y:S01]  /*5580*/  MUFU.EX2 R123, R112 ;  /* 0x00000070007b7308 */ /* 0x000fe20000000800 */
[----:B------:R-:W-:Y:S02]  /*5590*/  PRMT R115, R204, 0x7632, R115 ;  /* 0x00007632cc737816 */ /* 0x000fe40000000073 */
[----:B------:R-:W-:Y:S01]  /*55a0*/  LOP3.LUT R114, R114, 0xffff, RZ, 0xc0, !PT ;  /* 0x0000ffff72727812 */ /* 0x000fe200078ec0ff */
[----:B------:R-:W-:Y:S01]  /*55b0*/  @P3 FADD.FTZ R196, -R196, -RZ ;  /* 0x800000ffc4c43221 */ /* 0x000fe20000010100 */
[----:B------:R-:W-:Y:S02]  /*55c0*/  LOP3.LUT R115, R115, 0xff, RZ, 0xc0, !PT ;  /* 0x000000ff73737812 */ /* 0x000fe400078ec0ff */
[----:B------:R-:W-:Y:S01]  /*55d0*/  SHF.R.U32.HI R204, RZ, 0x18, R204 ;  /* 0x00000018ffcc7819 */ /* 0x000fe200000116cc */
[----:B------:R-:W-:Y:S01]  /*55e0*/  @P2 FADD.FTZ R131, -R131, -RZ ;  /* 0x800000ff83832221 */ /* 0x000fe20000010100 */
[----:B------:R-:W-:Y:S01]  /*55f0*/  ISETP.LE.U32.AND P4, PT, R114, UR13, PT ;  /* 0x0000000d72007c0c */ /* 0x000fe2000bf83070 */
[----:B------:R-:W3:Y:S01]  /*5600*/  MUFU.EX2 R126, R126 ;  /* 0x0000007e007e7308 */ /* 0x000ee20000000800 */
[----:B------:R-:W-:Y:S01]  /*5610*/  ISETP.LE.U32.AND P3, PT, R115, UR13, PT ;  /* 0x0000000d73007c0c */ /* 0x000fe2000bf63070 */
[----:B------:R-:W-:Y:S01]  /*5620*/  @!P5 FADD.FTZ R200, -R200, -RZ ;  /* 0x800000ffc8c8d221 */ /* 0x000fe20000010100 */
[----:B------:R-:W-:Y:S02]  /*5630*/  ISETP.LE.U32.AND P2, PT, R204, UR13, PT ;  /* 0x0000000dcc007c0c */ /* 0x000fe4000bf43070 */
[----:B------:R-:W-:Y:S02]  /*5640*/  PRMT R115, R212, 0x7771, RZ ;  /* 0x00007771d4737816 */ /* 0x000fe400000000ff */
[----:B------:R-:W-:Y:S02]  /*5650*/  F2FP.RELU.BF16.F32.PACK_AB R204, R121, R120 ;  /* 0x0000007879cc723e */ /* 0x000fe400000018ff */
[----:B------:R-:W-:Y:S02]  /*5660*/  F2FP.RELU.BF16.F32.PACK_AB R206, R122, R119 ;  /* 0x000000777ace723e */ /* 0x000fe400000018ff */
[----:B------:R-:W-:Y:S01]  /*5670*/  ISETP.GT.U32.AND P5, PT, R115, UR13, PT ;  /* 0x0000000d73007c0c */ /* 0x000fe2000bfa4070 */
[----:B------:R-:W-:Y:S01]  /*5680*/  @!P4 FADD.FTZ R199, -R199, -RZ ;  /* 0x800000ffc7c7c221 */ /* 0x000fe20000010100 */
[----:B------:R-:W-:Y:S01]  /*5690*/  F2FP.RELU.BF16.F32.PACK_AB R115, R127, R124 ;  /* 0x0000007c7f73723e */ /* 0x000fe200000018ff */
[----:B-1----:R-:W-:Y:S01]  /*56a0*/  @!P3 FADD.FTZ R130, -R130, -RZ ;  /* 0x800000ff8282b221 */ /* 0x002fe20000010100 */
[----:B------:R-:W-:Y:S01]  /*56b0*/  PRMT R114, R212, 0x7770, RZ ;  /* 0x00007770d4727816 */ /* 0x000fe200000000ff */
[----:B------:R-:W-:Y:S01]  /*56c0*/  @!P2 FADD.FTZ R129, -R129, -RZ ;  /* 0x800000ff8181a221 */ /* 0x000fe20000010100 */
[----:B------:R-:W-:Y:S02]  /*56d0*/  F2FP.RELU.BF16.F32.PACK_AB R205, R131, R196 ;  /* 0x000000c483cd723e */ /* 0x000fe400000018ff */
[----:B------:R-:W-:Y:S02]  /*56e0*/  ISETP.LE.U32.AND P4, PT, R114, UR13, PT ;  /* 0x0000000d72007c0c */ /* 0x000fe4000bf83070 */
[C---:B------:R-:W-:Y:S02]  /*56f0*/  PRMT R114, R212.reuse, 0x7772, RZ ;  /* 0x00007772d4727816 */ /* 0x040fe400000000ff */
[----:B------:R-:W-:Y:S01]  /*5700*/  PRMT R212, R212, 0x7773, RZ ;  /* 0x00007773d4d47816 */ /* 0x000fe200000000ff */
[----:B------:R-:W-:Y:S01]  /*5710*/  @P5 FADD.FTZ R197, -R197, -RZ ;  /* 0x800000ffc5c55221 */ /* 0x000fe20000010100 */
[----:B------:R-:W-:Y:S02]  /*5720*/  ISETP.GT.U32.AND P3, PT, R114, UR13, PT ;  /* 0x0000000d72007c0c */ /* 0x000fe4000bf64070 */
[----:B------:R-:W-:Y:S02]  /*5730*/  ISETP.GT.U32.AND P2, PT, R212, UR13, PT ;  /* 0x0000000dd4007c0c */ /* 0x000fe4000bf44070 */
[----:B------:R-:W-:Y:S02]  /*5740*/  F2FP.RELU.BF16.F32.PACK_AB R114, R129, R130 ;  /* 0x000000828172723e */ /* 0x000fe400000018ff */
[----:B------:R-:W-:Y:S01]  /*5750*/  ISETP.NE.AND P5, PT, R236, RZ, PT ;  /* 0x000000ffec00720c */ /* 0x000fe20003fa5270 */
[----:B------:R-:W-:Y:S01]  /*5760*/  @!P4 FADD.FTZ R198, -R198, -RZ ;  /* 0x800000ffc6c6c221 */ /* 0x000fe20000010100 */
[----:B------:R-:W-:Y:S04]  /*5770*/  FSETP.GE.FTZ.AND P4, PT, R119, RZ, PT ;  /* 0x000000ff7700720b */ /* 0x000fe80003f96000 */
[----:B------:R-:W-:Y:S01]  /*5780*/  F2FP.RELU.BF16.F32.PACK_AB R203, R197, R198 ;  /* 0x000000c6c5cb723e */ /* 0x000fe200000018ff */
[----:B---3--:R-:W-:Y:S01]  /*5790*/  @P3 FADD.FTZ R126, -R126, -RZ ;  /* 0x800000ff7e7e3221 */ /* 0x008fe20000010100 */
[----:B------:R-:W-:Y:S01]  /*57a0*/  FSETP.GE.FTZ.AND P3, PT, R122, RZ, PT ;  /* 0x000000ff7a00720b */ /* 0x000fe20003f76000 */
[----:B------:R-:W-:Y:S01]  /*57b0*/  @P2 FADD.FTZ R123, -R123, -RZ ;  /* 0x800000ff7b7b2221 */ /* 0x000fe20000010100 */
[----:B--2---:R-:W-:Y:S05]  /*57c0*/  LEA R125, R5, UR4, 0x1 ;  /* 0x00000004057d7c11 */ /* 0x004fea000f8e08ff */
[C---:B------:R-:W-:Y:S01]  /*57d0*/  IMAD.IADD R202, R125.reuse, 0x1, R4 ;  /* 0x000000017dca7824 */ /* 0x040fe200078e0204 */
[----:B------:R-:W-:Y:S01]  /*57e0*/  STS [R125+0x2a400], R204 ;  /* 0x02a400cc7d007388 */ /* 0x000fe20000000800 */
[C---:B------:R-:W-:Y:S02]  /*57f0*/  VIADD R201, R125.reuse, 0x2a020 ;  /* 0x0002a0207dc97836 */ /* 0x040fe40000000000 */
[----:B------:R-:W-:Y:S03]  /*5800*/  VIADD R128, R125, 0x2a000 ;  /* 0x0002a0007d807836 */ /* 0x000fe60000000000 */
[----:B------:R1:W-:Y:S01]  /*5810*/  STS [R125+0x2a000], R206 ;  /* 0x02a000ce7d007388 */ /* 0x0003e20000000800 */
[----:B------:R-:W-:Y:S02]  /*5820*/  IMAD.MOV.U32 R113, RZ, RZ, R201 ;  /* 0x000000ffff717224 */ /* 0x000fe400078e00c9 */
[C---:B------:R-:W-:Y:S03]  /*5830*/  @P6 VIADD R113, R128.reuse, 0xffffffe0 ;  /* 0xffffffe080716836 */ /* 0x040fe60000000000 */
[----:B------:R2:W-:Y:S01]  /*5840*/  STS [R202+0x2a000], R115 ;  /* 0x02a00073ca007388 */ /* 0x0005e20000000800 */
[----:B------:R-:W-:Y:S01]  /*5850*/  @P5 VIADD R201, R128, 0xffffffe0 ;  /* 0xffffffe080c95836 */ /* 0x000fe20000000000 */
[----:B------:R-:W-:Y:S01]  /*5860*/  FSETP.GE.FTZ.AND P5, PT, R123, RZ, PT ;  /* 0x000000ff7b00720b */ /* 0x000fe20003fb6000 */
[----:B------:R-:W-:Y:S03]  /*5870*/  IMAD.IADD R112, R4, 0x1, R113 ;  /* 0x0000000104707824 */ /* 0x000fe600078e0271 */
[----:B------:R3:W-:Y:S06]  /*5880*/  STS [R202+0x2a400], R205 ;  /* 0x02a400cdca007388 */ /* 0x0007ec0000000800 */
[----:B------:R-:W-:Y:S01]  /*5890*/  STS [R113+0x400], R114 ;  /* 0x0004007271007388 */ /* 0x000fe20000000800 */
[----:B-1----:R-:W-:Y:S02]  /*58a0*/  F2FP.RELU.BF16.F32.PACK_AB R206, R199, R200 ;  /* 0x000000c8c7ce723e */ /* 0x002fe400000018ff */
[----:B--2---:R-:W-:Y:S03]  /*58b0*/  F2FP.RELU.BF16.F32.PACK_AB R115, R123, R126 ;  /* 0x0000007e7b73723e */ /* 0x004fe600000018ff */
[----:B------:R1:W-:Y:S01]  /*58c0*/  STS [R113], R206 ;  /* 0x000000ce71007388 */ /* 0x0003e20000000800 */
[----:B---3--:R-:W-:Y:S05]  /*58d0*/  IMAD.U32 R202, RZ, RZ, UR10 ;  /* 0x0000000affca7e24 */ /* 0x008fea000f8e00ff */
[----:B------:R2:W-:Y:S01]  /*58e0*/  STS [R112], R203 ;  /* 0x000000cb70007388 */ /* 0x0005e20000000800 */
[----:B------:R-:W-:Y:S05]  /*58f0*/  LOP3.LUT R205, R218, 0x38, RZ, 0xc0, !PT ;  /* 0x00000038dacd7812 */ /* 0x000fea00078ec0ff */
[----:B------:R3:W-:Y:S06]  /*5900*/  STS [R112+0x400], R115 ;  /* 0x0004007370007388 */ /* 0x0007ec0000000800 */
[----:B------:R-:W-:Y:S06]  /*5910*/  LDSM.16.M88.4 R84, [R110+0x10000] ;  /* 0x010000006e54783b */ /* 0x000fec0000000200 */
[----:B------:R-:W4:Y:S06]  /*5920*/  LDSM.16.M88.4 R88, [R233+0x20000] ;  /* 0x02000000e958783b */ /* 0x000f2c0000000200 */
[----:B------:R-:W4:Y:S01]  /*5930*/  LDSM.16.M88.4 R92, [R233+0x20800] ;  /* 0x02080000e95c783b */ /* 0x000f220000000200 */
[--C-:B-1----:R-:W-:Y:S01]  /*5940*/  IMAD.IADD R113, R233, 0x1, R227.reuse ;  /* 0x00000001e9717824 */ /* 0x102fe200078e02e3 */
[C---:B------:R-:W-:Y:S01]  /*5950*/  LEA R206, P2, R241.reuse, R202, 0x2 ;  /* 0x000000caf1ce7211 */ /* 0x040fe200078410ff */
[----:B--2---:R-:W-:Y:S03]  /*5960*/  IMAD.U32 R203, RZ, RZ, UR11 ;  /* 0x0000000bffcb7e24 */ /* 0x004fe6000f8e00ff */
[----:B------:R-:W-:Y:S01]  /*5970*/  LDSM.16.M88.4 R96, [R109+0x10000] ;  /* 0x010000006d60783b */ /* 0x000fe20000000200 */
[----:B---3--:R-:W-:Y:S01]  /*5980*/  IMAD.IADD R115, R110, 0x1, R227 ;  /* 0x000000016e737824 */ /* 0x008fe200078e02e3 */
[----:B------:R-:W-:Y:S01]  /*5990*/  LEA.HI.X R207, R241, R203, RZ, 0x2, P2 ;  /* 0x000000cbf1cf7211 */ /* 0x000fe200010f14ff */
[C---:B------:R-:W-:Y:S03]  /*59a0*/  IMAD.IADD R112, R228.reuse, 0x1, R113 ;  /* 0x00000001e4707824 */ /* 0x040fe600078e0271 */
[----:B------:R-:W1:Y:S01]  /*59b0*/  LDSM.16.M88.4 R100, [R108+0x20000] ;  /* 0x020000006c64783b */ /* 0x000e620000000200 */
[----:B------:R-:W-:Y:S01]  /*59c0*/  IMAD.IADD R114, R228, 0x1, R115 ;  /* 0x00000001e4727824 */ /* 0x000fe200078e0273 */
[----:B------:R-:W-:Y:S04]  /*59d0*/  FSETP.GE.FTZ.AND P2, PT, R124, RZ, PT ;  /* 0x000000ff7c00720b */ /* 0x000fe80003f56000 */
[----:B------:R-:W2:Y:S06]  /*59e0*/  LDG.E R202, desc[UR34][R206.64] ;  /* 0x00000022ceca7981 */ /* 0x000eac000c1e1900 */
[----:B------:R-:W3:Y:S06]  /*59f0*/  LDSM.16.M88.4 R104, [R108+0x20800] ;  /* 0x020800006c68783b */ /* 0x000eec0000000200 */
[----:B------:R-:W2:Y:S01]  /*5a00*/  LDG.E R204, desc[UR34][R206.64+0x20] ;  /* 0x00002022cecc7981 */ /* 0x000ea2000c1e1900 */
[C---:B----4-:R-:W-:Y:S08]  /*5a10*/  HMMA.16816.F32.BF16 R4, R84.reuse, R88, RZ ;  /* 0x000000585404723c */ /* 0x050ff000000418ff */
[C---:B------:R-:W-:Y:S01]  /*5a20*/  HMMA.16816.F32.BF16 R8, R84.reuse, R90, RZ ;  /* 0x0000005a5408723c */ /* 0x040fe200000418ff */
[----:B------:R-:W-:Y:S07]  /*5a30*/  LDSM.16.M88.4 R88, [R113+0x20000] ;  /* 0x020000007158783b */ /* 0x000fee0000000200 */
[C---:B------:R-:W-:Y:S08]  /*5a40*/  HMMA.16816.F32.BF16 R12, R84.reuse, R92, RZ ;  /* 0x0000005c540c723c */ /* 0x040ff000000418ff */
[----:B------:R-:W-:Y:S01]  /*5a50*/  HMMA.16816.F32.BF16 R16, R84, R94, RZ ;  /* 0x0000005e5410723c */ /* 0x000fe200000418ff */
        /* <DEDUP_REMOVED lines=25> */
[----:B------:R-:W-:Y:S07]  /*5bf0*/  LDSM.16.M88.4 R88, [R115+0x12000] ;  /* 0x012000007358783b */ /* 0x000fee0000000200 */
[C---:B------:R-:W-:Y:S08]  /*5c00*/  HMMA.16816.F32.BF16 R12, R84.reuse, R92, R12 ;  /* 0x0000005c540c723c */ /* 0x040ff0000004180c */
[----:B------:R-:W-:Y:S01]  /*5c10*/  HMMA.16816.F32.BF16 R16, R84, R94, R16 ;  /* 0x0000005e5410723c */ /* 0x000fe20000041810 */
[----:B------:R-:W3:Y:S06]  /*5c20*/  LDSM.16.M88.4 R84, [R108+0x22800] ;  /* 0x022800006c54783b */ /* 0x000eec0000000200 */
[----:B------:R-:W4:Y:S01]  /*5c30*/  LDSM.16.M88.4 R92, [R113+0x22000] ;  /* 0x02200000715c783b */ /* 0x000f220000000200 */
[C---:B-1----:R-:W-:Y:S08]  /*5c40*/  HMMA.16816.F32.BF16 R4, R96.reuse, R100, R4 ;  /* 0x000000646004723c */ /* 0x042ff00000041804 */
[C---:B------:R-:W-:Y:S01]  /*5c50*/  HMMA.16816.F32.BF16 R8, R96.reuse, R102, R8 ;  /* 0x000000666008723c */ /* 0x040fe20000041808 */
[----:B------:R-:W1:Y:S07]  /*5c60*/  LDSM.16.M88.4 R100, [R113+0x22800] ;  /* 0x022800007164783b */ /* 0x000e6e0000000200 */
[C---:B---3--:R-:W-:Y:S08]  /*5c70*/  HMMA.16816.F32.BF16 R12, R96.reuse, R84, R12 ;  /* 0x00000054600c723c */ /* 0x048ff0000004180c */
[----:B------:R-:W-:Y:S01]  /*5c80*/  HMMA.16816.F32.BF16 R16, R96, R86, R16 ;  /* 0x000000566010723c */ /* 0x000fe20000041810 */
[----:B------:R-:W-:Y:S06]  /*5c90*/  LDSM.16.M88.4 R84, [R114+0x12000] ;  /* 0x012000007254783b */ /* 0x000fec0000000200 */
[----:B------:R-:W3:Y:S01]  /*5ca0*/  LDSM.16.M88.4 R96, [R112+0x22000] ;  /* 0x022000007060783b */ /* 0x000ee20000000200 */
[C---:B----4-:R-:W-:Y:S08]  /*5cb0*/  HMMA.16816.F32.BF16 R4, R88.reuse, R92, R4 ;  /* 0x0000005c5804723c */ /* 0x050ff00000041804 */
[C---:B------:R-:W-:Y:S01]  /*5cc0*/  HMMA.16816.F32.BF16 R8, R88.reuse, R94, R8 ;  /* 0x0000005e5808723c */ /* 0x040fe20000041808 */
[----:B------:R-:W4:Y:S07]  /*5cd0*/  LDSM.16.M88.4 R92, [R112+0x22800] ;  /* 0x02280000705c783b */ /* 0x000f2e0000000200 */
        /* <DEDUP_REMOVED lines=27> */
[----:B------:R-:W3:Y:S07]  /*5e90*/  LDSM.16.M88.4 R88, [R112+0x24800] ;  /* 0x024800007058783b */ /* 0x000eee0000000200 */
[C---:B----4-:R-:W-:Y:S08]  /*5ea0*/  HMMA.16816.F32.BF16 R12, R84.reuse, R96, R12 ;  /* 0x00000060540c723c */ /* 0x050ff0000004180c */
[----:B------:R-:W-:Y:S01]  /*5eb0*/  HMMA.16816.F32.BF16 R16, R84, R98, R16 ;  /* 0x000000625410723c */ /* 0x000fe20000041810 */
[----:B------:R-:W-:Y:S06]  /*5ec0*/  LDSM.16.M88.4 R84, [R110+0x16000] ;  /* 0x016000006e54783b */ /* 0x000fec0000000200 */
[----:B------:R-:W4:Y:S01]  /*5ed0*/  LDSM.16.M88.4 R96, [R233+0x26000] ;  /* 0x02600000e960783b */ /* 0x000f220000000200 */
[C---:B-1----:R-:W-:Y:S08]  /*5ee0*/  HMMA.16816.F32.BF16 R4, R92.reuse, R100, R4 ;  /* 0x000000645c04723c */ /* 0x042ff00000041804 */
[C---:B------:R-:W-:Y:S01]  /*5ef0*/  HMMA.16816.F32.BF16 R8, R92.reuse, R102, R8 ;  /* 0x000000665c08723c */ /* 0x040fe20000041808 */
[----:B------:R-:W1:Y:S07]  /*5f00*/  LDSM.16.M88.4 R100, [R233+0x26800] ;  /* 0x02680000e964783b */ /* 0x000e6e0000000200 */
[C---:B---3--:R-:W-:Y:S08]  /*5f10*/  HMMA.16816.F32.BF16 R12, R92.reuse, R88, R12 ;  /* 0x000000585c0c723c */ /* 0x048ff0000004180c */
[----:B------:R-:W-:Y:S01]  /*5f20*/  HMMA.16816.F32.BF16 R16, R92, R90, R16 ;  /* 0x0000005a5c10723c */ /* 0x000fe20000041810 */
[----:B------:R-:W-:Y:S06]  /*5f30*/  LDSM.16.M88.4 R88, [R109+0x16000] ;  /* 0x016000006d58783b */ /* 0x000fec0000000200 */
[----:B------:R-:W3:Y:S06]  /*5f40*/  LDSM.16.M88.4 R92, [R108+0x26000] ;  /* 0x026000006c5c783b */ /* 0x000eec0000000200 */
[----:B------:R-:W-:Y:S01]  /*5f50*/  LDSM.16.M88.4 R108, [R112+0x26000] ;  /* 0x02600000706c783b */ /* 0x000fe20000000200 */
[C---:B----4-:R-:W-:Y:S08]  /*5f60*/  HMMA.16816.F32.BF16 R4, R84.reuse, R96, R4 ;  /* 0x000000605404723c */ /* 0x050ff00000041804 */
        /* <DEDUP_REMOVED lines=9> */
[C---:B------:R-:W-:Y:S08]  /*6000*/  HMMA.16816.F32.BF16 R12, R88.reuse, R104, R12 ;  /* 0x00000068580c723c */ /* 0x040ff0000004180c */
[----:B------:R-:W-:Y:S01]  /*6010*/  HMMA.16816.F32.BF16 R16, R88, R106, R16 ;  /* 0x0000006a5810723c */ /* 0x000fe20000041810 */
[----:B------:R-:W4:Y:S07]  /*6020*/  LDSM.16.M88.4 R88, [R112+0x26800] ;  /* 0x026800007058783b */ /* 0x000f2e0000000200 */
[C---:B-1----:R-:W-:Y:S08]  /*6030*/  HMMA.16816.F32.BF16 R4, R84.reuse, R96, R4 ;  /* 0x000000605404723c */ /* 0x042ff00000041804 */
[C---:B------:R-:W-:Y:S08]  /*6040*/  HMMA.16816.F32.BF16 R8, R84.reuse, R98, R8 ;  /* 0x000000625408723c */ /* 0x040ff00000041808 */
[C---:B---3--:R-:W-:Y:S08]  /*6050*/  HMMA.16816.F32.BF16 R12, R84.reuse, R92, R12 ;  /* 0x0000005c540c723c */ /* 0x048ff0000004180c */
[----:B------:R-:W-:Y:S03]  /*6060*/  HMMA.16816.F32.BF16 R16, R84, R94, R16 ;  /* 0x0000005e5410723c */ /* 0x000fe60000041810 */
[----:B------:R-:W-:Y:S02]  /*6070*/  LOP3.LUT R85, R3, 0x20, RZ, 0xc0, !PT ;  /* 0x0000002003557812 */ /* 0x000fe400078ec0ff */
[----:B------:R-:W-:Y:S03]  /*6080*/  SHF.R.U32.HI R84, RZ, 0x3, R222 ;  /* 0x00000003ff547819 */ /* 0x000fe600000116de */
[C---:B------:R-:W-:Y:S05]  /*6090*/  HMMA.16816.F32.BF16 R4, R100.reuse, R108, R4 ;  /* 0x0000006c6404723c */ /* 0x040fea0000041804 */
[----:B------:R-:W-:Y:S03]  /*60a0*/  LOP3.LUT R84, R85, 0x18, R84, 0xf8, !PT ;  /* 0x0000001855547812 */ /* 0x000fe600078ef854 */
[C---:B------:R-:W-:Y:S08]  /*60b0*/  HMMA.16816.F32.BF16 R8, R100.reuse, R110, R8 ;  /* 0x0000006e6408723c */ /* 0x040ff00000041808 */
[C---:B----4-:R-:W-:Y:S03]  /*60c0*/  HMMA.16816.F32.BF16 R12, R100.reuse, R88, R12 ;  /* 0x00000058640c723c */ /* 0x050fe6000004180c */
[C---:B--2---:R-:W-:Y:S01]  /*60d0*/  FADD.FTZ R115, -R202.reuse, R4 ;  /* 0x00000004ca737221 */ /* 0x044fe20000010100 */
[C---:B------:R-:W-:Y:S04]  /*60e0*/  FADD.FTZ R113, -R202.reuse, R5 ;  /* 0x00000005ca717221 */ /* 0x040fe80000010100 */
[-C--:B------:R-:W-:Y:S01]  /*60f0*/  FSEL R112, R115, R202.reuse, P4 ;  /* 0x000000ca73707208 */ /* 0x080fe20002000000 */
[----:B------:R-:W-:Y:S03]  /*6100*/  HMMA.16816.F32.BF16 R16, R100, R90, R16 ;  /* 0x0000005a6410723c */ /* 0x000fe60000041810 */
[----:B------:R-:W-:Y:S01]  /*6110*/  FSEL R113, R113, R202, P3 ;  /* 0x000000ca71717208 */ /* 0x000fe20001800000 */
[C---:B------:R-:W-:Y:S01]  /*6120*/  FADD.FTZ R203, -R202.reuse, R8 ;  /* 0x00000008cacb7221 */ /* 0x040fe20000010100 */
[----:B------:R-:W-:Y:S01]  /*6130*/  FSETP.GE.FTZ.AND P4, PT, R197, RZ, PT ;  /* 0x000000ffc500720b */ /* 0x000fe20003f96000 */
[----:B------:R-:W-:Y:S01]  /*6140*/  FADD.FTZ R115, -R202, R9 ;  /* 0x00000009ca737221 */ /* 0x000fe20000010100 */
[----:B------:R-:W-:Y:S01]  /*6150*/  FSETP.GE.FTZ.AND P3, PT, R200, RZ, PT ;  /* 0x000000ffc800720b */ /* 0x000fe20003f76000 */
[----:B------:R-:W-:Y:S01]  /*6160*/  FMUL.FTZ R112, R119, R112 ;  /* 0x0000007077707220 */ /* 0x000fe20000410000 */
[-C--:B------:R-:W-:Y:S01]  /*6170*/  FSEL R203, R203, R202.reuse, P2 ;  /* 0x000000cacbcb7208 */ /* 0x080fe20001000000 */
[----:B------:R-:W-:Y:S01]  /*6180*/  FADD.FTZ R119, -R202, R13 ;  /* 0x0000000dca777221 */ /* 0x000fe20000010100 */
[----:B------:R-:W-:Y:S01]  /*6190*/  FSETP.GE.FTZ.AND P2, PT, R127, RZ, PT ;  /* 0x000000ff7f00720b */ /* 0x000fe20003f56000 */
[----:B------:R-:W-:Y:S02]  /*61a0*/  FMUL.FTZ R113, R122, R113 ;  /* 0x000000717a717220 */ /* 0x000fe40000410000 */
[----:B------:R-:W-:Y:S01]  /*61b0*/  FMUL.FTZ R203, R124, R203 ;  /* 0x000000cb7ccb7220 */ /* 0x000fe20000410000 */
[----:B------:R-:W-:Y:S01]  /*61c0*/  FSEL R114, R115, R202, P2 ;  /* 0x000000ca73727208 */ /* 0x000fe20001000000 */
[----:B------:R-:W-:Y:S01]  /*61d0*/  FADD.FTZ R115, -R202, R12 ;  /* 0x0000000cca737221 */ /* 0x000fe20000010100 */
[----:B------:R-:W-:Y:S02]  /*61e0*/  FSETP.GE.FTZ.AND P2, PT, R199, RZ, PT ;  /* 0x000000ffc700720b */ /* 0x000fe40003f56000 */
[----:B------:R-:W-:Y:S01]  /*61f0*/  F2FP.BF16.F32.PACK_AB R112, R113, R112 ;  /* 0x000000707170723e */ /* 0x000fe200000010ff */
[----:B------:R-:W-:Y:S01]  /*6200*/  FADD.FTZ R113, -R204, R6 ;  /* 0x00000006cc717221 */ /* 0x000fe20000010100 */
[----:B------:R-:W-:Y:S01]  /*6210*/  FSEL R122, R119, R202, P2 ;  /* 0x000000ca777a7208 */ /* 0x000fe20001000000 */
[----:B------:R-:W-:Y:S01]  /*6220*/  FADD.FTZ R119, -R202, R16 ;  /* 0x00000010ca777221 */ /* 0x000fe20000010100 */
[----:B------:R-:W-:Y:S01]  /*6230*/  FSETP.GE.FTZ.AND P2, PT, R198, RZ, PT ;  /* 0x000000ffc600720b */ /* 0x000fe20003f56000 */
[----:B------:R-:W-:Y:S01]  /*6240*/  FMUL.FTZ R114, R127, R114 ;  /* 0x000000727f727220 */ /* 0x000fe20000410000 */
[----:B------:R-:W-:Y:S01]  /*6250*/  FSEL R115, R115, R202, P3 ;  /* 0x000000ca73737208 */ /* 0x000fe20001800000 */
[----:B------:R-:W-:Y:S01]  /*6260*/  FMUL.FTZ R122, R199, R122 ;  /* 0x0000007ac77a7220 */ /* 0x000fe20000410000 */
[----:B------:R-:W-:Y:S01]  /*6270*/  FSEL R119, R119, R202, P2 ;  /* 0x000000ca77777208 */ /* 0x000fe20001000000 */
[----:B------:R-:W-:Y:S01]  /*6280*/  @P4 FADD.FTZ R202, -R202, R17 ;  /* 0x00000011caca4221 */ /* 0x000fe20000010100 */
[----:B------:R-:W-:Y:S01]  /*6290*/  FSETP.GE.FTZ.AND P2, PT, R120, RZ, PT ;  /* 0x000000ff7800720b */ /* 0x000fe20003f56000 */
[----:B------:R-:W-:Y:S01]  /*62a0*/  FMUL.FTZ R115, R200, R115 ;  /* 0x00000073c8737220 */ /* 0x000fe20000410000 */
[----:B------:R-:W-:Y:S01]  /*62b0*/  F2FP.BF16.F32.PACK_AB R114, R114, R203 ;  /* 0x000000cb7272723e */ /* 0x000fe200000010ff */
[----:B------:R-:W-:Y:S01]  /*62c0*/  FMUL.FTZ R202, R197, R202 ;  /* 0x000000cac5ca7220 */ /* 0x000fe20000410000 */
[-C--:B------:R-:W-:Y:S01]  /*62d0*/  FSEL R113, R113, R204.reuse, P2 ;  /* 0x000000cc71717208 */ /* 0x080fe20001000000 */
[----:B------:R-:W-:Y:S01]  /*62e0*/  FADD.FTZ R197, -R204, R10 ;  /* 0x0000000accc57221 */ /* 0x000fe20000010100 */
[----:B------:R-:W-:Y:S01]  /*62f0*/  FSETP.GE.FTZ.AND P2, PT, R196, RZ, PT ;  /* 0x000000ffc400720b */ /* 0x000fe20003f56000 */
[----:B------:R-:W-:Y:S01]  /*6300*/  FADD.FTZ R127, -R204, R11 ;  /* 0x0000000bcc7f7221 */ /* 0x000fe20000010100 */
[----:B------:R-:W-:Y:S01]  /*6310*/  F2FP.BF16.F32.PACK_AB R122, R122, R115 ;  /* 0x000000737a7a723e */ /* 0x000fe200000010ff */
[----:B------:R-:W-:Y:S01]  /*6320*/  FADD.FTZ R115, -R204, R7 ;  /* 0x00000007cc737221 */ /* 0x000fe20000010100 */
[----:B------:R-:W-:Y:S01]  /*6330*/  FSETP.GE.FTZ.AND P3, PT, R121, RZ, PT ;  /* 0x000000ff7900720b */ /* 0x000fe20003f76000 */
[----:B------:R-:W-:Y:S01]  /*6340*/  FMUL.FTZ R120, R120, R113 ;  /* 0x0000007178787220 */ /* 0x000fe20000410000 */
[----:B------:R-:W-:Y:S01]  /*6350*/  FSETP.GE.FTZ.AND P4, PT, R131, RZ, PT ;  /* 0x000000ff8300720b */ /* 0x000fe20003f96000 */
[C---:B------:R-:W-:Y:S01]  /*6360*/  FADD.FTZ R203, -R204.reuse, R14 ;  /* 0x0000000ecccb7221 */ /* 0x040fe20000010100 */
[-C--:B------:R-:W-:Y:S01]  /*6370*/  FSEL R113, R197, R204.reuse, P2 ;  /* 0x000000ccc5717208 */ /* 0x080fe20001000000 */
[----:B------:R-:W-:Y:S01]  /*6380*/  FADD.FTZ R199, -R204, R15 ;  /* 0x0000000fccc77221 */ /* 0x000fe20000010100 */
[----:B------:R-:W-:Y:S01]  /*6390*/  FSETP.GE.FTZ.AND P2, PT, R130, RZ, PT ;  /* 0x000000ff8200720b */ /* 0x000fe20003f56000 */
[----:B------:R-:W-:Y:S01]  /*63a0*/  FMUL.FTZ R119, R198, R119 ;  /* 0x00000077c6777220 */ /* 0x000fe20000410000 */
[-C--:B------:R-:W-:Y:S01]  /*63b0*/  FSEL R128, R115, R204.reuse, P3 ;  /* 0x000000cc73807208 */ /* 0x080fe20001800000 */
[----:B------:R-:W-:Y:S01]  /*63c0*/  FADD.FTZ R115, -R204, R18 ;  /* 0x00000012cc737221 */ /* 0x000fe20000010100 */
[-C--:B------:R-:W-:Y:S02]  /*63d0*/  FSEL R124, R127, R204.reuse, P4 ;  /* 0x000000cc7f7c7208 */ /* 0x080fe40002000000 */
[----:B------:R-:W-:Y:S01]  /*63e0*/  FSEL R127, R203, R204, P2 ;  /* 0x000000cccb7f7208 */ /* 0x000fe20001000000 */
[----:B------:R-:W-:Y:S01]  /*63f0*/  FMUL.FTZ R121, R121, R128 ;  /* 0x0000008079797220 */ /* 0x000fe20000410000 */
[----:B------:R-:W-:Y:S02]  /*6400*/  FSETP.GE.FTZ.AND P3, PT, R129, RZ, PT ;  /* 0x000000ff8100720b */ /* 0x000fe40003f76000 */
[----:B------:R-:W-:Y:S02]  /*6410*/  FSETP.GE.FTZ.AND P2, PT, R126, RZ, PT ;  /* 0x000000ff7e00720b */ /* 0x000fe40003f56000 */
[-C--:B------:R-:W-:Y:S02]  /*6420*/  FSEL R128, R199, R204.reuse, P3 ;  /* 0x000000ccc7807208 */ /* 0x080fe40001800000 */
[----:B------:R-:W-:Y:S01]  /*6430*/  FSEL R115, R115, R204, P2 ;  /* 0x000000cc73737208 */ /* 0x000fe20001000000 */
[----:B------:R-:W-:Y:S01]  /*6440*/  @P5 FADD.FTZ R204, -R204, R19 ;  /* 0x00000013cccc5221 */ /* 0x000fe20000010100 */
[----:B------:R-:W-:Y:S07]  /*6450*/  BRA.U !UP0, `(.L_x_1159) ;  /* 0x0000000508287547 */ /* 0x000fee000b800000 */
        /* <DEDUP_REMOVED lines=19> */
[----:B------:R-:W-:Y:S02]  /*6590*/  LEA R6, P2, R7, R250, 0x6 ;  /* 0x000000fa07067211 */ /* 0x000fe400078430ff */
        /* <DEDUP_REMOVED lines=54> */
.L_x_1159:
[----:B------:R-:W-:Y:S02]  /*6900*/  IMAD.MOV.U32 R4, RZ, RZ, 0x10 ;  /* 0x00000010ff047424 */ /* 0x000fe400078e00ff */
[----:B------:R-:W-:Y:S01]  /*6910*/  FMUL.FTZ R113, R196, R113 ;  /* 0x00000071c4717220 */ /* 0x000fe20000410000 */
[----:B------:R-:W-:Y:S01]  /*6920*/  FMUL.FTZ R124, R131, R124 ;  /* 0x0000007c837c7220 */ /* 0x000fe20000410000 */
[----:B------:R-:W-:Y:S01]  /*6930*/  F2FP.BF16.F32.PACK_AB R120, R121, R120 ;  /* 0x000000787978723e */ /* 0x000fe200000010ff */
[----:B------:R-:W-:Y:S01]  /*6940*/  FMUL.FTZ R127, R130, R127 ;  /* 0x0000007f827f7220 */ /* 0x000fe20000410000 */
[----:B-1----:R-:W-:Y:S01]  /*6950*/  SEL R6, R4, 0xfffffff0, !P0 ;  /* 0xfffffff004067807 */ /* 0x002fe20004000000 */
[----:B------:R-:W-:Y:S01]  /*6960*/  FMUL.FTZ R128, R129, R128 ;  /* 0x0000008081807220 */ /* 0x000fe20000410000 */
[----:B------:R-:W-:Y:S01]  /*6970*/  SHF.R.U32.HI R234, RZ, 0x1, R222 ;  /* 0x00000001ffea7819 */ /* 0x000fe200000116de */
[----:B------:R-:W-:Y:S01]  /*6980*/  STS [R125+0x28000], R112 ;  /* 0x028000707d007388 */ /* 0x000fe20000000800 */
[----:B------:R-:W-:Y:S01]  /*6990*/  F2FP.BF16.F32.PACK_AB R113, R124, R113 ;  /* 0x000000717c71723e */ /* 0x000fe200000010ff */
[----:B------:R-:W-:Y:S01]  /*69a0*/  IMAD.IADD R7, R125, 0x1, R6 ;  /* 0x000000017d077824 */ /* 0x000fe200078e0206 */
[----:B------:R-:W-:Y:S01]  /*69b0*/  LOP3.LUT R5, R234, 0x10, RZ, 0xc0, !PT ;  /* 0x00000010ea057812 */ /* 0x000fe200078ec0ff */
[----:B------:R1:W-:Y:S01]  /*69c0*/  STS [R125+0x28400], R120 ;  /* 0x028400787d007388 */ /* 0x0003e20000000800 */
[----:B------:R-:W-:Y:S01]  /*69d0*/  FMUL.FTZ R115, R126, R115 ;  /* 0x000000737e737220 */ /* 0x000fe20000410000 */
[----:B------:R-:W-:Y:S01]  /*69e0*/  FMUL.FTZ R204, R123, R204 ;  /* 0x000000cc7bcc7220 */ /* 0x000fe20000410000 */
[----:B------:R-:W-:Y:S01]  /*69f0*/  F2FP.BF16.F32.PACK_AB R128, R128, R127 ;  /* 0x0000007f8080723e */ /* 0x000fe200000010ff */
[----:B------:R-:W-:Y:S01]  /*6a00*/  STS [R7+0x28000], R114 ;  /* 0x0280007207007388 */ /* 0x000fe20000000800 */
[----:B------:R-:W-:Y:S01]  /*6a10*/  LOP3.LUT R4, R5, 0x8, R222, 0xf8, !PT ;  /* 0x0000000805047812 */ /* 0x000fe200078ef8de */
[----:B------:R-:W2:Y:S01]  /*6a20*/  LDC R121, c[0x0][0x44c] ;  /* 0x00011300ff797b82 */ /* 0x000ea20000000800 */
[----:B------:R-:W-:Y:S01]  /*6a30*/  LOP3.LUT R5, R84, 0x1c0, R219, 0xf8, !PT ;  /* 0x000001c054057812 */ /* 0x000fe200078ef8db */
[----:B------:R-:W-:Y:S01]  /*6a40*/  STS [R7+0x28400], R113 ;  /* 0x0284007107007388 */ /* 0x000fe20000000800 */
[----:B------:R-:W-:Y:S01]  /*6a50*/  F2FP.BF16.F32.PACK_AB R119, R202, R119 ;  /* 0x00000077ca77723e */ /* 0x000fe200000010ff */
[----:B------:R-:W-:Y:S01]  /*6a60*/  IMAD.IADD R84, R6, 0x1, R201 ;  /* 0x0000000106547824 */ /* 0x000fe200078e02c9 */
[----:B------:R-:W-:Y:S01]  /*6a70*/  F2FP.BF16.F32.PACK_AB R115, R204, R115 ;  /* 0x00000073cc73723e */ /* 0x000fe200000010ff */
        /* <DEDUP_REMOVED lines=9> */
[----:B------:R-:W-:Y:S01]  /*6b10*/  STS [R84+-0x1c00], R115 ;  /* 0xffe4007354007388 */ /* 0x000fe20000000800 */
[----:B------:R-:W-:Y:S02]  /*6b20*/  LEA R13, R13, UR5, 0x1 ;  /* 0x000000050d0d7c11 */ /* 0x000fe4000f8e08ff */
[----:B------:R-:W-:Y:S01]  /*6b30*/  SEL R212, R221, 0xffffffc0, !P0 ;  /* 0xffffffc0ddd47807 */ /* 0x000fe20004000000 */
[----:B------:R-:W-:Y:S01]  /*6b40*/  BAR.SYNC.DEFER_BLOCKING 0x0 ;  /* 0x0000000000007b1d */ /* 0x000fe20000010000 */
[----:B--2---:R-:W-:Y:S03]  /*6b50*/  IMAD R121, R121, UR9, RZ ;  /* 0x0000000979797c24 */ /* 0x004fe6000f8e02ff */
[----:B-1----:R-:W-:Y:S02]  /*6b60*/  IMAD.IADD R120, R212, 0x1, R13 ;  /* 0x00000001d4787824 */ /* 0x002fe400078e020d */
        /* <DEDUP_REMOVED lines=109> */
[----:B------:R-:W-:Y:S02]  /*7240*/  LOP3.LUT R7, R205, 0x80, RZ, 0xfc, !PT ;  /* 0x00000080cd077812 */ /* 0x000fe400078efcff */
[----:B------:R-:W-:Y:S02]  /*7250*/  LEA.HI.X R11, R4, R249, R5, 0x1, P2 ;  /* 0x000000f9040b7211 */ /* 0x000fe400010f0c05 */
[----:B------:R-:W-:Y:S02]  /*7260*/  LEA R5, R9, UR4, 0x1 ;  /* 0x0000000409057c11 */ /* 0x000fe4000f8e08ff */
[----:B------:R-:W-:Y:S02]  /*7270*/  ISETP.GE.AND P3, PT, R7, UR8, PT ;  /* 0x0000000807007c0c */ /* 0x000fe4000bf66270 */
[----:B------:R-:W-:Y:S01]  /*7280*/  LOP3.LUT R4, R205, 0xc0, RZ, 0xfc, !PT ;  /* 0x000000c0cd047812 */ /* 0x000fe200078efcff */
[----:B------:R-:W-:Y:S01]  /*7290*/  @!PT LDS RZ, [RZ] ;  /* 0x00000000fffff984 */ /* 0x000fe20000000800 */
[----:B------:R-:W-:Y:S01]  /*72a0*/  @!PT LDS RZ, [RZ] ;  /* 0x00000000fffff984 */ /* 0x000fe20000000800 */
[----:B------:R-:W-:Y:S01]  /*72b0*/  @!PT LDS RZ, [RZ] ;  /* 0x00000000fffff984 */ /* 0x000fe20000000800 */
[----:B------:R1:W-:Y:S03]  /*72c0*/  @!P5 LDGSTS.E.BYPASS.LTC128B.128 [R5+0x10000], desc[UR34][R248.64] ;  /* 0x10000000f805dfae */ /* 0x0003e6000b981a22 */
[----:B------:R-:W-:Y:S01]  /*72d0*/  ISETP.GE.AND P2, PT, R4, UR8, PT ;  /* 0x0000000804007c0c */ /* 0x000fe2000bf46270 */
        /* <DEDUP_REMOVED lines=37> */
.L_x_1160:
[----:B------:R-:W-:Y:S01]  /*7530*/  LEA R213, R225, UR4, 0x1 ;  /* 0x00000004e1d57c11 */ /* 0x000fe2000f8e08ff */
[----:B------:R-:W-:Y:S01]  /*7540*/  LDSM.16.MT88.4 R16, [R235+0x18000] ;  /* 0x01800000eb10783b */ /* 0x000fe20000004200 */
[----:B------:R-:W-:Y:S02]  /*7550*/  @UP0 UIADD3 UR60, UP1, UPT, UR56, -0x100, URZ ;  /* 0xffffff00383c0890 */ /* 0x000fe4000ff3e0ff */
[----:B------:R-:W-:Y:S01]  /*7560*/  ULOP3.LUT UR16, UR37, 0x1, URZ, 0xc0, !UPT ;  /* 0x0000000125107892 */ /* 0x000fe2000f8ec0ff */
[----:B------:R-:W1:Y:S01]  /*7570*/  LDSM.16.M88.4 R128, [R213+0x28000] ;  /* 0x02800000d580783b */ /* 0x000e620000000200 */
[--C-:B------:R-:W-:Y:S01]  /*7580*/  IMAD.IADD R214, R226, 0x1, R213.reuse ;  /* 0x00000001e2d67824 */ /* 0x100fe200078e02d5 */
[----:B------:R-:W-:Y:S01]  /*7590*/  @UP0 UIADD3.X UR59, UPT, UPT, UR57, -0x1, URZ, UP1, !UPT ;  /* 0xffffffff393b0890 */ /* 0x000fe20008ffe4ff */
[----:B------:R-:W-:Y:S01]  /*75a0*/  IMAD.IADD R237, R212, 0x1, R213 ;  /* 0x00000001d4ed7824 */ /* 0x000fe200078e02d5 */
[----:B------:R-:W2:Y:S01]  /*75b0*/  LDSM.16.M88.4 R124, [R213+0x29000] ;  /* 0x02900000d57c783b */ /* 0x000ea20000000200 */
[----:B------:R-:W-:Y:S03]  /*75c0*/  @UP0 UIADD3 UR10, UP1, UPT, UR10, -0x100, URZ ;  /* 0xffffff000a0a0890 */ /* 0x000fe6000ff3e0ff */
        /* <DEDUP_REMOVED lines=73> */
[----:B-1----:R-:W-:Y:S07]  /*7a60*/  IMAD.U32 R237, RZ, RZ, UR51 ;  /* 0x00000033ffed7e24 */ /* 0x002fee000f8e00ff */
[C---:B---3--:R-:W-:Y:S08]  /*7a70*/  HMMA.16816.F32.BF16 R8, R212.reuse, R200, R8 ;  /* 0x000000c8d408723c */ /* 0x048ff00000041808 */
[-C--:B------:R-:W-:Y:S08]  /*7a80*/  HMMA.16816.F32.BF16 R12, R212, R202.reuse, R12 ;  /* 0x000000cad40c723c */ /* 0x080ff0000004180c */
[C---:B------:R-:W-:Y:S01]  /*7a90*/  HMMA.16816.F32.BF16 R16, R196.reuse, R202, R16 ;  /* 0x000000cac410723c */ /* 0x040fe20000041810 */
[----:B------:R1:W2:Y:S07]  /*7aa0*/  LDSM.16.MT88.4 R200, [R235+0x1f800] ;  /* 0x01f80000ebc8783b */ /* 0x0002ae0000004200 */
[-C--:B----4-:R-:W-:Y:S08]  /*7ab0*/  HMMA.16816.F32.BF16 R84, R196, R204.reuse, R84 ;  /* 0x000000ccc454723c */ /* 0x090ff00000041854 */
[C---:B------:R-:W-:Y:S01]  /*7ac0*/  HMMA.16816.F32.BF16 R88, R212.reuse, R204, R88 ;  /* 0x000000ccd458723c */ /* 0x040fe20000041858 */
[----:B------:R-:W-:Y:S03]  /*7ad0*/  IMAD.U32 R205, RZ, RZ, UR51 ;  /* 0x00000033ffcd7e24 */ /* 0x000fe6000f8e00ff */
[----:B------:R-:W-:Y:S04]  /*7ae0*/  LEA R204, P2, R237, R244, 0x2 ;  /* 0x000000f4edcc7211 */ /* 0x000fe800078410ff */
[-C--:B------:R-:W-:Y:S01]  /*7af0*/  HMMA.16816.F32.BF16 R92, R212, R206.reuse, R92 ;  /* 0x000000ced45c723c */ /* 0x080fe2000004185c */
[----:B-1----:R-:W1:Y:S02]  /*7b00*/  LDC R235, c[0x0][0x44c] ;  /* 0x00011300ffeb7b82 */ /* 0x002e640000000800 */
[----:B------:R-:W-:Y:S05]  /*7b10*/  LEA.HI.X.SX32 R205, R205, R245, 0x2, P2 ;  /* 0x000000f5cdcd7211 */ /* 0x000fea00010f16ff */
[C---:B------:R-:W-:Y:S08]  /*7b20*/  HMMA.16816.F32.BF16 R96, R196.reuse, R206, R96 ;  /* 0x000000cec460723c */ /* 0x040ff00000041860 */
[-C--:B------:R-:W-:Y:S08]  /*7b30*/  HMMA.16816.F32.BF16 R100, R196, R208.reuse, R100 ;  /* 0x000000d0c464723c */ /* 0x080ff00000041864 */
[C---:B------:R-:W-:Y:S04]  /*7b40*/  HMMA.16816.F32.BF16 R104, R212.reuse, R208, R104 ;  /* 0x000000d0d468723c */ /* 0x040fe80000041868 */
[----:B-1----:R-:W-:Y:S01]  /*7b50*/  IMAD R237, R235, UR9, RZ ;  /* 0x00000009ebed7c24 */ /* 0x002fe2000f8e02ff */
[----:B------:R-:W-:Y:S03]  /*7b60*/  SHF.R.U32.HI R235, RZ, 0x2, R222 ;  /* 0x00000002ffeb7819 */ /* 0x000fe600000116de */
[-C--:B------:R-:W-:Y:S03]  /*7b70*/  HMMA.16816.F32.BF16 R108, R212, R210.reuse, R108 ;  /* 0x000000d2d46c723c */ /* 0x080fe6000004186c */
[C---:B------:R-:W-:Y:S04]  /*7b80*/  LEA R206, P2, R237.reuse, R204, 0x5 ;  /* 0x000000ccedce7211 */ /* 0x040fe800078428ff */
[C---:B------:R-:W-:Y:S01]  /*7b90*/  LEA.HI.X.SX32 R207, R237.reuse, R205, 0x5, P2 ;  /* 0x000000cdedcf7211 */ /* 0x040fe200010f2eff */
        /* <DEDUP_REMOVED lines=12> */
[C---:B------:R-:W-:Y:S02]  /*7c60*/  LEA.HI.X.SX32 R215, R237.reuse, R201, 0x5, P2 ;  /* 0x000000c9edd77211 */ /* 0x040fe400010f2eff */
[----:B------:R-:W-:Y:S02]  /*7c70*/  PLOP3.LUT P2, PT, PT, PT, UP0, 0x80, 0x8 ;  /* 0x000000000008781c */ /* 0x000fe40003f4f008 */
[C---:B------:R-:W-:Y:S04]  /*7c80*/  LEA R212, P3, R237.reuse, R214, 0x5 ;  /* 0x000000d6edd47211 */ /* 0x040fe800078628ff */
[C---:B------:R-:W-:Y:S03]  /*7c90*/  LEA.HI.X.SX32 R213, R237.reuse, R215, 0x5, P3 ;  /* 0x000000d7edd57211 */ /* 0x040fe600018f2eff */
[C---:B------:R-:W-:Y:S04]  /*7ca0*/  IMAD.WIDE R196, R237.reuse, -0xc0, R212 ;  /* 0xffffff40edc47825 */ /* 0x040fe800078e02d4 */
[----:B------:R-:W-:Y:S02]  /*7cb0*/  @P2 LOP3.LUT R234, R234, 0x30, RZ, 0xc0, !PT ;  /* 0x00000030eaea2812 */ /* 0x000fe400078ec0ff */
[C---:B------:R-:W-:Y:S02]  /*7cc0*/  LEA R198, P3, R237.reuse, R196, 0x5 ;  /* 0x000000c4edc67211 */ /* 0x040fe400078628ff */
[----:B------:R-:W-:Y:S02]  /*7cd0*/  @P2 LOP3.LUT R241, R234, 0x7, R235, 0xf8, !PT ;  /* 0x00000007eaf12812 */ /* 0x000fe400078ef8eb */
[C---:B------:R-:W-:Y:S02]  /*7ce0*/  LEA.HI.X.SX32 R199, R237.reuse, R197, 0x5, P3 ;  /* 0x000000c5edc77211 */ /* 0x040fe400018f2eff */
[----:B------:R-:W-:Y:S01]  /*7cf0*/  LEA R234, P3, R237, R198, 0x5 ;  /* 0x000000c6edea7211 */ /* 0x000fe200078628ff */
[----:B------:R-:W-:Y:S01]  /*7d00*/  @P2 IMAD.WIDE.U32 R202, R241, R252, UR56 ;  /* 0x00000038f1ca2e25 */ /* 0x000fe2000f8e00fc */
[----:B------:R-:W-:Y:S01]  /*7d10*/  @UP0 UMOV UR56, UR60 ;  /* 0x0000003c00380c82 */ /* 0x000fe20008000000 */
[----:B------:R-:W-:Y:S01]  /*7d20*/  @UP0 UMOV UR57, UR59 ;  /* 0x0000003b00390c82 */ /* 0x000fe20008000000 */
[C---:B------:R-:W-:Y:S01]  /*7d30*/  LEA.HI.X.SX32 R235, R237.reuse, R199, 0x5, P3 ;  /* 0x000000c7edeb7211 */ /* 0x040fe200018f2eff */
[----:B------:R-:W-:Y:S01]  /*7d40*/  UISETP.GT.AND UP0, UPT, UR37, UR47, UPT ;  /* 0x0000002f2500728c */ /* 0x000fe2000bf04270 */
        /* <DEDUP_REMOVED lines=253> */
[----:B------:R-:W-:Y:S02]  /*8d20*/  SHF.L.U32 R3, R222, 0x5, RZ ;  /* 0x00000005de037819 */ /* 0x000fe400000006ff */
[----:B------:R-:W-:Y:S01]  /*8d30*/  LOP3.LUT R5, R2, 0x1c0, RZ, 0xc0, !PT ;  /* 0x000001c002057812 */ /* 0x000fe200078ec0ff */
[----:B------:R-:W3:Y:S01]  /*8d40*/  LDCU UR9, c[0x0][0x4fc] ;  /* 0x00009f80ff0977ac */ /* 0x000ee20008000800 */
[C---:B------:R-:W-:Y:S02]  /*8d50*/  SHF.L.U32 R2, R222.reuse, 0x1, RZ ;  /* 0x00000001de027819 */ /* 0x040fe400000006ff */
        /* <DEDUP_REMOVED lines=287> */
.L_x_1162:
        /* <DEDUP_REMOVED lines=12> */
.L_x_1163:
[----:B------:R-:W2:Y:S01]  /*a010*/  LDCU.64 UR8, c[0x0][0x5c8] ;  /* 0x0000b900ff0877ac */ /* 0x000ea20008000a00 */
[----:B------:R-:W-:-:S04]  /*a020*/  UIADD3 UR12, UPT, UPT, UR39, UR41, URZ ;  /* 0x00000029270c7290 */ /* 0x000fc8000fffe0ff */
[----:B--2---:R-:W-:Y:S02]  /*a030*/  UIMAD.WIDE.U32 UR40, UR12, UR8, URZ ;  /* 0x000000080c2872a5 */ /* 0x004fe4000f8e00ff */
[----:B------:R-:W-:-:S04]  /*a040*/  UIMAD UR12, UR12, UR9, URZ ;  /* 0x000000090c0c72a4 */ /* 0x000fc8000f8e02ff */
[----:B------:R-:W-:-:S06]  /*a050*/  UIADD3 UR12, UPT, UPT, UR41, UR12, URZ ;  /* 0x0000000c290c7290 */ /* 0x000fcc000fffe0ff */
[----:B------:R-:W-:-:S07]  /*a060*/  MOV R6, UR12 ;  /* 0x0000000c00067c02 */ /* 0x000fce0008000f00 */
.L_x_1164:
[----:B------:R-:W-:Y:S01]  /*a070*/  BAR.SYNC.DEFER_BLOCKING 0x0 ;  /* 0x0000000000007b1d */ /* 0x000fe20000010000 */
[----:B-1----:R-:W-:Y:S01]  /*a080*/  LOP3.LUT R3, R218, 0x1f8, RZ, 0xc0, !PT ;  /* 0x000001f8da037812 */ /* 0x002fe200078ec0ff */
[----:B------:R-:W-:-:S03]  /*a090*/  USHF.L.U32 UR14, UR42, 0x6, URZ ;  /* 0x000000062a0e7899 */ /* 0x000fc600080006ff */
[----:B------:R-:W-:Y:S01]  /*a0a0*/  LOP3.LUT R3, R3, 0x38, R222, 0x78, !PT ;  /* 0x0000003803037812 */ /* 0x000fe200078e78de */
[----:B------:R-:W-:Y:S01]  /*a0b0*/  USHF.R.S32.HI UR15, URZ, 0x1f, UR14 ;  /* 0x0000001fff0f7899 */ /* 0x000fe2000801140e */
[----:B------:R-:W-:Y:S01]  /*a0c0*/  BSSY.RECONVERGENT B0, `(.L_x_1165) ;  /* 0x000003f000007945 */ /* 0x000fe20003800200 */
[----:B------:R-:W1:Y:S01]  /*a0d0*/  S2R R80, SR_TID.X ;  /* 0x0000000000507919 */ /* 0x000e620000002100 */
[----:B------:R-:W-:Y:S01]  /*a0e0*/  LOP3.LUT R7, R3, 0x1e00, R218, 0xf8, !PT ;  /* 0x00001e0003077812 */ /* 0x000fe200078ef8da */
[----:B------:R-:W-:Y:S01]  /*a0f0*/  UIMAD UR12, UR15, UR10, URZ ;  /* 0x0000000a0f0c72a4 */ /* 0x000fe2000f8e02ff */
[----:B------:R-:W2:Y:S01]  /*a100*/  LDC.64 R2, c[0x0][0x5d8] ;  /* 0x00017600ff027b82 */ /* 0x000ea20000000a00 */
[----:B------:R-:W-:Y:S01]  /*a110*/  UIMAD.WIDE.U32 UR46, UR14, UR10, URZ ;  /* 0x0000000a0e2e72a5 */ /* 0x000fe2000f8e00ff */
[----:B------:R-:W-:Y:S01]  /*a120*/  LEA R7, R7, UR4, 0x1 ;  /* 0x0000000407077c11 */ /* 0x000fe2000f8e08ff */
[----:B------:R-:W-:-:S04]  /*a130*/  UIMAD UR12, UR14, UR11, UR12 ;  /* 0x0000000b0e0c72a4 */ /* 0x000fc8000f8e020c */
[----:B------:R-:W-:Y:S02]  /*a140*/  IMAD.U32 R52, RZ, RZ, UR46 ;  /* 0x0000002eff347e24 */ /* 0x000fe4000f8e00ff */
[----:B------:R-:W-:Y:S02]  /*a150*/  IMAD.U32 R4, RZ, RZ, UR46 ;  /* 0x0000002eff047e24 */ /* 0x000fe4000f8e00ff */
[----:B------:R-:W-:Y:S01]  /*a160*/  IMAD.U32 R5, RZ, RZ, UR47 ;  /* 0x0000002fff057e24 */ /* 0x000fe2000f8e00ff */
[----:B------:R3:W4:Y:S01]  /*a170*/  LDS.128 R48, [R7+0x19000] ;  /* 0x0190000007307984 */ /* 0x0007220000000c00 */
[----:B------:R-:W-:Y:S01]  /*a180*/  IMAD.U32 R52, RZ, RZ, UR12 ;  /* 0x0000000cff347e24 */ /* 0x000fe2000f8e00ff */
[----:B------:R-:W-:Y:S01]  /*a190*/  USHF.L.U32 UR12, UR42, 0x6, URZ ;  /* 0x000000062a0c7899 */ /* 0x000fe200080006ff */
[----:B------:R-:W-:Y:S01]  /*a1a0*/  LOP3.LUT R218, R4, 0x38, R218, 0xf8, !PT ;  /* 0x0000003804da7812 */ /* 0x000fe200078ef8da */
[----:B------:R3:W3:Y:S01]  /*a1b0*/  LDS.128 R44, [R7+0x1b000] ;  /* 0x01b00000072c7984 */ /* 0x0006e20000000c00 */
[----:B------:R-:W3:Y:S01]  /*a1c0*/  LDC.64 R4, c[0x0][0x5e0] ;  /* 0x00017800ff047b82 */ /* 0x000ee20000000a00 */
[----:B------:R-:W-:Y:S01]  /*a1d0*/  UIADD3 UR38, UPT, UPT, -UR12, UR38, URZ ;  /* 0x000000260c267290 */ /* 0x000fe2000fffe1ff */
[----:B------:R-:W-:Y:S01]  /*a1e0*/  IMAD.U32 R53, RZ, RZ, UR47 ;  /* 0x0000002fff357e24 */ /* 0x000fe2000f8e00ff */
[----:B------:R2:W3:Y:S01]  /*a1f0*/  LDS.128 R40, [R7+0x1d000] ;  /* 0x01d0000007287984 */ /* 0x0004e20000000c00 */
[----:B------:R-:W-:-:S03]  /*a200*/  IADD3 R74, P0, PT, R218, UR36, RZ ;  /* 0x00000024da4a7c10 */ /* 0x000fc6000ff1e0ff */
[----:B------:R2:W3:Y:S01]  /*a210*/  LDS.128 R36, [R7+0x20000] ;  /* 0x0200000007247984 */ /* 0x0004e20000000c00 */
[----:B------:R-:W-:Y:S02]  /*a220*/  ISETP.GE.AND P5, PT, R0, UR38, PT ;  /* 0x0000002600007c0c */ /* 0x000fe4000bfa6270 */
[----:B------:R-:W-:Y:S01]  /*a230*/  IADD3.X R75, PT, PT, R53, UR16, R52, P0, !PT ;  /* 0x00000010354b7c10 */ /* 0x000fe200087fe434 */
[----:B------:R3:W3:Y:S01]  /*a240*/  LDS.128 R32, [R7+0x21000] ;  /* 0x0210000007207984 */ /* 0x0006e20000000c00 */
[----:B-1----:R-:W-:Y:S01]  /*a250*/  IMAD.SHL.U32 R80, R80, 0x8, RZ ;  /* 0x0000000850507824 */ /* 0x002fe200078e00ff */
[C---:B------:R-:W-:Y:S01]  /*a260*/  IADD3 R68, P0, PT, R0.reuse, 0x20, RZ ;  /* 0x0000002000447810 */ /* 0x040fe20007f1e0ff */
[----:B------:R-:W-:Y:S01]  /*a270*/  VIADD R52, R0, 0x20 ;  /* 0x0000002000347836 */ /* 0x000fe20000000000 */
[----:B------:R1:W1:Y:S01]  /*a280*/  LDS.128 R28, [R7+0x22000] ;  /* 0x02200000071c7984 */ /* 0x0002620000000c00 */
[----:B--2---:R-:W-:Y:S01]  /*a290*/  IMAD.WIDE.U32 R74, R2, UR20, R74 ;  /* 0x00000014024a7c25 */ /* 0x004fe2000f8e004a */
[----:B------:R-:W-:-:S02]  /*a2a0*/  LOP3.LUT R80, R80, 0x38, RZ, 0xc0, !PT ;  /* 0x0000003850507812 */ /* 0x000fc400078ec0ff */
[----:B------:R2:W1:Y:S01]  /*a2b0*/  LDS.128 R24, [R7+0x23000] ;  /* 0x0230000007187984 */ /* 0x0004620000000c00 */
[----:B------:R-:W-:Y:S01]  /*a2c0*/  IMAD R73, R3, UR20, R75 ;  /* 0x0000001403497c24 */ /* 0x000fe2000f8e024b */
[----:B------:R-:W-:Y:S01]  /*a2d0*/  ISETP.GE.AND P6, PT, R52, UR38, PT ;  /* 0x0000002634007c0c */ /* 0x000fe2000bfc6270 */
[----:B------:R-:W-:Y:S01]  /*a2e0*/  IMAD.U32 R2, RZ, RZ, UR8 ;  /* 0x00000008ff027e24 */ /* 0x000fe2000f8e00ff */
[----:B------:R2:W1:Y:S01]  /*a2f0*/  LDS.128 R20, [R7+0x24000] ;  /* 0x0240000007147984 */ /* 0x0004620000000c00 */
[C---:B------:R-:W-:Y:S01]  /*a300*/  LOP3.LUT R71, R80.reuse, 0xc0, RZ, 0xfc, !PT ;  /* 0x000000c050477812 */ /* 0x040fe200078efcff */
[----:B------:R-:W-:Y:S01]  /*a310*/  IMAD.X R3, RZ, RZ, RZ, P0 ;  /* 0x000000ffff037224 */ /* 0x000fe200000e06ff */
[C---:B------:R-:W-:Y:S01]  /*a320*/  LOP3.LUT R70, R80.reuse, 0x80, RZ, 0xfc, !PT ;  /* 0x0000008050467812 */ /* 0x040fe200078efcff */
[----:B------:R2:W1:Y:S01]  /*a330*/  LDS.128 R16, [R7+0x25000] ;  /* 0x0250000007107984 */ /* 0x0004620000000c00 */
[----:B------:R-:W-:-:S03]  /*a340*/  LOP3.LUT R69, R80, 0x40, RZ, 0xfc, !PT ;  /* 0x0000004050457812 */ /* 0x000fc600078efcff */
[----:B------:R2:W1:Y:S04]  /*a350*/  LDS.128 R12, [R7+0x26000] ;  /* 0x02600000070c7984 */ /* 0x0004680000000c00 */
[----:B------:R2:W1:Y:S01]  /*a360*/  LDS.128 R8, [R7+0x27000] ;  /* 0x0270000007087984 */ /* 0x0004620000000c00 */
[----:B---34-:R-:W-:Y:S05]  /*a370*/  @P5 BRA `(.L_x_1166) ;  /* 0x00000000004c5947 */ /* 0x018fea0003800000 */
[----:B------:R-:W3:Y:S01]  /*a380*/  LDCU UR16, c[0x0][0x440] ;  /* 0x00008800ff1077ac */ /* 0x000ee20008000800 */
[----:B------:R-:W4:Y:S01]  /*a390*/  LDS.128 R64, [R7+0x1a000] ;  /* 0x01a0000007407984 */ /* 0x000f220000000c00 */
[----:B------:R-:W-:Y:S01]  /*a3a0*/  IMAD.MOV.U32 R72, RZ, RZ, R74 ;  /* 0x000000ffff487224 */ /* 0x000fe200078e004a */
[----:B------:R-:W2:Y:S02]  /*a3b0*/  LDCU.64 UR12, c[0x0][0x560] ;  /* 0x0000ac00ff0c77ac */ /* 0x000ea40008000a00 */
[----:B------:R-:W1:Y:S01]  /*a3c0*/  LDS.128 R60, [R7+0x1c000] ;  /* 0x01c00000073c7984 */ /* 0x000e620000000c00 */
[----:B------:R-:W-:-:S03]  /*a3d0*/  IMAD.WIDE.U32 R78, R0, UR10, R72 ;  /* 0x0000000a004e7c25 */ /* 0x000fc6000f8e0048 */
[----:B------:R-:W1:Y:S01]  /*a3e0*/  LDS.128 R56, [R7+0x1e000] ;  /* 0x01e0000007387984 */ /* 0x000e620000000c00 */
[----:B------:R-:W-:Y:S01]  /*a3f0*/  IMAD R72, R0, UR11, R79 ;  /* 0x0000000b00487c24 */ /* 0x000fe2000f8e024f */
[----:B---3--:R-:W-:Y:S02]  /*a400*/  ISETP.GE.AND P0, PT, R80, UR16, PT ;  /* 0x0000001050007c0c */ /* 0x008fe4000bf06270 */
[----:B------:R-:W-:Y:S02]  /*a410*/  ISETP.GE.AND P3, PT, R69, UR16, PT ;  /* 0x0000001045007c0c */ /* 0x000fe4000bf66270 */
[----:B------:R-:W-:Y:S02]  /*a420*/  ISETP.GE.AND P2, PT, R70, UR16, PT ;  /* 0x0000001046007c0c */ /* 0x000fe4000bf46270 */
[----:B------:R-:W-:Y:S02]  /*a430*/  ISETP.GE.AND P1, PT, R71, UR16, PT ;  /* 0x0000001047007c0c */ /* 0x000fe4000bf26270 */
[----:B--2---:R-:W-:-:S04]  /*a440*/  LEA R76, P4, R78, UR12, 0x1 ;  /* 0x0000000c4e4c7c11 */ /* 0x004fc8000f8808ff */
[----:B------:R-:W-:Y:S01]  /*a450*/  LEA.HI.X R77, R78, UR13, R72, 0x1, P4 ;  /* 0x0000000d4e4d7c11 */ /* 0x000fe2000a0f0c48 */
[----:B------:R-:W2:Y:S04]  /*a460*/  @!P0 LDS.128 R52, [R7+0x18000] ;  /* 0x0180000007348984 */ /* 0x000ea80000000c00 */
[----:B----4-:R3:W-:Y:S04]  /*a470*/  @!P3 STG.E.128 desc[UR34][R76.64+0x80], R64 ;  /* 0x000080404c00b986 */ /* 0x0107e8000c101d22 */
[----:B-1----:R3:W-:Y:S04]  /*a480*/  @!P2 STG.E.128 desc[UR34][R76.64+0x100], R60 ;  /* 0x0001003c4c00a986 */ /* 0x0027e8000c101d22 */
[----:B------:R3:W-:Y:S04]  /*a490*/  @!P1 STG.E.128 desc[UR34][R76.64+0x180], R56 ;  /* 0x000180384c009986 */ /* 0x0007e8000c101d22 */
[----:B--2---:R3:W-:Y:S02]  /*a4a0*/  @!P0 STG.E.128 desc[UR34][R76.64], R52 ;  /* 0x000000344c008986 */ /* 0x0047e4000c101d22 */
.L_x_1166:
[----:B------:R-:W-:Y:S05]  /*a4b0*/  BSYNC.RECONVERGENT B0 ;  /* 0x0000000000007941 */ /* 0x000fea0003800200 */
.L_x_1165:
[----:B---3--:R3:W4:Y:S01]  /*a4c0*/  LDS.128 R52, [R7+0x1f000] ;  /* 0x01f0000007347984 */ /* 0x0087220000000c00 */
[----:B------:R-:W-:Y:S04]  /*a4d0*/  BSSY.RECONVERGENT B0, `(.L_x_1167) ;  /* 0x0000013000007945 */ /* 0x000fe80003800200 */
[----:B------:R-:W-:Y:S05]  /*a4e0*/  @P6 BRA `(.L_x_1168) ;  /* 0x0000000000446947 */ /* 0x000fea0003800000 */
[----:B------:R-:W4:Y:S01]  /*a4f0*/  LDCU UR16, c[0x0][0x440] ;  /* 0x00008800ff1077ac */ /* 0x000f220008000800 */
[----:B-123--:R-:W-:Y:S02]  /*a500*/  IMAD R7, R3, UR10, RZ ;  /* 0x0000000a03077c24 */ /* 0x00efe4000f8e02ff */
        /* <DEDUP_REMOVED lines=15> */
.L_x_1168:
[----:B------:R-:W-:Y:S05]  /*a600*/  BSYNC.RECONVERGENT B0 ;  /* 0x0000000000007941 */ /* 0x000fea0003800200 */
.L_x_1167:
        /* <DEDUP_REMOVED lines=8> */
[----:B--23--:R-:W-:-:S04]  /*a690*/  IMAD.WIDE.U32 R6, R4, UR20, R40 ;  /* 0x0000001404067c25 */ /* 0x00cfc8000f8e0028 */
        /* <DEDUP_REMOVED lines=17> */
.L_x_1170:
[----:B------:R-:W-:Y:S05]  /*a7b0*/  BSYNC.RECONVERGENT B0 ;  /* 0x0000000000007941 */ /* 0x000fea0003800200 */
.L_x_1169:
        /* <DEDUP_REMOVED lines=18> */
.L_x_1138:
[----:B------:R-:W-:Y:S05]  /*a8e0*/  BSYNC.RECONVERGENT B1 ;  /* 0x0000000000017941 */ /* 0x000fea0003800200 */
.L_x_1116:
[----:B------:R-:W3:Y:S01]  /*a8f0*/  LDCU UR9, c[0x0][0x438] ;  /* 0x00008700ff0977ac */ /* 0x000ee20008000800 */
[----:B------:R-:W4:Y:S01]  /*a900*/  LDCU UR10, c[0x0][0x370] ;  /* 0x00006e00ff0a77ac */ /* 0x000f220008000800 */
[----:B---3--:R-:W-:-:S04]  /*a910*/  UIADD3 UR9, UPT, UPT, UR9, 0x3f, URZ ;  /* 0x0000003f09097890 */ /* 0x008fc8000fffe0ff */
        /* <DEDUP_REMOVED lines=8> */
.L_x_1172:
        /* <DEDUP_REMOVED lines=14> */
.L_x_1284:


//--------------------- .text._ZN5flash44flash_bwd_dq_dk_dv_loop_seqk_parallel_kernelI23Flash_bwd_kernel_traitsILi256ELi64ELi64ELi8ELi4ELi2ELi2ELb0ELb0EN7cutlass10bfloat16_tE19Flash_kernel_traitsILi256ELi64ELi64ELi8ES3_EELb0ELb1ELb0ELb1ELb0ELb0ELb1EEEvNS_16Flash_bwd_paramsE --------------------------
	.section	.text._ZN5flash44flash_bwd_dq_dk_dv_loop_seqk_parallel_kernelI23Flash_bwd_kernel_traitsILi256ELi64ELi64ELi8ELi4ELi2ELi2ELb0ELb0EN7cutlass10bfloat16_tE19Flash_kernel_traitsILi256ELi64ELi64ELi8ES3_EELb0ELb1ELb0ELb1ELb0ELb0ELb1EEEvNS_16Flash_bwd_paramsE,"ax",@progbits
	.align	128
        .global         _ZN5flash44flash_bwd_dq_dk_dv_loop_seqk_parallel_kernelI23Flash_bwd_kernel_traitsILi256ELi64ELi64ELi8ELi4ELi2ELi2ELb0ELb0EN7cutlass10bfloat16_tE19Flash_kernel_traitsILi256ELi64ELi64ELi8ES3_EELb0ELb1ELb0ELb1ELb0ELb0ELb1EEEvNS_16Flash_bwd_paramsE
        .type           _ZN5flash44flash_bwd_dq_dk_dv_loop_seqk_parallel_kernelI23Flash_bwd_kernel_traitsILi256ELi64ELi64ELi8ELi4ELi2ELi2ELb0ELb0EN7cutlass10bfloat16_tE19Flash_kernel_traitsILi256ELi64ELi64ELi8ES3_EELb0ELb1ELb0ELb1ELb0ELb0ELb1EEEvNS_16Flash_bwd_paramsE,@function
        .size           _ZN5flash44flash_bwd_dq_dk_dv_loop_seqk_parallel_kernelI23Flash_bwd_kernel_traitsILi256ELi64ELi64ELi8ELi4ELi2ELi2ELb0ELb0EN7cutlass10bfloat16_tE19Flash_kernel_traitsILi256ELi64ELi64ELi8ES3_EELb0ELb1ELb0ELb1ELb0ELb0ELb1EEEvNS_16Flash_bwd_paramsE,(.L_x_1285 - _ZN5flash44flash_bwd_dq_dk_dv_loop_seqk_parallel_kernelI23Flash_bwd_kernel_traitsILi256ELi64ELi64ELi8ELi4ELi2ELi2ELb0ELb0EN7cutlass10bfloat16_tE19Flash_kernel_traitsILi256ELi64ELi64ELi8ES3_EELb0ELb1ELb0ELb1ELb0ELb0ELb1EEEvNS_16Flash_bwd_paramsE)
        .other          _ZN5flash44flash_bwd_dq_dk_dv_loop_seqk_parallel_kernelI23Flash_bwd_kernel_traitsILi256ELi64ELi64ELi8ELi4ELi2ELi2ELb0ELb0EN7cutlass10bfloat16_tE19Flash_kernel_traitsILi256ELi64ELi64ELi8ES3_EELb0ELb1ELb0ELb1ELb0ELb0ELb1EEEvNS_16Flash_bwd_paramsE,@"STO_CUDA_ENTRY STV_DEFAULT"
_ZN5flash44flash_bwd_dq_dk_dv_loop_seqk_parallel_kernelI23Flash_bwd_kernel_traitsILi256ELi64ELi64ELi8ELi4ELi2ELi2ELb0ELb0EN7cutlass10bfloat16_tE19Flash_kernel_traitsILi256ELi64ELi64ELi8ES3_EELb0ELb1ELb0ELb1ELb0ELb0ELb1EEEvNS_16Flash_bwd_paramsE:
.text._ZN5flash44flash_bwd_dq_dk_dv_loop_seqk_parallel_kernelI23Flash_bwd_kernel_traitsILi256ELi64ELi64ELi8ELi4ELi2ELi2ELb0ELb0EN7cutlass10bfloat16_tE19Flash_kernel_traitsILi256ELi64ELi64ELi8ES3_EELb0ELb1ELb0ELb1ELb0ELb0ELb1EEEvNS_16Flash_bwd_paramsE:
        /* <DEDUP_REMOVED lines=51> */
.L_x_1229:
[----:B-----5:R-:W5:Y:S01]  /*0330*/  LDCU.64 UR8, c[0x0][0x478] ;  /* 0x00008f00ff0877ac */ /* 0x020f620008000a00 */
        /* <DEDUP_REMOVED lines=9> */
[----:B-1----:R-:W-:Y:S02]  /*03d0*/  UIMAD.WIDE.U32 UR12, UR25, 0x4, UR28 ;  /* 0x00000004190c78a5 */ /* 0x002fe4000f8e001c */
[----:B-----5:R-:W-:Y:S01]  /*03e0*/  UISETP.NE.U32.AND UP0, UPT, UR8, URZ, UPT ;  /* 0x000000ff0800728c */ /* 0x020fe2000bf05070 */
[----:B------:R-:W-:Y:S01]  /*03f0*/  IMAD.U32 R6, RZ, RZ, UR42 ;  /* 0x0000002aff067e24 */ /* 0x000fe2000f8e00ff */
[----:B---3--:R-:W5:Y:S02]  /*0400*/  @P1 LDG.E R3, desc[UR36][R12.64] ;  /* 0x000000240c031981 */ /* 0x008f64000c1e1900 */
        /* <DEDUP_REMOVED lines=15> */
[----:B------:R-:W-:Y:S01]  /*0500*/  UMOV UR39, URZ ;  /* 0x000000ff00277c82 */ /* 0x000fe20008000000 */
[----:B----4-:R-:W-:Y:S01]  /*0510*/  @!UP0 UISETP.NE.U32.AND UP1, UPT, UR8, URZ, UPT ;  /* 0x000000ff0800828c */ /* 0x010fe2000bf25070 */
[----:B------:R-:W-:Y:S01]  /*0520*/  UMOV UR17, 0xffffffff ;  /* 0xffffffff00117882 */ /* 0x000fe20000000000 */
[----:B------:R-:W-:-:S02]  /*0530*/  UMOV UR41, 0xffffffff ;  /* 0xffffffff00297882 */ /* 0x000fc40000000000 */
[----:B------:R-:W-:Y:S02]  /*0540*/  @!UP0 UISETP.NE.AND.EX UP1, UPT, UR9, URZ, UPT, UP1 ;  /* 0x000000ff0900828c */ /* 0x000fe4000bf25310 */
[----:B------:R-:W-:Y:S02]  /*0550*/  USHF.L.U32 UR31, UR40, 0x6, URZ ;  /* 0x00000006281f7899 */ /* 0x000fe400080006ff */
[----:B-1----:R-:W-:Y:S01]  /*0560*/  @!UP0 USEL UR9, UR11, URZ, UP1 ;  /* 0x000000ff0b098287 */ /* 0x002fe20008800000 */
[----:B-----5:R-:W-:Y:S02]  /*0570*/  @P1 R2UR UR39, R3 ;  /* 0x00000000032712ca */ /* 0x020fe400000e0000 */
[----:B---3--:R-:W-:Y:S02]  /*0580*/  @P4 R2UR UR17, R4 ;  /* 0x00000000041142ca */ /* 0x008fe400000e0000 */
[----:B--2---:R-:W-:Y:S02]  /*0590*/  @P0 R2UR UR38, R0 ;  /* 0x00000000002602ca */ /* 0x004fe400000e0000 */
        /* <DEDUP_REMOVED lines=15> */
.L_x_1173:
        /* <DEDUP_REMOVED lines=35> */
.L_x_1175:
[----:B------:R-:W1:Y:S01]  /*08c0*/  LDCU.64 UR14, c[0x0][0x3b8] ;  /* 0x00007700ff0e77ac */ /* 0x000e620008000a00 */
[----:B------:R-:W-:-:S04]  /*08d0*/  UIADD3 UR8, UPT, UPT, UR39, UR41, URZ ;  /* 0x0000002927087290 */ /* 0x000fc8000fffe0ff */
[----:B-1----:R-:W-:Y:S02]  /*08e0*/  UIMAD.WIDE.U32 UR10, UR8, UR14, URZ ;  /* 0x0000000e080a72a5 */ /* 0x002fe4000f8e00ff */
[----:B------:R-:W-:-:S04]  /*08f0*/  UIMAD UR8, UR8, UR15, URZ ;  /* 0x0000000f080872a4 */ /* 0x000fc8000f8e02ff */
[----:B------:R-:W-:Y:S01]  /*0900*/  UIADD3 UR8, UPT, UPT, UR11, UR8, URZ ;  /* 0x000000080b087290 */ /* 0x000fe2000fffe0ff */
[----:B------:R-:W-:-:S05]  /*0910*/  UMOV UR54, UR10 ;  /* 0x0000000a00367c82 */ /* 0x000fca0008000000 */
[----:B------:R-:W-:Y:S02]  /*0920*/  MOV R10, UR8 ;  /* 0x00000008000a7c02 */ /* 0x000fe40008000f00 */
.L_x_1176:
        /* <DEDUP_REMOVED lines=40> */
.L_x_1177:
[----:B------:R-:W1:Y:S01]  /*0bb0*/  LDCU.64 UR12, c[0x0][0x3c0] ;  /* 0x00007800ff0c77ac */ /* 0x000e620008000a00 */
[----:B------:R-:W-:-:S04]  /*0bc0*/  UIADD3 UR8, UPT, UPT, UR39, UR41, URZ ;  /* 0x0000002927087290 */ /* 0x000fc8000fffe0ff */
[----:B-1----:R-:W-:Y:S02]  /*0bd0*/  UIMAD.WIDE.U32 UR50, UR8, UR12, URZ ;  /* 0x0000000c083272a5 */ /* 0x002fe4000f8e00ff */
[----:B------:R-:W-:-:S04]  /*0be0*/  UIMAD UR8, UR8, UR13, URZ ;  /* 0x0000000d080872a4 */ /* 0x000fc8000f8e02ff */
[----:B------:R-:W-:-:S06]  /*0bf0*/  UIADD3 UR8, UPT, UPT, UR51, UR8, URZ ;  /* 0x0000000833087290 */ /* 0x000fcc000fffe0ff */
[----:B------:R-:W-:-:S07]  /*0c00*/  MOV R11, UR8 ;  /* 0x00000008000b7c02 */ /* 0x000fce0008000f00 */
.L_x_1178:
        /* <DEDUP_REMOVED lines=28> */
.L_x_1179:
[----:B------:R-:W-:Y:S02]  /*0dd0*/  UIMAD.WIDE.U32 UR10, UR60, UR17, URZ ;  /* 0x000000113c0a72a5 */ /* 0x000fe4000f8e00ff */
[----:B------:R-:W-:-:S04]  /*0de0*/  UIMAD UR8, UR61, UR17, URZ ;  /* 0x000000113d0872a4 */ /* 0x000fc8000f8e02ff */
[----:B------:R-:W-:-:S12]  /*0df0*/  UIADD3 UR8, UPT, UPT, UR11, UR8, URZ ;  /* 0x000000080b087290 */ /* 0x000fd8000fffe0ff */
.L_x_1180:
        /* <DEDUP_REMOVED lines=21> */
.L_x_1181:
[----:B------:R-:W1:Y:S01]  /*0f50*/  LDCU UR61, c[0x0][0x434] ;  /* 0x00008680ff3d77ac */ /* 0x000e620008000800 */
[----:B------:R-:W-:-:S04]  /*0f60*/  UIMAD UR9, UR25, UR16, UR24 ;  /* 0x00000010190972a4 */ /* 0x000fc8000f8e0218 */
[----:B-1----:R-:W-:Y:S02]  /*0f70*/  UIMAD UR61, UR9, UR61, URZ ;  /* 0x0000003d093d72a4 */ /* 0x002fe4000f8e02ff */
.L_x_1182:
        /* <DEDUP_REMOVED lines=11> */
.L_x_1183:
[----:B------:R-:W1:Y:S01]  /*1030*/  LDCU UR60, c[0x0][0x444] ;  /* 0x00008880ff3c77ac */ /* 0x000e620008000800 */
[----:B------:R-:W-:-:S04]  /*1040*/  UIMAD UR9, UR25, UR16, UR24 ;  /* 0x00000010190972a4 */ /* 0x000fc8000f8e0218 */
[----:B-1----:R-:W-:-:S12]  /*1050*/  UIMAD UR60, UR9, UR60, URZ ;  /* 0x0000003c093c72a4 */ /* 0x002fd8000f8e02ff */
.L_x_1184:
        /* <DEDUP_REMOVED lines=44> */
[----:B------:R-:W-:-:S04]  /*1320*/  IMAD.MOV.U32 R16, RZ, RZ, R14 ;  /* 0x000000ffff107224 */ /* 0x000fc800078e000e */
[----:B------:R-:W-:-:S04]  /*1330*/  IMAD.WIDE.U32 R16, R0, UR8, R16 ;  /* 0x0000000800107c25 */ /* 0x000fc8000f8e0010 */
[----:B------:R-:W-:Y:S01]  /*1340*/  IMAD R7, R0, UR9, R17 ;  /* 0x0000000900077c24 */ /* 0x000fe2000f8e0211 */
[----:B---3--:R-:W-:Y:S01]  /*1350*/  LEA R246, P2, R16, UR10, 0x1 ;  /* 0x0000000a10f67c11 */ /* 0x008fe2000f8408ff */
[----:B----4-:R-:W-:Y:S01]  /*1360*/  IMAD R14, R2, UR55, RZ ;  /* 0x00000037020e7c24 */ /* 0x010fe2000f8e02ff */
[----:B------:R-:W-:Y:S01]  /*1370*/  LOP3.LUT R17, R22, 0x80, RZ, 0xfc, !PT ;  /* 0x0000008016117812 */ /* 0x000fe200078efcff */
[----:B------:R-:W-:Y:S01]  /*1380*/  IMAD.WIDE.U32 R18, R2, UR52, R22 ;  /* 0x0000003402127c25 */ /* 0x000fe2000f8e0016 */
[----:B------:R-:W-:Y:S01]  /*1390*/  LEA.HI.X R247, R16, UR11, R7, 0x1, P2 ;  /* 0x0000000b10f77c11 */ /* 0x000fe200090f0c07 */
[----:B-1----:R-:W-:Y:S01]  /*13a0*/  UIMAD.WIDE UR10, UR60, 0x4, UR64 ;  /* 0x000000043c0a78a5 */ /* 0x002fe2000f8e0240 */
[----:B------:R-:W-:Y:S01]  /*13b0*/  LOP3.LUT R16, R22, 0x40, RZ, 0xfc, !PT ;  /* 0x0000004016107812 */ /* 0x000fe200078efcff */
[----:B------:R-:W-:Y:S01]  /*13c0*/  IMAD R14, R3, UR52, R14 ;  /* 0x00000034030e7c24 */ /* 0x000fe2000f8e020e */
[----:B------:R-:W-:Y:S01]  /*13d0*/  IADD3 R24, P0, PT, R18, UR56, RZ ;  /* 0x0000003812187c10 */ /* 0x000fe2000ff1e0ff */
[----:B------:R-:W-:Y:S01]  /*13e0*/  USHF.L.U32 UR52, UR8, 0x5, URZ ;  /* 0x0000000508347899 */ /* 0x000fe200080006ff */
[----:B--2---:R-:W-:Y:S01]  /*13f0*/  IMAD.WIDE.U32 R20, R12, UR22, RZ ;  /* 0x000000160c147c25 */ /* 0x004fe2000f8e00ff */
[----:B-----5:R-:W-:Y:S01]  /*1400*/  MOV R18, UR16 ;  /* 0x0000001000127c02 */ /* 0x020fe20008000f00 */
[----:B------:R-:W1:Y:S01]  /*1410*/  LDCU.64 UR8, c[0x0][0x380] ;  /* 0x00007000ff0877ac */ /* 0x000e620008000a00 */
[----:B------:R-:W-:Y:S01]  /*1420*/  IADD3.X R25, PT, PT, R19, UR53, R14, P0, !PT ;  /* 0x0000003513197c10 */ /* 0x000fe200087fe40e */
[----:B------:R-:W-:Y:S01]  /*1430*/  IMAD.U32 R14, RZ, RZ, UR17 ;  /* 0x00000011ff0e7e24 */ /* 0x000fe2000f8e00ff */
[----:B------:R-:W-:Y:S01]  /*1440*/  SEL R15, R20, RZ, P3 ;  /* 0x000000ff140f7207 */ /* 0x000fe20001800000 */
[----:B------:R-:W2:Y:S01]  /*1450*/  LDCU.64 UR16, c[0x0][0x570] ;  /* 0x0000ae00ff1077ac */ /* 0x000ea20008000a00 */
[----:B------:R-:W-:-:S02]  /*1460*/  IMAD R13, R13, UR22, R21 ;  /* 0x000000160d0d7c24 */ /* 0x000fc4000f8e0215 */
[----:B------:R-:W-:Y:S01]  /*1470*/  IADD3 R12, P1, P0, R8, UR59, R15 ;  /* 0x0000003b080c7c10 */ /* 0x000fe2000f83e00f */
[----:B------:R-:W-:Y:S01]  /*1480*/  USHF.L.U32 UR53, UR49, 0x6, URZ ;  /* 0x0000000631357899 */ /* 0x000fe200080006ff */
[----:B------:R-:W-:Y:S01]  /*1490*/  SHF.R.S32.HI R8, RZ, 0x1f, R8 ;  /* 0x0000001fff087819 */ /* 0x000fe20000011408 */
[----:B------:R-:W-:Y:S01]  /*14a0*/  IMAD.WIDE.U32 R18, R18, UR24, R24 ;  /* 0x0000001812127c25 */ /* 0x000fe2000f8e0018 */
[----:B------:R-:W-:-:S03]  /*14b0*/  SEL R13, R13, RZ, P3 ;  /* 0x000000ff0d0d7207 */ /* 0x000fc60001800000 */
[----:B------:R-:W-:Y:S01]  /*14c0*/  IMAD R19, R14, UR24, R19 ;  /* 0x000000180e137c24 */ /* 0x000fe2000f8e0213 */
        /* <DEDUP_REMOVED lines=8> */
[----:B--2---:R-:W-:Y:S02]  /*1550*/  LEA R242, P0, R12, UR16, 0x2 ;  /* 0x000000100cf27c11 */ /* 0x004fe4000f8010ff */
[----:B-1----:R-:W-:-:S02]  /*1560*/  LEA R248, P1, R14, UR8, 0x1 ;  /* 0x000000080ef87c11 */ /* 0x002fc4000f8208ff */
[----:B------:R-:W-:Y:S01]  /*1570*/  LEA.HI.X R243, R12, UR17, R13, 0x2, P0 ;  /* 0x000000110cf37c11 */ /* 0x000fe200080f140d */
[----:B------:R-:W-:Y:S01]  /*1580*/  IMAD.SHL.U32 R13, R2, 0x20, RZ ;  /* 0x00000020020d7824 */ /* 0x000fe200078e00ff */
[----:B------:R-:W-:Y:S02]  /*1590*/  IADD3 R12, P0, PT, R0, 0x20, RZ ;  /* 0x00000020000c7810 */ /* 0x000fe40007f1e0ff */
[----:B------:R-:W-:Y:S02]  /*15a0*/  LEA.HI.X R249, R14, UR9, R7, 0x1, P1 ;  /* 0x000000090ef97c11 */ /* 0x000fe400088f0c07 */
[----:B------:R-:W-:Y:S01]  /*15b0*/  SHF.L.U64.HI R3, R2, 0x5, R3 ;  /* 0x0000000502037819 */ /* 0x000fe20000010203 */
[----:B------:R-:W-:Y:S01]  /*15c0*/  IMAD.X R2, RZ, RZ, RZ, P0 ;  /* 0x000000ffff027224 */ /* 0x000fe200000e06ff */
        /* <DEDUP_REMOVED lines=15> */
.L_x_1186:
[----:B------:R-:W1:Y:S01]  /*16c0*/  LDCU.64 UR12, c[0x0][0x5c0] ;  /* 0x0000b800ff0c77ac */ /* 0x000e620008000a00 */
[----:B------:R-:W-:-:S04]  /*16d0*/  UIADD3 UR8, UPT, UPT, UR39, UR41, URZ ;  /* 0x0000002927087290 */ /* 0x000fc8000fffe0ff */
[----:B-1----:R-:W-:Y:S02]  /*16e0*/  UIMAD.WIDE.U32 UR16, UR8, UR12, URZ ;  /* 0x0000000c081072a5 */ /* 0x002fe4000f8e00ff */
[----:B------:R-:W-:-:S04]  /*16f0*/  UIMAD UR8, UR8, UR13, URZ ;  /* 0x0000000d080872a4 */ /* 0x000fc8000f8e02ff */
[----:B------:R-:W-:-:S06]  /*1700*/  UIADD3 UR8, UPT, UPT, UR17, UR8, URZ ;  /* 0x0000000811087290 */ /* 0x000fcc000fffe0ff */
[----:B------:R-:W-:Y:S02]  /*1710*/  MOV R4, UR8 ;  /* 0x0000000800047c02 */ /* 0x000fe40008000f00 */
.L_x_1187:
        /* <DEDUP_REMOVED lines=13> */
.L_x_1188:
[----:B------:R-:W1:Y:S01]  /*17f0*/  LDCU.64 UR10, c[0x0][0x5c8] ;  /* 0x0000b900ff0a77ac */ /* 0x000e620008000a00 */
[----:B------:R-:W-:-:S04]  /*1800*/  UIADD3 UR39, UPT, UPT, UR39, UR41, URZ ;  /* 0x0000002927277290 */ /* 0x000fc8000fffe0ff */
[----:B-1----:R-:W-:Y:S02]  /*1810*/  UIMAD.WIDE.U32 UR14, UR39, UR10, URZ ;  /* 0x0000000a270e72a5 */ /* 0x002fe4000f8e00ff */
[----:B------:R-:W-:-:S04]  /*1820*/  UIMAD UR39, UR39, UR11, URZ ;  /* 0x0000000b272772a4 */ /* 0x000fc8000f8e02ff */
[----:B------:R-:W-:-:S06]  /*1830*/  UIADD3 UR39, UPT, UPT, UR15, UR39, URZ ;  /* 0x000000270f277290 */ /* 0x000fcc000fffe0ff */
[----:B------:R-:W-:-:S07]  /*1840*/  MOV R3, UR39 ;  /* 0x0000002700037c02 */ /* 0x000fce0008000f00 */
.L_x_1189:
        /* <DEDUP_REMOVED lines=31> */
.L_x_1191:
[----:B------:R-:W-:Y:S05]  /*1a40*/  BSYNC.RECONVERGENT B0 ;  /* 0x0000000000007941 */ /* 0x000fea0003800200 */
.L_x_1190:
        /* <DEDUP_REMOVED lines=19> */
.L_x_1193:
[----:B------:R-:W-:Y:S05]  /*1b80*/  BSYNC.RECONVERGENT B0 ;  /* 0x0000000000007941 */ /* 0x000fea0003800200 */
.L_x_1192:
        /* <DEDUP_REMOVED lines=29> */
.L_x_1195:
[----:B------:R-:W-:Y:S05]  /*1d60*/  BSYNC.RECONVERGENT B0 ;  /* 0x0000000000007941 */ /* 0x000fea0003800200 */
.L_x_1194:
        /* <DEDUP_REMOVED lines=20> */
.L_x_1185:
        /* <DEDUP_REMOVED lines=38> */
.L_x_1198:
[----:B------:R2:W-:Y:S04]  /*2110*/  STS.128 [R15+0x10000], RZ ;  /* 0x010000ff0f007388 */ /* 0x0005e80000000c00 */
[----:B------:R2:W-:Y:S04]  /*2120*/  STS.128 [R15+0x12000], RZ ;  /* 0x012000ff0f007388 */ /* 0x0005e80000000c00 */
[----:B------:R2:W-:Y:S04]  /*2130*/  STS.128 [R15+0x14000], RZ ;  /* 0x014000ff0f007388 */ /* 0x0005e80000000c00 */
[----:B------:R2:W-:Y:S02]  /*2140*/  STS.128 [R15+0x16000], RZ ;  /* 0x016000ff0f007388 */ /* 0x0005e40000000c00 */
.L_x_1199:
[----:B------:R-:W-:Y:S05]  /*2150*/  BSYNC.RECONVERGENT B0 ;  /* 0x0000000000007941 */ /* 0x000fea0003800200 */
.L_x_1197:
        /* <DEDUP_REMOVED lines=37> */
.L_x_1201:
[----:B------:R-:W-:Y:S05]  /*23b0*/  BSYNC.RECONVERGENT B0 ;  /* 0x0000000000007941 */ /* 0x000fea0003800200 */
.L_x_1200:
        /* <DEDUP_REMOVED lines=29> */
.L_x_1203:
[----:B------:R1:W-:Y:S04]  /*2590*/  STS.128 [R240], RZ ;  /* 0x000000fff0007388 */ /* 0x0003e80000000c00 */
[----:B------:R1:W-:Y:S04]  /*25a0*/  STS.128 [R240+0x2000], RZ ;  /* 0x002000fff0007388 */ /* 0x0003e80000000c00 */
[----:B------:R1:W-:Y:S04]  /*25b0*/  STS.128 [R240+0x4000], RZ ;  /* 0x004000fff0007388 */ /* 0x0003e80000000c00 */
[----:B------:R1:W-:Y:S02]  /*25c0*/  STS.128 [R240+0x6000], RZ ;  /* 0x006000fff0007388 */ /* 0x0003e40000000c00 */
.L_x_1204:
[----:B------:R-:W-:Y:S05]  /*25d0*/  BSYNC.RECONVERGENT B0 ;  /* 0x0000000000007941 */ /* 0x000fea0003800200 */
.L_x_1202:
        /* <DEDUP_REMOVED lines=46> */
.L_x_1206:
[----:B------:R-:W-:Y:S05]  /*28c0*/  BSYNC.RECONVERGENT B0 ;  /* 0x0000000000007941 */ /* 0x000fea0003800200 */
.L_x_1205:
        /* <DEDUP_REMOVED lines=48> */
.L_x_1208:
[----:B------:R2:W-:Y:S04]  /*2bd0*/  STS.128 [R15+0x18000], RZ ;  /* 0x018000ff0f007388 */ /* 0x0005e80000000c00 */
[----:B------:R2:W-:Y:S04]  /*2be0*/  STS.128 [R15+0x1a000], RZ ;  /* 0x01a000ff0f007388 */ /* 0x0005e80000000c00 */
[----:B------:R2:W-:Y:S04]  /*2bf0*/  STS.128 [R15+0x1c000], RZ ;  /* 0x01c000ff0f007388 */ /* 0x0005e80000000c00 */
[----:B------:R2:W-:Y:S02]  /*2c00*/  STS.128 [R15+0x1e000], RZ ;  /* 0x01e000ff0f007388 */ /* 0x0005e40000000c00 */
.L_x_1209:
[----:B------:R-:W-:Y:S05]  /*2c10*/  BSYNC.RECONVERGENT B0 ;  /* 0x0000000000007941 */ /* 0x000fea0003800200 */
.L_x_1207:
        /* <DEDUP_REMOVED lines=40> */
.L_x_1211:
[----:B------:R-:W-:Y:S05]  /*2ea0*/  BSYNC.RECONVERGENT B0 ;  /* 0x0000000000007941 */ /* 0x000fea0003800200 */
.L_x_1210:
        /* <DEDUP_REMOVED lines=46> */
.L_x_1213:
[----:B------:R2:W-:Y:S04]  /*3190*/  STS.128 [R15+0x20000], RZ ;  /* 0x020000ff0f007388 */ /* 0x0005e80000000c00 */
[----:B------:R2:W-:Y:S04]  /*31a0*/  STS.128 [R15+0x22000], RZ ;  /* 0x022000ff0f007388 */ /* 0x0005e80000000c00 */
[----:B------:R2:W-:Y:S04]  /*31b0*/  STS.128 [R15+0x24000], RZ ;  /* 0x024000ff0f007388 */ /* 0x0005e80000000c00 */
[----:B------:R2:W-:Y:S02]  /*31c0*/  STS.128 [R15+0x26000], RZ ;  /* 0x026000ff0f007388 */ /* 0x0005e40000000c00 */
.L_x_1214:
[----:B------:R-:W-:Y:S05]  /*31d0*/  BSYNC.RECONVERGENT B0 ;  /* 0x0000000000007941 */ /* 0x000fea0003800200 */
.L_x_1212:
        /* <DEDUP_REMOVED lines=39> */
.L_x_1216:
[----:B------:R-:W-:Y:S05]  /*3450*/  BSYNC.RECONVERGENT B0 ;  /* 0x0000000000007941 */ /* 0x000fea0003800200 */
.L_x_1215:
[----:B------:R-:W1:Y:S01]  /*3460*/  LDCU.64 UR8, c[0x0][0x538] ;  /* 0x0000a700ff0877ac */ /* 0x000e620008000a00 */
[----:B--2---:R-:W-:Y:S01]  /*3470*/  IMAD.U32 R10, RZ, RZ, UR24 ;  /* 0x00000018ff0a7e24 */ /* 0x004fe2000f8e00ff */
[----:B------:R-:W2:Y:S01]  /*3480*/  S2R R221, SR_TID.X ;  /* 0x0000000000dd7919 */ /* 0x000ea20000002100 */
[C---:B-1-34-:R-:W-:Y:S01]  /*3490*/  IMAD.SHL.U32 R15, R5.reuse, 0x2, RZ ;  /* 0x00000002050f7824 */ /* 0x05afe200078e00ff */
[----:B------:R-:W1:Y:S01]  /*34a0*/  LDCU UR14, c[0x0][0x590] ;  /* 0x0000b200ff0e77ac */ /* 0x000e620008000800 */
[----:B------:R-:W-:Y:S01]  /*34b0*/  IMAD.SHL.U32 R232, R5, 0x10, RZ ;  /* 0x0000001005e87824 */ /* 0x000fe200078e00ff */
[----:B------:R-:W0:Y:S01]  /*34c0*/  LDGDEPBAR ;  /* 0x00000000000079af */ /* 0x000e220000000000 */
[----:B------:R-:W3:Y:S01]  /*34d0*/  LDCU UR12, c[0x0][0x50c] ;  /* 0x0000a180ff0c77ac */ /* 0x000ee20008000800 */
[----:B------:R-:W4:Y:S01]  /*34e0*/  LDCU UR13, c[0x0][0x45c] ;  /* 0x00008b80ff0d77ac */ /* 0x000f220008000800 */
[----:B------:R-:W-:-:S04]  /*34f0*/  ISETP.NE.U32.AND P1, PT, RZ, UR8, PT ;  /* 0x00000008ff007c0c */ /* 0x000fc8000bf25070 */
[----:B------:R-:W-:-:S13]  /*3500*/  ISETP.NE.AND.EX P1, PT, RZ, UR9, PT, P1 ;  /* 0x00000009ff007c0c */ /* 0x000fda000bf25310 */
[----:B------:R-:W1:Y:S01]  /*3510*/  @P1 LDC.64 R2, c[0x0][0x540] ;  /* 0x00015000ff021b82 */ /* 0x000e620000000a00 */
[----:B------:R-:W-:-:S07]  /*3520*/  @P1 IMAD.MOV.U32 R11, RZ, RZ, RZ ;  /* 0x000000ffff0b1224 */ /* 0x000fce00078e00ff */
[----:B------:R-:W3:Y:S01]  /*3530*/  @P1 LDC R12, c[0x0][0x458] ;  /* 0x00011600ff0c1b82 */ /* 0x000ee20000000800 */
[----:B-1----:R-:W-:-:S04]  /*3540*/  @P1 IMAD.WIDE.U32 R10, R2, UR25, R10 ;  /* 0x00000019020a1c25 */ /* 0x002fc8000f8e000a */
[----:B------:R-:W-:Y:S01]  /*3550*/  @P1 IMAD R3, R3, UR25, R11 ;  /* 0x0000001903031c24 */ /* 0x000fe2000f8e020b */
[C---:B------:R-:W-:Y:S01]  /*3560*/  @P1 LEA R2, P0, R10.reuse, UR8, 0x2 ;  /* 0x000000080a021c11 */ /* 0x040fe2000f8010ff */
[----:B--2---:R-:W-:Y:S01]  /*3570*/  IMAD.SHL.U32 R217, R221, 0x40, RZ ;  /* 0x00000040ddd97824 */ /* 0x004fe200078e00ff */
[----:B------:R-:W-:Y:S01]  /*3580*/  LOP3.LUT R9, R15, 0x6, RZ, 0xc0, !PT ;  /* 0x000000060f097812 */ /* 0x000fe200078ec0ff */
[----:B---3--:R-:W1:Y:S01]  /*3590*/  @P1 MUFU.RCP R12, R12 ;  /* 0x0000000c000c1308 */ /* 0x008e620000001000 */
[----:B------:R-:W-:Y:S01]  /*35a0*/  @P1 LEA.HI.X R3, R10, UR9, R3, 0x2, P0 ;  /* 0x000000090a031c11 */ /* 0x000fe200080f1403 */
[----:B------:R-:W-:Y:S01]  /*35b0*/  IMAD.SHL.U32 R10, R5, 0x20, RZ ;  /* 0x00000020050a7824 */ /* 0x000fe200078e00ff */
[----:B------:R-:W-:Y:S01]  /*35c0*/  LOP3.LUT R8, R9, 0xe0, R8, 0xf8, !PT ;  /* 0x000000e009087812 */ /* 0x000fe200078ef808 */
[----:B------:R-:W-:Y:S01]  /*35d0*/  IMAD.SHL.U32 R218, R221, 0x20, RZ ;  /* 0x00000020ddda7824 */ /* 0x000fe200078e00ff */
[----:B------:R-:W-:Y:S01]  /*35e0*/  LOP3.LUT R15, R15, 0x20, RZ, 0xc0, !PT ;  /* 0x000000200f0f7812 */ /* 0x000fe200078ec0ff */
[----:B------:R-:W-:Y:S01]  /*35f0*/  IMAD.SHL.U32 R220, R221, 0x8, RZ ;  /* 0x00000008dddc7824 */ /* 0x000fe200078e00ff */
[----:B------:R2:W1:Y:S01]  /*3600*/  @P1 LDG.E R3, desc[UR36][R2.64] ;  /* 0x0000002402031981 */ /* 0x000462000c1e1900 */
[----:B------:R-:W-:Y:S01]  /*3610*/  IMAD.SHL.U32 R9, R5, 0x40, RZ ;  /* 0x0000004005097824 */ /* 0x000fe200078e00ff */
[----:B------:R-:W-:Y:S01]  /*3620*/  LOP3.LUT R11, R10, 0x200, RZ, 0xc0, !PT ;  /* 0x000002000a0b7812 */ /* 0x000fe200078ec0ff */
[----:B------:R-:W-:Y:S01]  /*3630*/  IMAD.MOV.U32 R228, RZ, RZ, 0x40 ;  /* 0x00000040ffe47424 */ /* 0x000fe200078e00ff */
[----:B------:R-:W-:Y:S01]  /*3640*/  LOP3.LUT P5, R6, R221, 0x2, RZ, 0xc0, !PT ;  /* 0x00000002dd067812 */ /* 0x000fe200078ac0ff */
[----:B------:R-:W-:Y:S01]  /*3650*/  IMAD.MOV.U32 R229, RZ, RZ, 0x20 ;  /* 0x00000020ffe57424 */ /* 0x000fe200078e00ff */
[----:B------:R-:W-:Y:S01]  /*3660*/  LOP3.LUT R14, R15, 0x18, R0, 0xf8, !PT ;  /* 0x000000180f0e7812 */ /* 0x000fe200078ef800 */
[----:B------:R-:W-:Y:S01]  /*3670*/  IMAD.MOV.U32 R225, RZ, RZ, 0x20 ;  /* 0x00000020ffe17424 */ /* 0x000fe200078e00ff */
[----:B------:R-:W-:Y:S01]  /*3680*/  LOP3.LUT R232, R11, 0x3800, R232, 0xf8, !PT ;  /* 0x000038000be87812 */ /* 0x000fe200078ef8e8 */
[----:B------:R-:W-:Y:S01]  /*3690*/  IMAD.MOV.U32 R219, RZ, RZ, 0x40 ;  /* 0x00000040ffdb7424 */ /* 0x000fe200078e00ff */
[----:B------:R-:W-:Y:S01]  /*36a0*/  LOP3.LUT P4, R0, R221, 0x4, RZ, 0xc0, !PT ;  /* 0x00000004dd007812 */ /* 0x000fe2000788c0ff */
[----:B------:R-:W-:Y:S01]  /*36b0*/  IMAD.MOV.U32 R251, RZ, RZ, 0x3f ;  /* 0x0000003ffffb7424 */ /* 0x000fe200078e00ff */
[C---:B------:R-:W-:Y:S01]  /*36c0*/  LOP3.LUT R11, R9.reuse, 0x1c0, RZ, 0xc0, !PT ;  /* 0x000001c0090b7812 */ /* 0x040fe200078ec0ff */
[----:B------:R-:W-:Y:S01]  /*36d0*/  IMAD.MOV.U32 R245, RZ, RZ, 0x37 ;  /* 0x00000037fff57424 */ /* 0x000fe200078e00ff */
[----:B------:R-:W-:Y:S01]  /*36e0*/  ISETP.NE.AND P0, PT, R6, RZ, PT ;  /* 0x000000ff0600720c */ /* 0x000fe20003f05270 */
[----:B------:R-:W-:Y:S01]  /*36f0*/  IMAD.MOV.U32 R6, RZ, RZ, RZ ;  /* 0x000000ffff067224 */ /* 0x000fe200078e00ff */
[----:B------:R-:W-:Y:S01]  /*3700*/  LOP3.LUT R13, R9, 0x200, RZ, 0xc0, !PT ;  /* 0x00000200090d7812 */ /* 0x000fe200078ec0ff */
[----:B------:R-:W-:Y:S01]  /*3710*/  IMAD.MOV.U32 R250, RZ, RZ, 0x4 ;  /* 0x00000004fffa7424 */ /* 0x000fe200078e00ff */
[----:B------:R-:W-:-:S02]  /*3720*/  ISETP.NE.AND P3, PT, R0, RZ, PT ;  /* 0x000000ff0000720c */ /* 0x000fc40003f65270 */
[----:B------:R-:W-:Y:S02]  /*3730*/  CS2R R190, SRZ ;  /* 0x0000000000be7805 */ /* 0x000fe4000001ff00 */
[----:B------:R-:W-:Y:S02]  /*3740*/  SHF.R.U32.HI R0, RZ, 0x2, R221 ;  /* 0x00000002ff007819 */ /* 0x000fe400000116dd */
[----:B------:R-:W-:Y:S02]  /*3750*/  CS2R R188, SRZ ;  /* 0x0000000000bc7805 */ /* 0x000fe4000001ff00 */
[----:B------:R-:W-:Y:S02]  /*3760*/  LOP3.LUT R10, R13, 0xc00, R10, 0xf8, !PT ;  /* 0x00000c000d0a7812 */ /* 0x000fe400078ef80a */
[----:B------:R-:W-:Y:S02]  /*3770*/  CS2R R194, SRZ ;  /* 0x0000000000c27805 */ /* 0x000fe4000001ff00 */
[----:B------:R-:W-:-:S02]  /*3780*/  SEL R227, R225, 0xffffffe0, !P5 ;  /* 0xffffffe0e1e37807 */ /* 0x000fc40006800000 */
[----:B------:R-:W-:Y:S02]  /*3790*/  CS2R R192, SRZ ;  /* 0x0000000000c07805 */ /* 0x000fe4000001ff00 */
[C---:B--2---:R-:W-:Y:S02]  /*37a0*/  LOP3.LUT R2, R221.reuse, 0x8, RZ, 0xc0, !PT ;  /* 0x00000008dd027812 */ /* 0x044fe400078ec0ff */
[----:B------:R-:W-:Y:S02]  /*37b0*/  CS2R R186, SRZ ;  /* 0x0000000000ba7805 */ /* 0x000fe4000001ff00 */
[----:B------:R-:W-:Y:S02]  /*37c0*/  CS2R R184, SRZ ;  /* 0x0000000000b87805 */ /* 0x000fe4000001ff00 */
[----:B------:R-:W-:Y:S02]  /*37d0*/  CS2R R182, SRZ ;  /* 0x0000000000b67805 */ /* 0x000fe4000001ff00 */
[----:B------:R-:W-:Y:S01]  /*37e0*/  ISETP.NE.AND P6, PT, R2, RZ, PT ;  /* 0x000000ff0200720c */ /* 0x000fe20003fc5270 */
[----:B------:R-:W-:Y:S01]  /*37f0*/  IMAD.SHL.U32 R2, R221, 0x2, RZ ;  /* 0x00000002dd027824 */ /* 0x000fe200078e00ff */
[----:B------:R-:W-:-:S02]  /*3800*/  CS2R R180, SRZ ;  /* 0x0000000000b47805 */ /* 0x000fc4000001ff00 */
[----:B------:R-:W-:Y:S02]  /*3810*/  CS2R R174, SRZ ;  /* 0x0000000000ae7805 */ /* 0x000fe4000001ff00 */
[----:B------:R-:W-:Y:S02]  /*3820*/  CS2R R172, SRZ ;  /* 0x0000000000ac7805 */ /* 0x000fe4000001ff00 */
[----:B------:R-:W-:Y:S02]  /*3830*/  CS2R R178, SRZ ;  /* 0x0000000000b27805 */ /* 0x000fe4000001ff00 */
[----:B------:R-:W-:Y:S02]  /*3840*/  LOP3.LUT R15, R2, 0x38, RZ, 0xc0, !PT ;  /* 0x00000038020f7812 */ /* 0x000fe400078ec0ff */
        /* <DEDUP_REMOVED lines=53> */
[----:B------:R-:W-:Y:S01]  /*3ba0*/  SHF.R.U32.HI R252, RZ, 0x2, R221 ;  /* 0x00000002fffc7819 */ /* 0x000fe200000116dd */
[----:B------:R-:W2:Y:S01]  /*3bb0*/  LDCU UR8, c[0x0][0x440] ;  /* 0x00008800ff0877ac */ /* 0x000ea20008000800 */
[----:B------:R-:W-:Y:S02]  /*3bc0*/  SEL R226, R219, 0xffffffc0, !P4 ;  /* 0xffffffc0dbe27807 */ /* 0x000fe40006000000 */
[----:B------:R-:W-:Y:S01]  /*3bd0*/  SEL R225, R225, 0xffffffe0, !P0 ;  /* 0xffffffe0e1e17807 */ /* 0x000fe20004000000 */
[----:B------:R-:W3:Y:S01]  /*3be0*/  LDCU UR9, c[0x0][0x3e0] ;  /* 0x00007c00ff0977ac */ /* 0x000ee20008000800 */
[----:B------:R-:W-:-:S02]  /*3bf0*/  USHF.L.U32 UR14, UR14, 0x6, URZ ;  /* 0x000000060e0e7899 */ /* 0x000fc400080006ff */
[----:B------:R-:W-:Y:S02]  /*3c00*/  UIADD3 UR48, UPT, UPT, UR48, 0x40, -UR38 ;  /* 0x0000004030307890 */ /* 0x000fe4000fffe826 */
[----:B------:R-:W-:Y:S01]  /*3c10*/  USHF.L.U32 UR49, UR49, 0x3, URZ ;  /* 0x0000000331317899 */ /* 0x000fe200080006ff */
[----:B-1----:R-:W-:Y:S01]  /*3c20*/  @P1 FMUL.FTZ R6, R3, R12 ;  /* 0x0000000c03061220 */ /* 0x002fe20000410000 */
[----:B------:R-:W-:Y:S02]  /*3c30*/  LOP3.LUT R12, R11, 0x38, R4, 0xf8, !PT ;  /* 0x000000380b0c7812 */ /* 0x000fe400078ef804 */
[----:B------:R-:W-:Y:S02]  /*3c40*/  LOP3.LUT R3, R14, 0x1c0, R9, 0xf8, !PT ;  /* 0x000001c00e037812 */ /* 0x000fe400078ef809 */
[----:B------:R-:W-:Y:S02]  /*3c50*/  LOP3.LUT R13, R12, 0x8, R7, 0x78, !PT ;  /* 0x000000080c0d7812 */ /* 0x000fe400078e7807 */
[----:B------:R-:W-:-:S02]  /*3c60*/  LOP3.LUT R7, R15, 0x20, R0, 0x78, !PT ;  /* 0x000000200f077812 */ /* 0x000fc400078e7800 */
[----:B------:R-:W-:Y:S02]  /*3c70*/  LOP3.LUT R0, R3, 0x38, R4, 0x78, !PT ;  /* 0x0000003803007812 */ /* 0x000fe400078e7804 */
[----:B------:R-:W-:Y:S02]  /*3c80*/  LOP3.LUT R3, R217, 0x1c0, RZ, 0xc0, !PT ;  /* 0x000001c0d9037812 */ /* 0x000fe400078ec0ff */
[----:B------:R-:W-:Y:S01]  /*3c90*/  LOP3.LUT R11, R12, 0x8, R5, 0x78, !PT ;  /* 0x000000080c0b7812 */ /* 0x000fe200078e7805 */
[----:B------:R-:W-:Y:S01]  /*3ca0*/  IMAD.SHL.U32 R12, R221, 0x10, RZ ;  /* 0x00000010dd0c7824 */ /* 0x000fe200078e00ff */
[----:B------:R-:W-:Y:S02]  /*3cb0*/  R2P PR, R5, 0x6 ;  /* 0x0000000605007804 */ /* 0x000fe40000000000 */
[----:B------:R-:W-:Y:S02]  /*3cc0*/  LOP3.LUT R5, R218, 0x200, RZ, 0xc0, !PT ;  /* 0x00000200da057812 */ /* 0x000fe400078ec0ff */
[----:B------:R-:W-:Y:S01]  /*3cd0*/  LOP3.LUT R216, R3, 0x38, R220, 0xf8, !PT ;  /* 0x0000003803d87812 */ /* 0x000fe200078ef8dc */
[----:B------:R-:W-:Y:S01]  /*3ce0*/  IMAD.U32 R3, RZ, RZ, UR40 ;  /* 0x00000028ff037e24 */ /* 0x000fe2000f8e00ff */
[----:B------:R-:W-:-:S02]  /*3cf0*/  LOP3.LUT R4, R10, R13, RZ, 0xfc, !PT ;  /* 0x0000000d0a047212 */ /* 0x000fc400078efcff */
[----:B------:R-:W-:Y:S01]  /*3d00*/  LOP3.LUT R232, R232, R11, RZ, 0xfc, !PT ;  /* 0x0000000be8e87212 */ /* 0x000fe200078efcff */
[----:B------:R-:W-:Y:S01]  /*3d10*/  IMAD.U32 R244, R3, 0x40, R8 ;  /* 0x0000004003f47824 */ /* 0x000fe200078e0008 */
[----:B------:R-:W-:Y:S01]  /*3d20*/  LOP3.LUT R10, R5, 0x3800, R12, 0xf8, !PT ;  /* 0x00003800050a7812 */ /* 0x000fe200078ef80c */
[----:B------:R-:W-:Y:S01]  /*3d30*/  VIADD R8, R8, UR31 ;  /* 0x0000001f08087c36 */ /* 0x000fe20008000000 */
[----:B------:R-:W-:Y:S02]  /*3d40*/  LOP3.LUT R5, R217, 0x200, RZ, 0xc0, !PT ;  /* 0x00000200d9057812 */ /* 0x000fe400078ec0ff */
[--C-:B------:R-:W-:Y:S01]  /*3d50*/  SHF.R.U32.HI R11, RZ, 0x1, R221.reuse ;  /* 0x00000001ff0b7819 */ /* 0x100fe200000116dd */
[----:B------:R-:W-:Y:S01]  /*3d60*/  VIADD R19, R8, 0x1 ;  /* 0x0000000108137836 */ /* 0x000fe20000000000 */
[----:B------:R-:W-:Y:S01]  /*3d70*/  LOP3.LUT R241, R216, 0x8, R221, 0x78, !PT ;  /* 0x00000008d8f17812 */ /* 0x000fe200078e78dd */
[----:B------:R-:W-:Y:S01]  /*3d80*/  VIADD R17, R8, 0x8 ;  /* 0x0000000808117836 */ /* 0x000fe20000000000 */
[----:B------:R-:W-:Y:S01]  /*3d90*/  LOP3.LUT R0, R0, 0x200, R9, 0xf8, !PT ;  /* 0x0000020000007812 */ /* 0x000fe200078ef809 */
[----:B------:R-:W-:Y:S01]  /*3da0*/  VIADD R15, R8, 0x9 ;  /* 0x00000009080f7836 */ /* 0x000fe20000000000 */
[----:B------:R-:W-:Y:S01]  /*3db0*/  LOP3.LUT R9, R218, 0xc00, RZ, 0xc0, !PT ;  /* 0x00000c00da097812 */ /* 0x000fe200078ec0ff */
[----:B------:R-:W-:Y:S01]  /*3dc0*/  VIADD R13, R8, 0x10 ;  /* 0x00000010080d7836 */ /* 0x000fe20000000000 */
[----:B------:R-:W-:-:S02]  /*3dd0*/  LOP3.LUT R3, R5, 0xc00, R218, 0xf8, !PT ;  /* 0x00000c0005037812 */ /* 0x000fc400078ef8da */
[----:B------:R-:W-:Y:S01]  /*3de0*/  LOP3.LUT R224, R216, 0x8, R11, 0x78, !PT ;  /* 0x00000008d8e07812 */ /* 0x000fe200078e780b */
[----:B------:R-:W-:Y:S01]  /*3df0*/  VIADD R11, R8, 0x11 ;  /* 0x00000011080b7836 */ /* 0x000fe20000000000 */
[----:B------:R-:W-:Y:S02]  /*3e00*/  LOP3.LUT R241, R10, R241, RZ, 0xfc, !PT ;  /* 0x000000f10af17212 */ /* 0x000fe400078efcff */
[----:B------:R-:W-:Y:S02]  /*3e10*/  LOP3.LUT R5, R5, 0x400, R218, 0xf8, !PT ;  /* 0x0000040005057812 */ /* 0x000fe400078ef8da */
[----:B------:R-:W-:Y:S02]  /*3e20*/  LOP3.LUT R7, R7, 0x1c0, R12, 0xf8, !PT ;  /* 0x000001c007077812 */ /* 0x000fe400078ef80c */
[----:B------:R-:W-:Y:S01]  /*3e30*/  LOP3.LUT R10, R9, 0x6, R2, 0xf8, !PT ;  /* 0x00000006090a7812 */ /* 0x000fe200078ef802 */
[----:B------:R-:W-:Y:S01]  /*3e40*/  VIADD R9, R8, 0x18 ;  /* 0x0000001808097836 */ /* 0x000fe20000000000 */
[----:B------:R-:W-:-:S02]  /*3e50*/  LOP3.LUT R3, R3, R224, RZ, 0xfc, !PT ;  /* 0x000000e003037212 */ /* 0x000fc400078efcff */
[----:B------:R-:W-:Y:S02]  /*3e60*/  LOP3.LUT R224, R5, R224, RZ, 0xfc, !PT ;  /* 0x000000e005e07212 */ /* 0x000fe400078efcff */
[----:B------:R-:W-:Y:S02]  /*3e70*/  LOP3.LUT R5, R10, R7, RZ, 0xfc, !PT ;  /* 0x000000070a057212 */ /* 0x000fe400078efcff */
[----:B------:R-:W-:Y:S02]  /*3e80*/  I2FP.F32.S32 R19, R19 ;  /* 0x0000001300137245 */ /* 0x000fe40000201400 */
[----:B------:R-:W-:Y:S01]  /*3e90*/  I2FP.F32.S32 R17, R17 ;  /* 0x0000001100117245 */ /* 0x000fe20000201400 */
[----:B------:R1:W-:Y:S01]  /*3ea0*/  STL [R1+0x24], R5 ;  /* 0x0000240501007387 */ /* 0x0003e20000100800 */
[----:B------:R-:W-:Y:S01]  /*3eb0*/  I2FP.F32.S32 R15, R15 ;  /* 0x0000000f000f7245 */ /* 0x000fe20000201400 */
[----:B------:R-:W-:Y:S01]  /*3ec0*/  FMUL.FTZ R12, R19, R6 ;  /* 0x00000006130c7220 */ /* 0x000fe20000410000 */
[----:B------:R-:W-:Y:S01]  /*3ed0*/  I2FP.F32.S32 R7, R8 ;  /* 0x0000000800077245 */ /* 0x000fe20000201400 */
[----:B------:R-:W-:Y:S01]  /*3ee0*/  FMUL.FTZ R10, R17, R6 ;  /* 0x00000006110a7220 */ /* 0x000fe20000410000 */
[----:B------:R-:W-:-:S02]  /*3ef0*/  I2FP.F32.S32 R13, R13 ;  /* 0x0000000d000d7245 */ /* 0x000fc40000201400 */
[----:B------:R-:W-:Y:S01]  /*3f00*/  I2FP.F32.S32 R11, R11 ;  /* 0x0000000b000b7245 */ /* 0x000fe20000201400 */
[----:B------:R4:W-:Y:S01]  /*3f10*/  STL [R1+0x18], R12 ;  /* 0x0000180c01007387 */ /* 0x0009e20000100800 */
[----:B------:R-:W-:Y:S01]  /*3f20*/  I2FP.F32.S32 R9, R9 ;  /* 0x0000000900097245 */ /* 0x000fe20000201400 */
[----:B------:R-:W-:Y:S01]  /*3f30*/  FMUL.FTZ R7, R7, R6 ;  /* 0x0000000607077220 */ /* 0x000fe20000410000 */
[----:B------:R-:W-:Y:S01]  /*3f40*/  SEL R228, R228, 0xffffffc0, !P2 ;  /* 0xffffffc0e4e47807 */ /* 0x000fe20005000000 */
[----:B------:R2:W-:Y:S01]  /*3f50*/  STL [R1+0x14], R10 ;  /* 0x0000140a01007387 */ /* 0x0005e20000100800 */
[----:B------:R-:W-:Y:S02]  /*3f60*/  LEA R232, R232, UR35, 0x1 ;  /* 0x00000023e8e87c11 */ /* 0x000fe4000f8e08ff */
[----:B------:R-:W-:Y:S02]  /*3f70*/  LEA R0, R0, UR35, 0x1 ;  /* 0x0000002300007c11 */ /* 0x000fe4000f8e08ff */
[----:B------:R-:W-:Y:S01]  /*3f80*/  LEA R4, R4, UR35, 0x1 ;  /* 0x0000002304047c11 */ /* 0x000fe2000f8e08ff */
[----:B------:R-:W-:Y:S01]  /*3f90*/  IMAD.IADD R222, R228, 0x1, R232 ;  /* 0x00000001e4de7824 */ /* 0x000fe200078e02e8 */
[----:B------:R-:W-:Y:S01]  /*3fa0*/  SEL R229, R229, 0xffffffe0, !P1 ;  /* 0xffffffe0e5e57807 */ /* 0x000fe20004800000 */
[----:B------:R-:W-:Y:S01]  /*3fb0*/  VIADD R230, R0, UR16 ;  /* 0x0000001000e67c36 */ /* 0x000fe20008000000 */
[----:B------:R-:W-:Y:S01]  /*3fc0*/  LOP3.LUT P5, RZ, R221, 0x8, RZ, 0xc0, !PT ;  /* 0x00000008ddff7812 */ /* 0x000fe200078ac0ff */
[----:B------:R-:W-:-:S02]  /*3fd0*/  VIADD R231, R4, UR16 ;  /* 0x0000001004e77c36 */ /* 0x000fc40008000000 */
[----:B------:R-:W-:Y:S02]  /*3fe0*/  IMAD.IADD R223, R229, 0x1, R232 ;  /* 0x00000001e5df7824 */ /* 0x000fe400078e02e8 */
[----:B-1----:R-:W-:Y:S02]  /*3ff0*/  VIADD R5, R8, 0x19 ;  /* 0x0000001908057836 */ /* 0x002fe40000000000 */
[-C--:B------:R-:W-:Y:S01]  /*4000*/  FMUL.FTZ R8, R15, R6.reuse ;  /* 0x000000060f087220 */ /* 0x080fe20000410000 */
[----:B------:R-:W-:Y:S02]  /*4010*/  IMAD.IADD R0, R229, 0x1, R222 ;  /* 0x00000001e5007824 */ /* 0x000fe400078e02de */
[----:B------:R-:W-:Y:S02]  /*4020*/  I2FP.F32.S32 R5, R5 ;  /* 0x0000000500057245 */ /* 0x000fe40000201400 */
[----:B------:R1:W-:Y:S01]  /*4030*/  STL [R1+0x10], R8 ;  /* 0x0000100801007387 */ /* 0x0003e20000100800 */
[----:B----4-:R-:W-:-:S02]  /*4040*/  FMUL.FTZ R12, R13, R6 ;  /* 0x000000060d0c7220 */ /* 0x010fc40000410000 */
[-C--:B------:R-:W-:Y:S01]  /*4050*/  FMUL.FTZ R5, R5, R6.reuse ;  /* 0x0000000605057220 */ /* 0x080fe20000410000 */
[-C--:B--2---:R-:W-:Y:S02]  /*4060*/  FMUL.FTZ R10, R11, R6.reuse ;  /* 0x000000060b0a7220 */ /* 0x084fe40000410000 */
[----:B------:R-:W-:Y:S04]  /*4070*/  STL [R1+0xc], R12 ;  /* 0x00000c0c01007387 */ /* 0x000fe80000100800 */
[----:B------:R-:W-:Y:S01]  /*4080*/  STL [R1+0x8], R10 ;  /* 0x0000080a01007387 */ /* 0x000fe20000100800 */
[----:B-1----:R-:W-:Y:S01]  /*4090*/  FMUL.FTZ R8, R9, R6 ;  /* 0x0000000609087220 */ /* 0x002fe20000410000 */
[----:B------:R-:W-:-:S04]  /*40a0*/  IMAD.U32 R6, RZ, RZ, UR44 ;  /* 0x0000002cff067e24 */ /* 0x000fc8000f8e00ff */
[----:B------:R-:W-:Y:S04]  /*40b0*/  STL [R1+0x4], R8 ;  /* 0x0000040801007387 */ /* 0x000fe80000100800 */
[----:B------:R1:W-:Y:S04]  /*40c0*/  STL [R1+0x1c], R7 ;  /* 0x00001c0701007387 */ /* 0x0003e80000100800 */
[----:B------:R2:W-:Y:S04]  /*40d0*/  STL [R1], R5 ;  /* 0x0000000501007387 */ /* 0x0005e80000100800 */
[----:B------:R-:W-:Y:S01]  /*40e0*/  STL [R1+0x28], R240 ;  /* 0x000028f001007387 */ /* 0x000fe20000100800 */
[----:B-1----:R-:W-:Y:S01]  /*40f0*/  IMAD.MOV.U32 R7, RZ, RZ, 0x10 ;  /* 0x00000010ff077424 */ /* 0x002fe200078e00ff */
[----:B--2---:R-:W-:-:S05]  /*4100*/  IADD3 R5, PT, PT, R6, UR38, R239 ;  /* 0x0000002606057c10 */ /* 0x004fca000fffe0ef */
[----:B------:R-:W-:-:S05]  /*4110*/  VIADD R5, R5, -UR46 ;  /* 0x8000002e05057c36 */ /* 0x000fca0008000000 */
[----:B------:R1:W-:Y:S02]  /*4120*/  STL [R1+0x2c], R5 ;  /* 0x00002c0501007387 */ /* 0x0003e40000100800 */
[----:B-1----:R-:W-:-:S05]  /*4130*/  SEL R5, R7, 0xfffffff0, !P4 ;  /* 0xfffffff007057807 */ /* 0x002fca0006000000 */
[----:B---3--:R1:W-:Y:S02]  /*4140*/  STL [R1+0x20], R5 ;  /* 0x0000200501007387 */ /* 0x0083e40000100800 */
.L_x_1219:
[----:B------:R-:W0:Y:S01]  /*4150*/  LDGDEPBAR ;  /* 0x00000000000079af */ /* 0x000e220000000000 */
[C---:B------:R-:W-:Y:S01]  /*4160*/  IADD3 R117, PT, PT, R231.reuse, R229, RZ ;  /* 0x000000e5e7757210 */ /* 0x040fe20007ffe0ff */
[----:B------:R-:W-:Y:S01]  /*4170*/  UIADD3 UR44, UPT, UPT, UR44, -0x40, URZ ;  /* 0xffffffc02c2c7890 */ /* 0x000fe2000fffe0ff */
[----:B------:R-:W-:Y:S02]  /*4180*/  IADD3 R118, PT, PT, R231, R228, RZ ;  /* 0x000000e4e7767210 */ /* 0x000fe40007ffe0ff */
[----:B------:R-:W2:Y:S01]  /*4190*/  LDL R197, [R1+0x2c] ;  /* 0x00002c0001c57983 */ /* 0x000ea20000100800 */
[----:B------:R-:W-:Y:S01]  /*41a0*/  USHF.L.U32 UR15, UR40, 0x6, URZ ;  /* 0x00000006280f7899 */ /* 0x000fe200080006ff */
[C---:B-----5:R-:W-:Y:S01]  /*41b0*/  FMUL.FTZ R199, R238.reuse, 1.4426950216293334961 ;  /* 0x3fb8aa3beec77820 */ /* 0x060fe20000410000 */
[----:B------:R-:W-:Y:S02]  /*41c0*/  IADD3 R116, PT, PT, R229, R118, RZ ;  /* 0x00000076e5747210 */ /* 0x000fe40007ffe0ff */
[----:B------:R-:W3:Y:S01]  /*41d0*/  LDL R205, [R1+0x1c] ;  /* 0x00001c0001cd7983 */ /* 0x000ee20000100800 */
[----:B------:R-:W-:Y:S01]  /*41e0*/  UISETP.GE.AND UP0, UPT, UR44, UR48, UPT ;  /* 0x000000302c00728c */ /* 0x000fe2000bf06270 */
[----:B------:R-:W-:Y:S01]  /*41f0*/  FSETP.NEU.FTZ.AND P1, PT, R238, -INF , PT ;  /* 0xff800000ee00780b */ /* 0x000fe20003f3d000 */
[----:B------:R-:W-:Y:S02]  /*4200*/  UIADD3 UR15, UPT, UPT, UR15, 0x40, URZ ;  /* 0x000000400f0f7890 */ /* 0x000fe4000fffe0ff */
[----:B------:R-:W4:Y:S01]  /*4210*/  LDL R203, [R1+0x18] ;  /* 0x0000180001cb7983 */ /* 0x000f220000100800 */
[----:B------:R-:W-:Y:S01]  /*4220*/  UIADD3 UR45, UPT, UPT, UR45, -0x1, URZ ;  /* 0xffffffff2d2d7890 */ /* 0x000fe2000fffe0ff */
[----:B------:R-:W-:Y:S01]  /*4230*/  FSEL R199, R199, RZ, P1 ;  /* 0x000000ffc7c77208 */ /* 0x000fe20000800000 */
[----:B------:R-:W-:Y:S02]  /*4240*/  UISETP.LT.AND UP0, UPT, UR15, UR38, UP0 ;  /* 0x000000260f00728c */ /* 0x000fe40008701270 */
[----:B------:R-:W4:Y:S01]  /*4250*/  LDL R209, [R1+0x14] ;  /* 0x0000140001d17983 */ /* 0x000f220000100800 */
[----:B------:R-:W-:Y:S04]  /*4260*/  FSETP.NEU.FTZ.AND P1, PT, R237, -INF , PT ;  /* 0xff800000ed00780b */ /* 0x000fe80003f3d000 */
[----:B------:R-:W4:Y:S01]  /*4270*/  LDL R211, [R1+0x10] ;  /* 0x0000100001d37983 */ /* 0x000f220000100800 */
[----:B------:R-:W-:Y:S01]  /*4280*/  PLOP3.LUT P0, PT, PT, PT, UP0, 0x80, 0x8 ;  /* 0x000000000008781c */ /* 0x000fe20003f0f008 */
[----:B------:R-:W-:Y:S11]  /*4290*/  UISETP.GT.AND UP0, UPT, UR45, UR47, UPT ;  /* 0x0000002f2d00728c */ /* 0x000ff6000bf04270 */
[----:B------:R-:W-:Y:S01]  /*42a0*/  @!UPT UIADD3 URZ, UPT, UPT, URZ, URZ, URZ ;  /* 0x000000fffffff290 */ /* 0x000fe2000fffe0ff */
[C---:B------:R-:W-:Y:S01]  /*42b0*/  @!P0 IADD3 R202, PT, PT, R244.reuse, 0x1, RZ ;  /* 0x00000001f4ca8810 */ /* 0x040fe20007ffe0ff */
[----:B------:R-:W-:Y:S04]  /*42c0*/  DEPBAR.LE SB0, 0x0 ;  /* 0x000080000000791a */ /* 0x000fe80000000000 */
[----:B------:R-:W-:Y:S06]  /*42d0*/  BAR.SYNC.DEFER_BLOCKING 0x0 ;  /* 0x0000000000007b1d */ /* 0x000fec0000010000 */
[----:B------:R-:W-:Y:S05]  /*42e0*/  LDSM.16.M88.4 R84, [R231] ;  /* 0x00000000e754783b */ /* 0x000fea0000000200 */
[----:B------:R-:W1:Y:S05]  /*42f0*/  LDSM.16.M88.4 R88, [R232+0x18000] ;  /* 0x01800000e858783b */ /* 0x000e6a0000000200 */
[----:B------:R-:W1:Y:S05]  /*4300*/  LDSM.16.M88.4 R92, [R232+0x18800] ;  /* 0x01880000e85c783b */ /* 0x000e6a0000000200 */
[----:B------:R-:W-:Y:S05]  /*4310*/  LDSM.16.M88.4 R96, [R117] ;  /* 0x000000007560783b */ /* 0x000fea0000000200 */
[----:B------:R-:W1:Y:S05]  /*4320*/  LDSM.16.M88.4 R100, [R223+0x18000] ;  /* 0x01800000df64783b */ /* 0x000e6a0000000200 */
[----:B------:R-:W1:Y:S05]  /*4330*/  LDSM.16.M88.4 R104, [R223+0x18800] ;  /* 0x01880000df68783b */ /* 0x000e6a0000000200 */
[----:B------:R-:W-:Y:S05]  /*4340*/  LDSM.16.M88.4 R108, [R118] ;  /* 0x00000000766c783b */ /* 0x000fea0000000200 */
[----:B------:R-:W1:Y:S02]  /*4350*/  LDSM.16.M88.4 R112, [R222+0x18000] ;  /* 0x01800000de70783b */ /* 0x000e640000000200 */
[C---:B-1----:R-:W-:Y:S08]  /*4360*/  HMMA.16816.F32.BF16 R4, R84.reuse, R88, RZ ;  /* 0x000000585404723c */ /* 0x042ff000000418ff */
[C---:B------:R-:W-:Y:S01]  /*4370*/  HMMA.16816.F32.BF16 R8, R84.reuse, R90, RZ ;  /* 0x0000005a5408723c */ /* 0x040fe200000418ff */
[----:B------:R-:W-:Y:S07]  /*4380*/  LDSM.16.M88.4 R88, [R116] ;  /* 0x000000007458783b */ /* 0x000fee0000000200 */
[C---:B------:R-:W-:Y:S08]  /*4390*/  HMMA.16816.F32.BF16 R12, R84.reuse, R92, RZ ;  /* 0x0000005c540c723c */ /* 0x040ff000000418ff */
[----:B------:R-:W-:Y:S01]  /*43a0*/  HMMA.16816.F32.BF16 R16, R84, R94, RZ ;  /* 0x0000005e5410723c */ /* 0x000fe200000418ff */
[----:B------:R-:W1:Y:S05]  /*43b0*/  LDSM.16.M88.4 R84, [R222+0x18800] ;  /* 0x01880000de54783b */ /* 0x000e6a0000000200 */
[----:B------:R-:W1:Y:S02]  /*43c0*/  LDSM.16.M88.4 R92, [R0+0x18000] ;  /* 0x01800000005c783b */ /* 0x000e640000000200 */
[C---:B------:R-:W-:Y:S08]  /*43d0*/  HMMA.16816.F32.BF16 R4, R96.reuse, R100, R4 ;  /* 0x000000646004723c */ /* 0x040ff00000041804 */
[C---:B------:R-:W-:Y:S01]  /*43e0*/  HMMA.16816.F32.BF16 R8, R96.reuse, R102, R8 ;  /* 0x000000666008723c */ /* 0x040fe20000041808 */
[----:B------:R-:W-:Y:S07]  /*43f0*/  LDSM.16.M88.4 R100, [R231+0x2000] ;  /* 0x00200000e764783b */ /* 0x000fee0000000200 */
[C---:B------:R-:W-:Y:S08]  /*4400*/  HMMA.16816.F32.BF16 R12, R96.reuse, R104, R12 ;  /* 0x00000068600c723c */ /* 0x040ff0000004180c */
[----:B------:R-:W-:Y:S01]  /*4410*/  HMMA.16816.F32.BF16 R16, R96, R106, R16 ;  /* 0x0000006a6010723c */ /* 0x000fe20000041810 */
[----:B------:R-:W1:Y:S05]  /*4420*/  LDSM.16.M88.4 R96, [R0+0x18800] ;  /* 0x018800000060783b */ /* 0x000e6a0000000200 */
[----:B------:R-:W1:Y:S02]  /*4430*/  LDSM.16.M88.4 R104, [R232+0x1a000] ;  /* 0x01a00000e868783b */ /* 0x000e640000000200 */
        /* <DEDUP_REMOVED lines=26> */
[----:B------:R-:W3:Y:S05]  /*45e0*/  LDSM.16.M88.4 R88, [R0+0x1a800] ;  /* 0x01a800000058783b */ /* 0x000eea0000000200 */
[----:B------:R-:W4:Y:S02]  /*45f0*/  LDSM.16.M88.4 R108, [R231+0x4000] ;  /* 0x00400000e76c783b */ /* 0x000f240000000200 */
[C---:B--2---:R-:W-:Y:S05]  /*4600*/  HMMA.16816.F32.BF16 R4, R92.reuse, R96, R4 ;  /* 0x000000605c04723c */ /* 0x044fea0000041804 */
[C---:B------:R-:W-:Y:S02]  /*4610*/  @!P0 VIADDMNMX R201, R197.reuse, -R251, UR38, PT ;  /* 0x00000026c5c98e46 */ /* 0x040fe4000b8009fb */
[----:B------:R-:W-:Y:S01]  /*4620*/  @!P0 VIADDMNMX R197, R197, -R245, UR38, PT ;  /* 0x00000026c5c58e46 */ /* 0x000fe2000b8009f5 */
[C---:B------:R-:W-:Y:S01]  /*4630*/  HMMA.16816.F32.BF16 R8, R92.reuse, R98, R8 ;  /* 0x000000625c08723c */ /* 0x040fe20000041808 */
[----:B------:R-:W-:Y:S02]  /*4640*/  LDSM.16.M88.4 R96, [R223+0x1c000] ;  /* 0x01c00000df60783b */ /* 0x000fe40000000200 */
[----:B------:R-:W-:Y:S05]  /*4650*/  @!P0 ISETP.GE.AND P2, PT, R244, R201, PT ;  /* 0x000000c9f400820c */ /* 0x000fea0003f46270 */
[C---:B-1----:R-:W-:Y:S08]  /*4660*/  HMMA.16816.F32.BF16 R12, R92.reuse, R84, R12 ;  /* 0x000000545c0c723c */ /* 0x042ff0000004180c */
        /* <DEDUP_REMOVED lines=29> */
[----:B------:R1:W3:Y:S05]  /*4840*/  LDSM.16.M88.4 R84, [R232+0x1e800] ;  /* 0x01e80000e854783b */ /* 0x0002ea0000000200 */
[----:B------:R-:W3:Y:S02]  /*4850*/  LDSM.16.M88.4 R100, [R117+0x6000] ;  /* 0x006000007564783b */ /* 0x000ee40000000200 */
[C---:B----4-:R-:W-:Y:S08]  /*4860*/  HMMA.16816.F32.BF16 R4, R108.reuse, R112, R4 ;  /* 0x000000706c04723c */ /* 0x050ff00000041804 */
        /* <DEDUP_REMOVED lines=10> */
[C---:B------:R-:W-:Y:S08]  /*4910*/  HMMA.16816.F32.BF16 R12, R92.reuse, R84, R12 ;  /* 0x000000545c0c723c */ /* 0x040ff0000004180c */
[----:B------:R-:W-:Y:S01]  /*4920*/  HMMA.16816.F32.BF16 R16, R92, R86, R16 ;  /* 0x000000565c10723c */ /* 0x000fe20000041810 */
[----:B------:R-:W3:Y:S05]  /*4930*/  LDSM.16.M88.4 R84, [R222+0x1e800] ;  /* 0x01e80000de54783b */ /* 0x000eea0000000200 */
[----:B------:R-:W4:Y:S02]  /*4940*/  LDSM.16.M88.4 R92, [R116+0x6000] ;  /* 0x00600000745c783b */ /* 0x000f240000000200 */
[C---:B------:R-:W-:Y:S08]  /*4950*/  HMMA.16816.F32.BF16 R4, R100.reuse, R104, R4 ;  /* 0x000000686404723c */ /* 0x040ff00000041804 */
[C---:B------:R-:W-:Y:S08]  /*4960*/  HMMA.16816.F32.BF16 R8, R100.reuse, R106, R8 ;  /* 0x0000006a6408723c */ /* 0x040ff00000041808 */
[C---:B-1----:R-:W-:Y:S08]  /*4970*/  HMMA.16816.F32.BF16 R12, R100.reuse, R88, R12 ;  /* 0x00000058640c723c */ /* 0x042ff0000004180c */
[----:B------:R-:W-:Y:S08]  /*4980*/  HMMA.16816.F32.BF16 R16, R100, R90, R16 ;  /* 0x0000005a6410723c */ /* 0x000ff00000041810 */
[C---:B--2---:R-:W-:Y:S08]  /*4990*/  HMMA.16816.F32.BF16 R4, R108.reuse, R112, R4 ;  /* 0x000000706c04723c */ /* 0x044ff00000041804 */
[C---:B------:R-:W-:Y:S01]  /*49a0*/  HMMA.16816.F32.BF16 R8, R108.reuse, R114, R8 ;  /* 0x000000726c08723c */ /* 0x040fe20000041808 */
[----:B------:R-:W-:Y:S07]  /*49b0*/  MOV R115, UR11 ;  /* 0x0000000b00737c02 */ /* 0x000fee0008000f00 */
[C---:B---3--:R-:W-:Y:S08]  /*49c0*/  HMMA.16816.F32.BF16 R12, R108.reuse, R84, R12 ;  /* 0x000000546c0c723c */ /* 0x048ff0000004180c */
[----:B------:R-:W-:Y:S01]  /*49d0*/  HMMA.16816.F32.BF16 R16, R108, R86, R16 ;  /* 0x000000566c10723c */ /* 0x000fe20000041810 */
[----:B------:R-:W1:Y:S02]  /*49e0*/  LDSM.16.M88.4 R84, [R0+0x1e800] ;  /* 0x01e800000054783b */ /* 0x000e640000000200 */
[----:B------:R-:W-:Y:S02]  /*49f0*/  LEA R111, R3, UR4, 0x1 ;  /* 0x00000004036f7c11 */ /* 0x000fe4000f8e08ff */
[-C--:B------:R-:W-:Y:S02]  /*4a00*/  IADD3 R108, PT, PT, R232, R227.reuse, RZ ;  /* 0x000000e3e86c7210 */ /* 0x080fe40007ffe0ff */
[----:B------:R-:W-:Y:S01]  /*4a10*/  IADD3 R109, PT, PT, R111, R227, RZ ;  /* 0x000000e36f6d7210 */ /* 0x000fe20007ffe0ff */
[C---:B----4-:R-:W-:Y:S08]  /*4a20*/  HMMA.16816.F32.BF16 R4, R92.reuse, R96, R4 ;  /* 0x000000605c04723c */ /* 0x050ff00000041804 */
[C---:B------:R-:W-:Y:S11]  /*4a30*/  HMMA.16816.F32.BF16 R8, R92.reuse, R98, R8 ;  /* 0x000000625c08723c */ /* 0x040ff60000041808 */
[----:B------:R-:W-:Y:S01]  /*4a40*/  FMUL.FTZ R119, R4, UR12 ;  /* 0x0000000c04777c20 */ /* 0x000fe20008410000 */
[----:B------:R-:W-:Y:S01]  /*4a50*/  FMUL.FTZ R120, R5, UR12 ;  /* 0x0000000c05787c20 */ /* 0x000fe20008410000 */
[----:B------:R-:W2:Y:S01]  /*4a60*/  LDL R4, [R1+0x8] ;  /* 0x0000080001047983 */ /* 0x000ea20000100800 */
[----:B------:R-:W-:Y:S01]  /*4a70*/  FMUL.FTZ R122, R7, UR12 ;  /* 0x0000000c077a7c20 */ /* 0x000fe20008410000 */
[----:B------:R-:W-:Y:S02]  /*4a80*/  FMUL.FTZ R121, R6, UR12 ;  /* 0x0000000c06797c20 */ /* 0x000fe40008410000 */
[----:B------:R-:W3:Y:S01]  /*4a90*/  MUFU.TANH R119, R119 ;  /* 0x0000007700777308 */ /* 0x000ee20000002400 */
[----:B------:R-:W4:Y:S01]  /*4aa0*/  LDL R7, [R1+0x4] ;  /* 0x0000040001077983 */ /* 0x000f220000100800 */
[----:B------:R-:W-:Y:S01]  /*4ab0*/  FMUL.FTZ R123, R8, UR12 ;  /* 0x0000000c087b7c20 */ /* 0x000fe20008410000 */
[----:B------:R-:W-:Y:S01]  /*4ac0*/  FMUL.FTZ R124, R9, UR12 ;  /* 0x0000000c097c7c20 */ /* 0x000fe20008410000 */
[----:B------:R-:W-:Y:S02]  /*4ad0*/  FMUL.FTZ R125, R10, UR12 ;  /* 0x0000000c0a7d7c20 */ /* 0x000fe40008410000 */
[----:B------:R-:W4:Y:S01]  /*4ae0*/  LDL R8, [R1+0xc] ;  /* 0x00000c0001087983 */ /* 0x000f220000100800 */
[----:B------:R-:W-:Y:S01]  /*4af0*/  FMUL.FTZ R126, R11, UR12 ;  /* 0x0000000c0b7e7c20 */ /* 0x000fe20008410000 */
[C---:B-1----:R-:W-:Y:S02]  /*4b00*/  HMMA.16816.F32.BF16 R12, R92.reuse, R84, R12 ;  /* 0x000000545c0c723c */ /* 0x042fe4000004180c */
[----:B------:R-:W1:Y:S01]  /*4b10*/  MUFU.TANH R120, R120 ;  /* 0x0000007800787308 */ /* 0x000e620000002400 */
[----:B------:R-:W4:Y:S05]  /*4b20*/  LDL R6, [R1] ;  /* 0x0000000001067983 */ /* 0x000f2a0000100800 */
[----:B------:R-:W4:Y:S01]  /*4b30*/  LDL R5, [R1+0x24] ;  /* 0x0000240001057983 */ /* 0x000f220000100800 */
[----:B------:R-:W-:Y:S03]  /*4b40*/  HMMA.16816.F32.BF16 R16, R92, R86, R16 ;  /* 0x000000565c10723c */ /* 0x000fe60000041810 */
[----:B------:R-:W1:Y:S01]  /*4b50*/  MUFU.TANH R122, R122 ;  /* 0x0000007a007a7308 */ /* 0x000e620000002400 */
[----:B---3--:R-:W-:Y:S01]  /*4b60*/  FADD.FTZ R200, R205, R119 ;  /* 0x00000077cdc87221 */ /* 0x008fe20000010000 */
[----:B------:R-:W-:Y:S04]  /*4b70*/  FFMA.FTZ R119, -R119, R119, 1 ;  /* 0x3f80000077777423 */ /* 0x000fe80000010177 */
[----:B------:R-:W-:Y:S04]  /*4b80*/  @!P0 FSEL R200, R200, -INF , !P2 ;  /* 0xff800000c8c88808 */ /* 0x000fe80005000000 */
[----:B------:R-:W3:Y:S01]  /*4b90*/  MUFU.TANH R123, R123 ;  /* 0x0000007b007b7308 */ /* 0x000ee20000002400 */
[----:B-1----:R-:W-:Y:S01]  /*4ba0*/  FADD.FTZ R204, R203, R120 ;  /* 0x00000078cbcc7221 */ /* 0x002fe20000010000 */
[----:B------:R-:W-:Y:S01]  /*4bb0*/  @!P0 ISETP.GE.AND P2, PT, R202, R201, PT ;  /* 0x000000c9ca00820c */ /* 0x000fe20003f46270 */
[----:B------:R-:W-:Y:S01]  /*4bc0*/  FMUL.FTZ R130, R15, UR12 ;  /* 0x0000000c0f827c20 */ /* 0x000fe20008410000 */
[----:B------:R-:W-:Y:S01]  /*4bd0*/  FMUL.FTZ R128, R13, UR12 ;  /* 0x0000000c0d807c20 */ /* 0x000fe20008410000 */
[--C-:B------:R-:W-:Y:S01]  /*4be0*/  FFMA.FTZ R215, R200, UR13, -R199.reuse ;  /* 0x0000000dc8d77c23 */ /* 0x100fe200080108c7 */
[----:B------:R-:W-:Y:S01]  /*4bf0*/  FMUL.FTZ R200, R237, 1.4426950216293334961 ;  /* 0x3fb8aa3bedc87820 */ /* 0x000fe20000410000 */
[----:B------:R-:W-:Y:S03]  /*4c00*/  @!P0 FSEL R204, R204, -INF , !P2 ;  /* 0xff800000cccc8808 */ /* 0x000fe60005000000 */
[----:B------:R-:W1:Y:S01]  /*4c10*/  MUFU.TANH R124, R124 ;  /* 0x0000007c007c7308 */ /* 0x000e620000002400 */
[----:B------:R-:W-:Y:S01]  /*4c20*/  FADD.FTZ R203, R203, R122 ;  /* 0x0000007acbcb7221 */ /* 0x000fe20000010000 */
[----:B------:R-:W-:Y:S01]  /*4c30*/  FMUL.FTZ R127, R12, UR12 ;  /* 0x0000000c0c7f7c20 */ /* 0x000fe20008410000 */
[----:B------:R-:W-:Y:S01]  /*4c40*/  FSEL R200, R200, RZ, P1 ;  /* 0x000000ffc8c87208 */ /* 0x000fe20000800000 */
[----:B------:R-:W-:Y:S01]  /*4c50*/  FFMA.FTZ R214, R204, UR13, -R199 ;  /* 0x0000000dccd67c23 */ /* 0x000fe200080108c7 */
[----:B------:R-:W-:Y:S01]  /*4c60*/  @!P0 ISETP.GE.AND P1, PT, R202, R197, PT ;  /* 0x000000c5ca00820c */ /* 0x000fe20003f26270 */
[----:B------:R-:W-:Y:S01]  /*4c70*/  FMUL.FTZ R129, R14, UR12 ;  /* 0x0000000c0e817c20 */ /* 0x000fe20008410000 */
[----:B------:R-:W-:Y:S03]  /*4c80*/  @!P0 IADD3 R204, PT, PT, R244, 0x8, RZ ;  /* 0x00000008f4cc8810 */ /* 0x000fe60007ffe0ff */
[----:B------:R-:W-:Y:S01]  /*4c90*/  MUFU.TANH R128, R128 ;  /* 0x0000008000807308 */ /* 0x000fe20000002400 */
[----:B------:R-:W-:Y:S01]  /*4ca0*/  @!P0 FSEL R203, R203, -INF , !P1 ;  /* 0xff800000cbcb8808 */ /* 0x000fe20004800000 */
[----:B---3--:R-:W-:Y:S01]  /*4cb0*/  FADD.FTZ R210, R209, R123 ;  /* 0x0000007bd1d27221 */ /* 0x008fe20000010000 */
[-C--:B------:R-:W-:Y:S01]  /*4cc0*/  @!P0 ISETP.GE.AND P1, PT, R204, R201.reuse, PT ;  /* 0x000000c9cc00820c */ /* 0x080fe20003f26270 */
[----:B------:R-:W-:Y:S01]  /*4cd0*/  FMUL.FTZ R131, R16, UR12 ;  /* 0x0000000c10837c20 */ /* 0x000fe20008410000 */
[----:B------:R-:W-:Y:S01]  /*4ce0*/  @!P0 IADD3 R202, PT, PT, R244, 0x9, RZ ;  /* 0x00000009f4ca8810 */ /* 0x000fe20007ffe0ff */
[----:B------:R-:W-:Y:S01]  /*4cf0*/  FFMA.FTZ R206, R203, UR13, -R200 ;  /* 0x0000000dcbce7c23 */ /* 0x000fe200080108c8 */
[----:B------:R-:W-:Y:S03]  /*4d00*/  @!P0 FSEL R210, R210, -INF , !P1 ;  /* 0xff800000d2d28808 */ /* 0x000fe60004800000 */
[----:B------:R-:W-:Y:S01]  /*4d10*/  MUFU.TANH R130, R130 ;  /* 0x0000008200827308 */ /* 0x000fe20000002400 */
[----:B-1----:R-:W-:Y:S01]  /*4d20*/  FADD.FTZ R208, R211, R124 ;  /* 0x0000007cd3d07221 */ /* 0x002fe20000010000 */
[----:B------:R-:W-:Y:S01]  /*4d30*/  @!P0 ISETP.GE.AND P1, PT, R202, R201, PT ;  /* 0x000000c9ca00820c */ /* 0x000fe20003f26270 */
[----:B------:R-:W-:Y:S01]  /*4d40*/  FMUL.FTZ R196, R17, UR12 ;  /* 0x0000000c11c47c20 */ /* 0x000fe20008410000 */
[--C-:B------:R-:W-:Y:S01]  /*4d50*/  FFMA.FTZ R213, R210, UR13, -R199.reuse ;  /* 0x0000000dd2d57c23 */ /* 0x100fe200080108c7 */
[-C--:B------:R-:W-:Y:S01]  /*4d60*/  @!P0 ISETP.GE.AND P2, PT, R244, R197.reuse, PT ;  /* 0x000000c5f400820c */ /* 0x080fe20003f46270 */
[----:B------:R-:W-:Y:S01]  /*4d70*/  FMUL.FTZ R198, R18, UR12 ;  /* 0x0000000c12c67c20 */ /* 0x000fe20008410000 */
[----:B------:R-:W-:Y:S03]  /*4d80*/  @!P0 FSEL R208, R208, -INF , !P1 ;  /* 0xff800000d0d08808 */ /* 0x000fe60004800000 */
[----:B------:R-:W1:Y:S01]  /*4d90*/  MUFU.TANH R125, R125 ;  /* 0x0000007d007d7308 */ /* 0x000e620000002400 */
[----:B------:R-:W-:Y:S01]  /*4da0*/  @!P0 ISETP.GE.AND P1, PT, R204, R197, PT ;  /* 0x000000c5cc00820c */ /* 0x000fe20003f26270 */
[----:B------:R-:W-:Y:S01]  /*4db0*/  FMUL.FTZ R233, R19, UR12 ;  /* 0x0000000c13e97c20 */ /* 0x000fe20008410000 */
[----:B------:R-:W-:Y:S01]  /*4dc0*/  FFMA.FTZ R120, -R120, R120, 1 ;  /* 0x3f80000078787423 */ /* 0x000fe20000010178 */
[----:B------:R-:W-:Y:S01]  /*4dd0*/  FFMA.FTZ R212, R208, UR13, -R199 ;  /* 0x0000000dd0d47c23 */ /* 0x000fe200080108c7 */
[----:B------:R-:W-:Y:S01]  /*4de0*/  @!P0 IADD3 R208, PT, PT, R244, 0x10, RZ ;  /* 0x00000010f4d08810 */ /* 0x000fe20007ffe0ff */
[----:B------:R-:W-:Y:S01]  /*4df0*/  FMUL.FTZ R119, R119, UR12 ;  /* 0x0000000c77777c20 */ /* 0x000fe20008410000 */
[----:B------:R-:W-:Y:S03]  /*4e00*/  FMUL.FTZ R120, R120, UR12 ;  /* 0x0000000c78787c20 */ /* 0x000fe60008410000 */
[----:B------:R-:W3:Y:S01]  /*4e10*/  MUFU.TANH R126, R126 ;  /* 0x0000007e007e7308 */ /* 0x000ee20000002400 */
[----:B------:R-:W-:Y:S01]  /*4e20*/  FFMA.FTZ R123, -R123, R123, 1 ;  /* 0x3f8000007b7b7423 */ /* 0x000fe2000001017b */
[----:B------:R-:W-:Y:S04]  /*4e30*/  FFMA.FTZ R124, -R124, R124, 1 ;  /* 0x3f8000007c7c7423 */ /* 0x000fe8000001017c */
[----:B------:R-:W-:Y:S04]  /*4e40*/  FMUL.FTZ R124, R124, UR12 ;  /* 0x0000000c7c7c7c20 */ /* 0x000fe80008410000 */
[----:B------:R-:W-:Y:S01]  /*4e50*/  MUFU.TANH R127, R127 ;  /* 0x0000007f007f7308 */ /* 0x000fe20000002400 */
[----:B-1----:R-:W-:Y:S05]  /*4e60*/  FADD.FTZ R209, R209, R125 ;  /* 0x0000007dd1d17221 */ /* 0x002fea0000010000 */
[----:B------:R-:W-:Y:S04]  /*4e70*/  @!P0 FSEL R209, R209, -INF , !P1 ;  /* 0xff800000d1d18808 */ /* 0x000fe80004800000 */
[----:B------:R-:W1:Y:S01]  /*4e80*/  MUFU.TANH R121, R121 ;  /* 0x0000007900797308 */ /* 0x000e620000002400 */
[----:B---3--:R-:W-:Y:S01]  /*4e90*/  FADD.FTZ R203, R211, R126 ;  /* 0x0000007ed3cb7221 */ /* 0x008fe20000010000 */
[----:B------:R-:W-:Y:S02]  /*4ea0*/  @!P0 ISETP.GE.AND P1, PT, R202, R197, PT ;  /* 0x000000c5ca00820c */ /* 0x000fe40003f26270 */
[----:B------:R-:W-:Y:S02]  /*4eb0*/  @!P0 IADD3 R202, PT, PT, R244, 0x11, RZ ;  /* 0x00000011f4ca8810 */ /* 0x000fe40007ffe0ff */
[----:B------:R-:W-:Y:S02]  /*4ec0*/  @!P0 FSEL R203, R203, -INF , !P1 ;  /* 0xff800000cbcb8808 */ /* 0x000fe40004800000 */
[----:B------:R-:W-:Y:S02]  /*4ed0*/  @!P0 ISETP.GE.AND P1, PT, R208, R201, PT ;  /* 0x000000c9d000820c */ /* 0x000fe40003f26270 */
[----:B------:R-:W-:Y:S01]  /*4ee0*/  MUFU.TANH R129, R129 ;  /* 0x0000008100817308 */ /* 0x000fe20000002400 */
[--C-:B------:R-:W-:Y:S01]  /*4ef0*/  FFMA.FTZ R204, R203, UR13, -R200.reuse ;  /* 0x0000000dcbcc7c23 */ /* 0x100fe200080108c8 */
[----:B-1----:R-:W-:Y:S08]  /*4f00*/  FADD.FTZ R205, R205, R121 ;  /* 0x00000079cdcd7221 */ /* 0x002ff00000010000 */
[----:B------:R-:W-:Y:S01]  /*4f10*/  MUFU.TANH R131, R131 ;  /* 0x0000008300837308 */ /* 0x000fe20000002400 */
[----:B------:R-:W-:Y:S09]  /*4f20*/  @!P0 FSEL R205, R205, -INF , !P2 ;  /* 0xff800000cdcd8808 */ /* 0x000ff20005000000 */
[----:B------:R-:W-:Y:S01]  /*4f30*/  MUFU.TANH R196, R196 ;  /* 0x000000c400c47308 */ /* 0x000fe20000002400 */
[--C-:B------:R-:W-:Y:S01]  /*4f40*/  FFMA.FTZ R207, R205, UR13, -R200.reuse ;  /* 0x0000000dcdcf7c23 */ /* 0x100fe200080108c8 */
[----:B------:R-:W-:Y:S08]  /*4f50*/  FFMA.FTZ R205, R209, UR13, -R200 ;  /* 0x0000000dd1cd7c23 */ /* 0x000ff000080108c8 */
[----:B------:R-:W-:Y:S10]  /*4f60*/  MUFU.TANH R198, R198 ;  /* 0x000000c600c67308 */ /* 0x000ff40000002400 */
[----:B------:R-:W-:Y:S10]  /*4f70*/  MUFU.TANH R233, R233 ;  /* 0x000000e900e97308 */ /* 0x000ff40000002400 */
[----:B------:R-:W-:Y:S10]  /*4f80*/  MUFU.EX2 R215, R215 ;  /* 0x000000d700d77308 */ /* 0x000ff40000000800 */
[----:B------:R-:W1:Y:S10]  /*4f90*/  MUFU.EX2 R214, R214 ;  /* 0x000000d600d67308 */ /* 0x000e740000000800 */
[----:B------:R-:W-:Y:S10]  /*4fa0*/  MUFU.EX2 R207, R207 ;  /* 0x000000cf00cf7308 */ /* 0x000ff40000000800 */
[----:B------:R-:W3:Y:S01]  /*4fb0*/  MUFU.EX2 R206, R206 ;  /* 0x000000ce00ce7308 */ /* 0x000ee20000000800 */
[----:B-1----:R-:W-:Y:S09]  /*4fc0*/  F2FP.BF16.F32.PACK_AB R19, R214, R215 ;  /* 0x000000d7d613723e */ /* 0x002ff200000010ff */
[----:B------:R-:W-:Y:S10]  /*4fd0*/  MUFU.EX2 R213, R213 ;  /* 0x000000d500d57308 */ /* 0x000ff40000000800 */
[----:B------:R-:W1:Y:S01]  /*4fe0*/  MUFU.EX2 R212, R212 ;  /* 0x000000d400d47308 */ /* 0x000e620000000800 */
[----:B---3--:R-:W-:Y:S09]  /*4ff0*/  F2FP.BF16.F32.PACK_AB R114, R206, R207 ;  /* 0x000000cfce72723e */ /* 0x008ff200000010ff */
[----:B------:R-:W-:Y:S10]  /*5000*/  MUFU.EX2 R205, R205 ;  /* 0x000000cd00cd7308 */ /* 0x000ff40000000800 */
[----:B------:R-:W3:Y:S01]  /*5010*/  MUFU.EX2 R204, R204 ;  /* 0x000000cc00cc7308 */ /* 0x000ee20000000800 */
[----:B-1----:R-:W-:Y:S02]  /*5020*/  F2FP.BF16.F32.PACK_AB R110, R212, R213 ;  /* 0x000000d5d46e723e */ /* 0x002fe400000010ff */
[----:B---3--:R-:W-:Y:S01]  /*5030*/  F2FP.BF16.F32.PACK_AB R106, R204, R205 ;  /* 0x000000cdcc6a723e */ /* 0x008fe200000010ff */
[C---:B--2---:R-:W-:Y:S01]  /*5040*/  FADD.FTZ R210, R4.reuse, R128 ;  /* 0x0000008004d27221 */ /* 0x044fe20000010000 */
[----:B------:R-:W-:Y:S01]  /*5050*/  FADD.FTZ R235, R4, R130 ;  /* 0x0000008204eb7221 */ /* 0x000fe20000010000 */
[----:B------:R-:W-:Y:S01]  /*5060*/  FFMA.FTZ R128, -R128, R128, 1 ;  /* 0x3f80000080807423 */ /* 0x000fe20000010180 */
[----:B------:R-:W2:Y:S03]  /*5070*/  LDL R4, [R1+0x20] ;  /* 0x0000200001047983 */ /* 0x000ea60000100800 */
[----:B------:R-:W-:Y:S01]  /*5080*/  FMUL.FTZ R128, R128, UR12 ;  /* 0x0000000c80807c20 */ /* 0x000fe20008410000 */
[C---:B----4-:R-:W-:Y:S01]  /*5090*/  FADD.FTZ R234, R8.reuse, R127 ;  /* 0x0000007f08ea7221 */ /* 0x050fe20000010000 */
[----:B------:R-:W-:Y:S01]  /*50a0*/  FADD.FTZ R209, R8, R129 ;  /* 0x0000008108d17221 */ /* 0x000fe20000010000 */
[----:B------:R-:W-:Y:S03]  /*50b0*/  FFMA.FTZ R127, -R127, R127, 1 ;  /* 0x3f8000007f7f7423 */ /* 0x000fe6000001017f */
[----:B------:R-:W-:Y:S01]  /*50c0*/  @!P0 FSEL R234, R234, -INF , !P1 ;  /* 0xff800000eaea8808 */ /* 0x000fe20004800000 */
[----:B------:R-:W-:Y:S01]  /*50d0*/  FMUL.FTZ R127, R127, UR12 ;  /* 0x0000000c7f7f7c20 */ /* 0x000fe20008410000 */
[----:B------:R-:W-:Y:S03]  /*50e0*/  @!P0 ISETP.GE.AND P1, PT, R202, R201, PT ;  /* 0x000000c9ca00820c */ /* 0x000fe60003f26270 */
[--C-:B------:R-:W-:Y:S01]  /*50f0*/  FFMA.FTZ R211, R234, UR13, -R199.reuse ;  /* 0x0000000dead37c23 */ /* 0x100fe200080108c7 */
[----:B------:R-:W-:Y:S02]  /*5100*/  @!P0 FSEL R210, R210, -INF , !P1 ;  /* 0xff800000d2d28808 */ /* 0x000fe40004800000 */
[-C--:B------:R-:W-:Y:S02]  /*5110*/  @!P0 ISETP.GE.AND P1, PT, R208, R197.reuse, PT ;  /* 0x000000c5d000820c */ /* 0x080fe40003f26270 */
[----:B------:R-:W-:Y:S01]  /*5120*/  @!P0 IADD3 R208, PT, PT, R244, 0x18, RZ ;  /* 0x00000018f4d08810 */ /* 0x000fe20007ffe0ff */
[----:B------:R-:W-:Y:S01]  /*5130*/  FFMA.FTZ R236, R210, UR13, -R199 ;  /* 0x0000000dd2ec7c23 */ /* 0x000fe200080108c7 */
[----:B------:R-:W-:Y:S01]  /*5140*/  @!P0 FSEL R209, R209, -INF , !P1 ;  /* 0xff800000d1d18808 */ /* 0x000fe20004800000 */
[----:B------:R-:W-:Y:S01]  /*5150*/  MUFU.EX2 R211, R211 ;  /* 0x000000d300d37308 */ /* 0x000fe20000000800 */
[----:B------:R-:W-:Y:S02]  /*5160*/  @!P0 ISETP.GE.AND P1, PT, R202, R197, PT ;  /* 0x000000c5ca00820c */ /* 0x000fe40003f26270 */
[----:B------:R-:W-:Y:S01]  /*5170*/  @!P0 IADD3 R234, PT, PT, R244, 0x19, RZ ;  /* 0x00000019f4ea8810 */ /* 0x000fe20007ffe0ff */
[--C-:B------:R-:W-:Y:S01]  /*5180*/  FFMA.FTZ R203, R209, UR13, -R200.reuse ;  /* 0x0000000dd1cb7c23 */ /* 0x100fe200080108c8 */
[----:B------:R-:W-:Y:S01]  /*5190*/  @!P0 FSEL R235, R235, -INF , !P1 ;  /* 0xff800000ebeb8808 */ /* 0x000fe20004800000 */
[----:B------:R-:W-:Y:S01]  /*51a0*/  FADD.FTZ R209, R7, R131 ;  /* 0x0000008307d17221 */ /* 0x000fe20000010000 */
[----:B------:R-:W-:Y:S03]  /*51b0*/  @!P0 ISETP.GE.AND P1, PT, R208, R201, PT ;  /* 0x000000c9d000820c */ /* 0x000fe60003f26270 */
[----:B------:R1:W3:Y:S01]  /*51c0*/  MUFU.EX2 R210, R236 ;  /* 0x000000ec00d27308 */ /* 0x0002e20000000800 */
[----:B------:R-:W-:Y:S01]  /*51d0*/  FFMA.FTZ R131, -R131, R131, 1 ;  /* 0x3f80000083837423 */ /* 0x000fe20000010183 */
[----:B------:R-:W-:Y:S01]  /*51e0*/  FFMA.FTZ R202, R235, UR13, -R200 ;  /* 0x0000000debca7c23 */ /* 0x000fe200080108c8 */
[----:B------:R-:W-:Y:S02]  /*51f0*/  @!P0 FSEL R209, R209, -INF , !P1 ;  /* 0xff800000d1d18808 */ /* 0x000fe40004800000 */
[----:B------:R-:W-:Y:S01]  /*5200*/  @!P0 ISETP.GE.AND P1, PT, R234, R201, PT ;  /* 0x000000c9ea00820c */ /* 0x000fe20003f26270 */
[----:B------:R-:W-:Y:S01]  /*5210*/  FADD.FTZ R201, R7, R198 ;  /* 0x000000c607c97221 */ /* 0x000fe20000010000 */
[----:B------:R-:W-:Y:S01]  /*5220*/  FMUL.FTZ R131, R131, UR12 ;  /* 0x0000000c83837c20 */ /* 0x000fe20008410000 */
[--C-:B------:R-:W-:Y:S02]  /*5230*/  FFMA.FTZ R235, R209, UR13, -R199.reuse ;  /* 0x0000000dd1eb7c23 */ /* 0x100fe400080108c7 */
[----:B------:R-:W-:Y:S01]  /*5240*/  MUFU.EX2 R203, R203 ;  /* 0x000000cb00cb7308 */ /* 0x000fe20000000800 */
[----:B-1----:R-:W-:Y:S09]  /*5250*/  FADD.FTZ R236, R6, R196 ;  /* 0x000000c406ec7221 */ /* 0x002ff20000010000 */
[----:B------:R-:W-:Y:S01]  /*5260*/  MUFU.EX2 R202, R202 ;  /* 0x000000ca00ca7308 */ /* 0x000fe20000000800 */
[----:B---3--:R-:W-:Y:S01]  /*5270*/  F2FP.BF16.F32.PACK_AB R17, R210, R211 ;  /* 0x000000d3d211723e */ /* 0x008fe200000010ff */
[----:B------:R-:W-:Y:S01]  /*5280*/  FFMA.FTZ R196, -R196, R196, 1 ;  /* 0x3f800000c4c47423 */ /* 0x000fe200000101c4 */
[----:B------:R-:W-:Y:S02]  /*5290*/  @!P0 FSEL R236, R236, -INF , !P1 ;  /* 0xff800000ecec8808 */ /* 0x000fe40004800000 */
[-C--:B------:R-:W-:Y:S01]  /*52a0*/  @!P0 ISETP.GE.AND P1, PT, R208, R197.reuse, PT ;  /* 0x000000c5d000820c */ /* 0x080fe20003f26270 */
[----:B------:R-:W-:Y:S04]  /*52b0*/  FMUL.FTZ R196, R196, UR12 ;  /* 0x0000000cc4c47c20 */ /* 0x000fe80008410000 */
[----:B------:R-:W-:Y:S01]  /*52c0*/  MUFU.EX2 R209, R235 ;  /* 0x000000eb00d17308 */ /* 0x000fe20000000800 */
[----:B------:R-:W-:Y:S01]  /*52d0*/  FFMA.FTZ R208, R236, UR13, -R199 ;  /* 0x0000000decd07c23 */ /* 0x000fe200080108c7 */
[----:B------:R-:W-:Y:S01]  /*52e0*/  FADD.FTZ R199, R6, R233 ;  /* 0x000000e906c77221 */ /* 0x000fe20000010000 */
[----:B------:R-:W-:Y:S02]  /*52f0*/  @!P0 FSEL R201, R201, -INF , !P1 ;  /* 0xff800000c9c98808 */ /* 0x000fe40004800000 */
[----:B------:R-:W-:Y:S02]  /*5300*/  @!P0 ISETP.GE.AND P1, PT, R234, R197, PT ;  /* 0x000000c5ea00820c */ /* 0x000fe40003f26270 */
[----:B------:R-:W-:Y:S01]  /*5310*/  LEA R197, R5, UR4, 0x1 ;  /* 0x0000000405c57c11 */ /* 0x000fe2000f8e08ff */
[--C-:B------:R-:W-:Y:S01]  /*5320*/  FFMA.FTZ R13, R201, UR13, -R200.reuse ;  /* 0x0000000dc90d7c23 */ /* 0x100fe200080108c8 */
[----:B------:R-:W-:Y:S01]  /*5330*/  @!P0 FSEL R199, R199, -INF , !P1 ;  /* 0xff800000c7c78808 */ /* 0x000fe20004800000 */
[----:B------:R-:W1:Y:S01]  /*5340*/  MUFU.EX2 R208, R208 ;  /* 0x000000d000d07308 */ /* 0x000e620000000800 */
[----:B------:R-:W-:Y:S01]  /*5350*/  IADD3 R234, PT, PT, R197, 0x2a020, RZ ;  /* 0x0002a020c5ea7810 */ /* 0x000fe20007ffe0ff */
[----:B------:R-:W-:Y:S02]  /*5360*/  STS [R197+0x2a000], R19 ;  /* 0x02a00013c5007388 */ /* 0x000fe40000000800 */
[----:B------:R-:W-:Y:S01]  /*5370*/  FFMA.FTZ R200, R199, UR13, -R200 ;  /* 0x0000000dc7c87c23 */ /* 0x000fe200080108c8 */
[----:B------:R-:W-:Y:S02]  /*5380*/  IADD3 R199, PT, PT, R197, 0x2a000, RZ ;  /* 0x0002a000c5c77810 */ /* 0x000fe40007ffe0ff */
[----:B------:R3:W-:Y:S01]  /*5390*/  STS [R197+0x2a400], R114 ;  /* 0x02a40072c5007388 */ /* 0x0007e20000000800 */
[----:B------:R-:W-:Y:S02]  /*53a0*/  MOV R236, R234 ;  /* 0x000000ea00ec7202 */ /* 0x000fe40000000f00 */
[----:B------:R4:W-:Y:S01]  /*53b0*/  MUFU.EX2 R201, R13 ;  /* 0x0000000d00c97308 */ /* 0x0009e20000000800 */
[----:B------:R-:W-:Y:S09]  /*53c0*/  @P5 IADD3 R236, PT, PT, R199, -0x20, RZ ;  /* 0xffffffe0c7ec5810 */ /* 0x000ff20007ffe0ff */
[----:B------:R-:W3:Y:S01]  /*53d0*/  MUFU.EX2 R200, R200 ;  /* 0x000000c800c87308 */ /* 0x000ee20000000800 */
[----:B-1----:R-:W-:Y:S02]  /*53e0*/  F2FP.BF16.F32.PACK_AB R18, R208, R209 ;  /* 0x000000d1d012723e */ /* 0x002fe400000010ff */
[----:B----4-:R-:W-:Y:S02]  /*53f0*/  F2FP.BF16.F32.PACK_AB R13, R202, R203 ;  /* 0x000000cbca0d723e */ /* 0x010fe400000010ff */
[----:B---3--:R-:W-:Y:S02]  /*5400*/  MOV R114, UR10 ;  /* 0x0000000a00727c02 */ /* 0x008fe40008000f00 */
[----:B------:R-:W-:Y:S02]  /*5410*/  F2FP.BF16.F32.PACK_AB R14, R200, R201 ;  /* 0x000000c9c80e723e */ /* 0x000fe400000010ff */
[----:B--2---:R-:W-:Y:S02]  /*5420*/  IADD3 R15, PT, PT, R197, R4, RZ ;  /* 0x00000004c50f7210 */ /* 0x004fe40007ffe0ff */
[----:B------:R-:W-:Y:S03]  /*5430*/  IADD3 R235, PT, PT, R4, R236, RZ ;  /* 0x000000ec04eb7210 */ /* 0x000fe60007ffe0ff */
[----:B------:R1:W-:Y:S05]  /*5440*/  STS [R15+0x2a000], R110 ;  /* 0x02a0006e0f007388 */ /* 0x0003ea0000000800 */
[----:B------:R-:W-:Y:S05]  /*5450*/  STS [R15+0x2a400], R106 ;  /* 0x02a4006a0f007388 */ /* 0x000fea0000000800 */
[----:B------:R-:W-:Y:S05]  /*5460*/  STS [R236], R17 ;  /* 0x00000011ec007388 */ /* 0x000fea0000000800 */
[----:B------:R-:W-:Y:S05]  /*5470*/  STS [R236+0x400], R13 ;  /* 0x0004000dec007388 */ /* 0x000fea0000000800 */
[----:B------:R-:W-:Y:S05]  /*5480*/  STS [R235], R18 ;  /* 0x00000012eb007388 */ /* 0x000fea0000000800 */
[----:B------:R-:W-:Y:S05]  /*5490*/  STS [R235+0x400], R14 ;  /* 0x0004000eeb007388 */ /* 0x000fea0000000800 */
[----:B------:R-:W-:Y:S01]  /*54a0*/  LDSM.16.M88.4 R84, [R111+0x10000] ;  /* 0x010000006f54783b */ /* 0x000fe20000000200 */
[----:B-1----:R-:W-:Y:S04]  /*54b0*/  IADD3 R110, PT, PT, R111, R226, RZ ;  /* 0x000000e26f6e7210 */ /* 0x002fe80007ffe0ff */
[----:B------:R-:W1:Y:S05]  /*54c0*/  LDSM.16.M88.4 R88, [R232+0x20000] ;  /* 0x02000000e858783b */ /* 0x000e6a0000000200 */
[----:B------:R-:W2:Y:S05]  /*54d0*/  LDSM.16.M88.4 R92, [R232+0x20800] ;  /* 0x02080000e85c783b */ /* 0x000eaa0000000200 */
[----:B------:R-:W-:Y:S05]  /*54e0*/  LDSM.16.M88.4 R96, [R109+0x10000] ;  /* 0x010000006d60783b */ /* 0x000fea0000000200 */
[----:B------:R-:W3:Y:S05]  /*54f0*/  LDSM.16.M88.4 R100, [R108+0x20000] ;  /* 0x020000006c64783b */ /* 0x000eea0000000200 */
[----:B------:R-:W4:Y:S01]  /*5500*/  LDSM.16.M88.4 R104, [R108+0x20800] ;  /* 0x020800006c68783b */ /* 0x000f220000000200 */
[C---:B-1----:R-:W-:Y:S08]  /*5510*/  HMMA.16816.F32.BF16 R4, R84.reuse, R88, RZ ;  /* 0x000000585404723c */ /* 0x042ff000000418ff */
[C---:B------:R-:W-:Y:S08]  /*5520*/  HMMA.16816.F32.BF16 R8, R84.reuse, R90, RZ ;  /* 0x0000005a5408723c */ /* 0x040ff000000418ff */
[C---:B--2---:R-:W-:Y:S08]  /*5530*/  HMMA.16816.F32.BF16 R12, R84.reuse, R92, RZ ;  /* 0x0000005c540c723c */ /* 0x044ff000000418ff */
[----:B------:R-:W-:Y:S01]  /*5540*/  HMMA.16816.F32.BF16 R16, R84, R94, RZ ;  /* 0x0000005e5410723c */ /* 0x000fe200000418ff */
[----:B------:R-:W-:Y:S07]  /*5550*/  LDSM.16.M88.4 R84, [R110+0x10000] ;  /* 0x010000006e54783b */ /* 0x000fee0000000200 */
[C---:B---3--:R-:W-:Y:S05]  /*5560*/  HMMA.16816.F32.BF16 R4, R96.reuse, R100, R4 ;  /* 0x000000646004723c */ /* 0x048fea0000041804 */
[C---:B------:R-:W-:Y:S03]  /*5570*/  IADD3 R101, PT, PT, R227.reuse, R110, RZ ;  /* 0x0000006ee3657210 */ /* 0x040fe60007ffe0ff */
[C---:B------:R-:W-:Y:S03]  /*5580*/  HMMA.16816.F32.BF16 R8, R96.reuse, R102, R8 ;  /* 0x000000666008723c */ /* 0x040fe60000041808 */
[----:B------:R-:W-:Y:S04]  /*5590*/  IADD3 R102, PT, PT, R232, R226, RZ ;  /* 0x000000e2e8667210 */ /* 0x000fe80007ffe0ff */
[----:B------:R-:W-:Y:S01]  /*55a0*/  IADD3 R100, PT, PT, R227, R102, RZ ;  /* 0x00000066e3647210 */ /* 0x000fe20007ffe0ff */
[C---:B----4-:R-:W-:Y:S01]  /*55b0*/  HMMA.16816.F32.BF16 R12, R96.reuse, R104, R12 ;  /* 0x00000068600c723c */ /* 0x050fe2000004180c */
[----:B------:R-:W1:Y:S02]  /*55c0*/  LDSM.16.M88.4 R88, [R102+0x20000] ;  /* 0x020000006658783b */ /* 0x000e640000000200 */
[----:B------:R-:W-:Y:S02]  /*55d0*/  MOV R105, R234 ;  /* 0x000000ea00697202 */ /* 0x000fe40000000f00 */
[----:B------:R-:W-:Y:S01]  /*55e0*/  @P6 IADD3 R105, PT, PT, R199, -0x20, RZ ;  /* 0xffffffe0c7696810 */ /* 0x000fe20007ffe0ff */
[----:B------:R-:W2:Y:S02]  /*55f0*/  LDSM.16.M88.4 R92, [R102+0x20800] ;  /* 0x02080000665c783b */ /* 0x000ea40000000200 */
[----:B------:R-:W-:Y:S03]  /*5600*/  HMMA.16816.F32.BF16 R16, R96, R106, R16 ;  /* 0x0000006a6010723c */ /* 0x000fe60000041810 */
[----:B------:R-:W-:Y:S01]  /*5610*/  LDSM.16.M88.4 R96, [R100+0x26000] ;  /* 0x026000006460783b */ /* 0x000fe20000000200 */
[C---:B------:R-:W-:Y:S04]  /*5620*/  LEA R106, P0, R239.reuse, R114, 0x2 ;  /* 0x00000072ef6a7211 */ /* 0x040fe800078010ff */
[----:B------:R-:W-:Y:S05]  /*5630*/  LEA.HI.X R107, R239, R115, RZ, 0x2, P0 ;  /* 0x00000073ef6b7211 */ /* 0x000fea00000f14ff */
[----:B------:R-:W3:Y:S05]  /*5640*/  LDG.E R235, desc[UR36][R106.64] ;  /* 0x000000246aeb7981 */ /* 0x000eea000c1e1900 */
[----:B------:R4:W4:Y:S01]  /*5650*/  LDG.E R236, desc[UR36][R106.64+0x20] ;  /* 0x000020246aec7981 */ /* 0x000922000c1e1900 */
[C---:B-1----:R-:W-:Y:S08]  /*5660*/  HMMA.16816.F32.BF16 R4, R84.reuse, R88, R4 ;  /* 0x000000585404723c */ /* 0x042ff00000041804 */
[C---:B------:R-:W-:Y:S01]  /*5670*/  HMMA.16816.F32.BF16 R8, R84.reuse, R90, R8 ;  /* 0x0000005a5408723c */ /* 0x040fe20000041808 */
[----:B------:R-:W-:Y:S07]  /*5680*/  LDSM.16.M88.4 R88, [R101+0x10000] ;  /* 0x010000006558783b */ /* 0x000fee0000000200 */
[C---:B--2---:R-:W-:Y:S08]  /*5690*/  HMMA.16816.F32.BF16 R12, R84.reuse, R92, R12 ;  /* 0x0000005c540c723c */ /* 0x044ff0000004180c */
[----:B------:R-:W-:Y:S01]  /*56a0*/  HMMA.16816.F32.BF16 R16, R84, R94, R16 ;  /* 0x0000005e5410723c */ /* 0x000fe20000041810 */
[----:B------:R-:W1:Y:S05]  /*56b0*/  LDSM.16.M88.4 R84, [R100+0x20000] ;  /* 0x020000006454783b */ /* 0x000e6a0000000200 */
[----:B------:R-:W2:Y:S02]  /*56c0*/  LDSM.16.M88.4 R92, [R100+0x20800] ;  /* 0x02080000645c783b */ /* 0x000ea40000000200 */
        /* <DEDUP_REMOVED lines=55> */
[----:B------:R-:W-:Y:S02]  /*5a40*/  LDSM.16.M88.4 R92, [R232+0x26800] ;  /* 0x02680000e85c783b */ /* 0x000fe40000000200 */
[C---:B-1----:R-:W-:Y:S08]  /*5a50*/  HMMA.16816.F32.BF16 R4, R84.reuse, R88, R4 ;  /* 0x000000585404723c */ /* 0x042ff00000041804 */
[C---:B------:R-:W-:Y:S01]  /*5a60*/  HMMA.16816.F32.BF16 R8, R84.reuse, R90, R8 ;  /* 0x0000005a5408723c */ /* 0x040fe20000041808 */
[----:B------:R-:W1:Y:S07]  /*5a70*/  LDSM.16.M88.4 R88, [R100+0x24800] ;  /* 0x024800006458783b */ /* 0x000e6e0000000200 */
[C---:B-1----:R-:W-:Y:S08]  /*5a80*/  HMMA.16816.F32.BF16 R12, R84.reuse, R88, R12 ;  /* 0x00000058540c723c */ /* 0x042ff0000004180c */
[----:B------:R-:W-:Y:S01]  /*5a90*/  HMMA.16816.F32.BF16 R16, R84, R90, R16 ;  /* 0x0000005a5410723c */ /* 0x000fe20000041810 */
[----:B------:R-:W-:Y:S05]  /*5aa0*/  LDSM.16.M88.4 R84, [R111+0x16000] ;  /* 0x016000006f54783b */ /* 0x000fea0000000200 */
[----:B------:R-:W1:Y:S02]  /*5ab0*/  LDSM.16.M88.4 R88, [R232+0x26000] ;  /* 0x02600000e858783b */ /* 0x000e640000000200 */
[C---:B-1----:R-:W-:Y:S08]  /*5ac0*/  HMMA.16816.F32.BF16 R4, R84.reuse, R88, R4 ;  /* 0x000000585404723c */ /* 0x042ff00000041804 */
[C---:B------:R-:W-:Y:S01]  /*5ad0*/  HMMA.16816.F32.BF16 R8, R84.reuse, R90, R8 ;  /* 0x0000005a5408723c */ /* 0x040fe20000041808 */
[----:B------:R-:W-:Y:S07]  /*5ae0*/  LDSM.16.M88.4 R88, [R108+0x26000] ;  /* 0x026000006c58783b */ /* 0x000fee0000000200 */
[C---:B------:R-:W-:Y:S08]  /*5af0*/  HMMA.16816.F32.BF16 R12, R84.reuse, R92, R12 ;  /* 0x0000005c540c723c */ /* 0x040ff0000004180c */
        /* <DEDUP_REMOVED lines=12> */
[----:B------:R-:W1:Y:S07]  /*5bc0*/  LDSM.16.M88.4 R88, [R101+0x16000] ;  /* 0x016000006558783b */ /* 0x000e6e0000000200 */
[C---:B--2---:R-:W-:Y:S08]  /*5bd0*/  HMMA.16816.F32.BF16 R12, R84.reuse, R92, R12 ;  /* 0x0000005c540c723c */ /* 0x044ff0000004180c */
[----:B------:R-:W-:Y:S01]  /*5be0*/  HMMA.16816.F32.BF16 R16, R84, R94, R16 ;  /* 0x0000005e5410723c */ /* 0x000fe20000041810 */
[----:B------:R-:W2:Y:S07]  /*5bf0*/  LDSM.16.M88.4 R84, [R100+0x26800] ;  /* 0x026800006454783b */ /* 0x000eae0000000200 */
[C---:B-1----:R-:W-:Y:S08]  /*5c00*/  HMMA.16816.F32.BF16 R4, R88.reuse, R96, R4 ;  /* 0x000000605804723c */ /* 0x042ff00000041804 */
[C---:B------:R-:W-:Y:S08]  /*5c10*/  HMMA.16816.F32.BF16 R8, R88.reuse, R98, R8 ;  /* 0x000000625808723c */ /* 0x040ff00000041808 */
[C---:B--2---:R-:W-:Y:S03]  /*5c20*/  HMMA.16816.F32.BF16 R12, R88.reuse, R84, R12 ;  /* 0x00000054580c723c */ /* 0x044fe6000004180c */
[C---:B---3--:R-:W-:Y:S01]  /*5c30*/  FADD.FTZ R234, -R235.reuse, R4 ;  /* 0x00000004ebea7221 */ /* 0x048fe20000010100 */
[----:B----4-:R-:W-:Y:S01]  /*5c40*/  FADD.FTZ R107, -R235, R5 ;  /* 0x00000005eb6b7221 */ /* 0x010fe20000010100 */
[----:B------:R-:W-:Y:S02]  /*5c50*/  LOP3.LUT R85, R2, 0x20, RZ, 0xc0, !PT ;  /* 0x0000002002557812 */ /* 0x000fe400078ec0ff */
        /* <DEDUP_REMOVED lines=8> */
[----:B------:R-:W-:Y:S01]  /*5ce0*/  FMUL.FTZ R120, R120, R214 ;  /* 0x000000d678787220 */ /* 0x000fe20000410000 */
[----:B------:R-:W-:Y:S01]  /*5cf0*/  FMUL.FTZ R234, R123, UR12 ;  /* 0x0000000c7bea7c20 */ /* 0x000fe20008410000 */
[C---:B------:R-:W-:Y:S01]  /*5d00*/  FADD.FTZ R212, -R235.reuse, R12 ;  /* 0x0000000cebd47221 */ /* 0x040fe20000010100 */
[----:B------:R-:W-:Y:S01]  /*5d10*/  FADD.FTZ R213, -R235, R13 ;  /* 0x0000000debd57221 */ /* 0x000fe20000010100 */
[----:B------:R-:W-:Y:S01]  /*5d20*/  FMUL.FTZ R124, R124, R215 ;  /* 0x000000d77c7c7220 */ /* 0x000fe20000410000 */
[----:B------:R-:W-:Y:S01]  /*5d30*/  FMUL.FTZ R199, R234, R199 ;  /* 0x000000c7eac77220 */ /* 0x000fe20000410000 */
[----:B------:R-:W-:Y:S01]  /*5d40*/  FMUL.FTZ R212, R211, R212 ;  /* 0x000000d4d3d47220 */ /* 0x000fe20000410000 */
[----:B------:R-:W-:Y:S01]  /*5d50*/  SHF.R.U32.HI R84, RZ, 0x3, R221 ;  /* 0x00000003ff547819 */ /* 0x000fe200000116dd */
[----:B------:R-:W-:Y:S01]  /*5d60*/  FMUL.FTZ R213, R210, R213 ;  /* 0x000000d5d2d57220 */ /* 0x000fe20000410000 */
[----:B------:R-:W-:Y:S01]  /*5d70*/  F2FP.BF16.F32.PACK_AB R120, R120, R119 ;  /* 0x000000777878723e */ /* 0x000fe200000010ff */
[C---:B------:R-:W-:Y:S01]  /*5d80*/  FADD.FTZ R214, -R235.reuse, R16 ;  /* 0x00000010ebd67221 */ /* 0x040fe20000010100 */
[----:B------:R-:W-:Y:S01]  /*5d90*/  FADD.FTZ R235, -R235, R17 ;  /* 0x00000011ebeb7221 */ /* 0x000fe20000010100 */
[----:B------:R-:W-:Y:S01]  /*5da0*/  FMUL.FTZ R127, R127, R212 ;  /* 0x000000d47f7f7220 */ /* 0x000fe20000410000 */
[----:B------:R-:W-:Y:S01]  /*5db0*/  LOP3.LUT R84, R85, 0x18, R84, 0xf8, !PT ;  /* 0x0000001855547812 */ /* 0x000fe200078ef854 */
[----:B------:R-:W-:Y:S01]  /*5dc0*/  FMUL.FTZ R128, R128, R213 ;  /* 0x000000d580807220 */ /* 0x000fe20000410000 */
[----:B------:R-:W-:Y:S01]  /*5dd0*/  FMUL.FTZ R214, R209, R214 ;  /* 0x000000d6d1d67220 */ /* 0x000fe20000410000 */
[----:B------:R-:W-:Y:S01]  /*5de0*/  F2FP.BF16.F32.PACK_AB R124, R124, R199 ;  /* 0x000000c77c7c723e */ /* 0x000fe200000010ff */
[----:B------:R-:W-:Y:S01]  /*5df0*/  FMUL.FTZ R235, R208, R235 ;  /* 0x000000ebd0eb7220 */ /* 0x000fe20000410000 */
[----:B------:R-:W-:Y:S01]  /*5e00*/  FADD.FTZ R208, -R236, R6 ;  /* 0x00000006ecd07221 */ /* 0x000fe20000010100 */
[----:B------:R-:W-:Y:S01]  /*5e10*/  F2FP.BF16.F32.PACK_AB R128, R128, R127 ;  /* 0x0000007f8080723e */ /* 0x000fe200000010ff */
[----:B------:R-:W-:Y:S01]  /*5e20*/  FMUL.FTZ R131, R131, R214 ;  /* 0x000000d683837220 */ /* 0x000fe20000410000 */
[----:B------:R-:W-:Y:S01]  /*5e30*/  FMUL.FTZ R196, R196, R235 ;  /* 0x000000ebc4c47220 */ /* 0x000fe20000410000 */
[----:B------:R-:W-:Y:S01]  /*5e40*/  LOP3.LUT R123, R220, 0x38, RZ, 0xc0, !PT ;  /* 0x00000038dc7b7812 */ /* 0x000fe200078ec0ff */
        /* <DEDUP_REMOVED lines=76> */
.L_x_1217:
[----:B------:R-:W-:Y:S01]  /*6310*/  FFMA.FTZ R121, -R121, R121, 1 ;  /* 0x3f80000079797423 */ /* 0x000fe20000010179 */
[----:B------:R-:W-:Y:S01]  /*6320*/  FFMA.FTZ R122, -R122, R122, 1 ;  /* 0x3f8000007a7a7423 */ /* 0x000fe2000001017a */
[----:B------:R-:W-:Y:S01]  /*6330*/  FMUL.FTZ R119, R206, R119 ;  /* 0x00000077ce777220 */ /* 0x000fe20000410000 */
[----:B------:R-:W-:Y:S01]  /*6340*/  FMUL.FTZ R208, R207, R208 ;  /* 0x000000d0cfd07220 */ /* 0x000fe20000410000 */
[----:B------:R-:W-:Y:S01]  /*6350*/  FMUL.FTZ R121, R121, UR12 ;  /* 0x0000000c79797c20 */ /* 0x000fe20008410000 */
[----:B------:R-:W-:Y:S01]  /*6360*/  FMUL.FTZ R122, R122, UR12 ;  /* 0x0000000c7a7a7c20 */ /* 0x000fe20008410000 */
[----:B------:R-:W-:Y:S01]  /*6370*/  FADD.FTZ R11, -R236, R11 ;  /* 0x0000000bec0b7221 */ /* 0x000fe20000010100 */
        /* <DEDUP_REMOVED lines=13> */
[----:B------:R-:W-:Y:S01]  /*6450*/  MOV R4, 0x10 ;  /* 0x0000001000047802 */ /* 0x000fe20000000f00 */
[----:B------:R-:W-:Y:S01]  /*6460*/  FMUL.FTZ R11, R126, R11 ;  /* 0x0000000b7e0b7220 */ /* 0x000fe20000410000 */
[----:B------:R-:W-:Y:S01]  /*6470*/  FMUL.FTZ R15, R202, R15 ;  /* 0x0000000fca0f7220 */ /* 0x000fe20000410000 */
[----:B------:R-:W-:Y:S01]  /*6480*/  FMUL.FTZ R10, R125, R10 ;  /* 0x0000000a7d0a7220 */ /* 0x000fe20000410000 */
[----:B------:R-:W-:Y:S01]  /*6490*/  FMUL.FTZ R130, R130, UR12 ;  /* 0x0000000c82827c20 */ /* 0x000fe20008410000 */
[----:B------:R-:W-:Y:S01]  /*64a0*/  FFMA.FTZ R8, -R233, R233, 1 ;  /* 0x3f800000e9087423 */ /* 0x000fe200000101e9 */
[C---:B------:R-:W-:Y:S01]  /*64b0*/  FADD.FTZ R18, -R236.reuse, R18 ;  /* 0x00000012ec127221 */ /* 0x040fe20000010100 */
[----:B------:R-:W-:Y:S01]  /*64c0*/  FADD.FTZ R19, -R236, R19 ;  /* 0x00000013ec137221 */ /* 0x000fe20000010100 */
[----:B------:R-:W-:Y:S01]  /*64d0*/  FMUL.FTZ R14, R203, R14 ;  /* 0x0000000ecb0e7220 */ /* 0x000fe20000410000 */
[----:B------:R-:W-:Y:S01]  /*64e0*/  FMUL.FTZ R129, R129, UR12 ;  /* 0x0000000c81817c20 */ /* 0x000fe20008410000 */
[----:B------:R-:W-:Y:S01]  /*64f0*/  FFMA.FTZ R5, -R198, R198, 1 ;  /* 0x3f800000c6057423 */ /* 0x000fe200000101c6 */
[----:B------:R-:W-:Y:S01]  /*6500*/  F2FP.BF16.F32.PACK_AB R122, R122, R121 ;  /* 0x000000797a7a723e */ /* 0x000fe200000010ff */
[----:B------:R-:W-:Y:S01]  /*6510*/  FMUL.FTZ R15, R130, R15 ;  /* 0x0000000f820f7220 */ /* 0x000fe20000410000 */
[----:B-1----:R-:W-:Y:S01]  /*6520*/  SEL R6, R4, 0xfffffff0, !P3 ;  /* 0xfffffff004067807 */ /* 0x002fe20005800000 */
[----:B------:R-:W-:Y:S01]  /*6530*/  FMUL.FTZ R8, R8, UR12 ;  /* 0x0000000c08087c20 */ /* 0x000fe20008410000 */
[----:B------:R-:W-:Y:S01]  /*6540*/  FMUL.FTZ R18, R201, R18 ;  /* 0x00000012c9127220 */ /* 0x000fe20000410000 */
[----:B------:R-:W-:Y:S01]  /*6550*/  FMUL.FTZ R19, R200, R19 ;  /* 0x00000013c8137220 */ /* 0x000fe20000410000 */
[----:B------:R-:W-:Y:S01]  /*6560*/  FMUL.FTZ R14, R129, R14 ;  /* 0x0000000e810e7220 */ /* 0x000fe20000410000 */
[----:B------:R-:W-:Y:S01]  /*6570*/  FMUL.FTZ R5, R5, UR12 ;  /* 0x0000000c05057c20 */ /* 0x000fe20008410000 */
[----:B------:R-:W-:Y:S01]  /*6580*/  F2FP.BF16.F32.PACK_AB R10, R11, R10 ;  /* 0x0000000a0b0a723e */ /* 0x000fe200000010ff */
[----:B------:R1:W-:Y:S01]  /*6590*/  STS [R197+0x28000], R120 ;  /* 0x02800078c5007388 */ /* 0x0003e20000000800 */
[----:B------:R-:W-:Y:S01]  /*65a0*/  IADD3 R7, PT, PT, R197, R6, RZ ;  /* 0x00000006c5077210 */ /* 0x000fe20007ffe0ff */
[----:B------:R-:W-:Y:S01]  /*65b0*/  FMUL.FTZ R18, R5, R18 ;  /* 0x0000001205127220 */ /* 0x000fe20000410000 */
[----:B------:R-:W-:Y:S01]  /*65c0*/  FMUL.FTZ R19, R8, R19 ;  /* 0x0000001308137220 */ /* 0x000fe20000410000 */
[----:B------:R-:W-:Y:S01]  /*65d0*/  STS [R197+0x28400], R122 ;  /* 0x0284007ac5007388 */ /* 0x000fe20000000800 */
[----:B------:R-:W-:Y:S01]  /*65e0*/  F2FP.BF16.F32.PACK_AB R14, R15, R14 ;  /* 0x0000000e0f0e723e */ /* 0x000fe200000010ff */
[----:B------:R-:W2:Y:S01]  /*65f0*/  LDC R121, c[0x0][0x44c] ;  /* 0x00011300ff797b82 */ /* 0x000ea20000000800 */
[----:B------:R-:W-:Y:S01]  /*6600*/  LOP3.LUT R5, R84, 0x1c0, R217, 0xf8, !PT ;  /* 0x000001c054057812 */ /* 0x000fe200078ef8d9 */
[----:B------:R-:W-:Y:S01]  /*6610*/  STS [R7+0x28000], R124 ;  /* 0x0280007c07007388 */ /* 0x000fe20000000800 */
[----:B------:R-:W-:Y:S02]  /*6620*/  F2FP.BF16.F32.PACK_AB R16, R196, R131 ;  /* 0x00000083c410723e */ /* 0x000fe400000010ff */
[----:B------:R-:W-:Y:S01]  /*6630*/  F2FP.BF16.F32.PACK_AB R84, R19, R18 ;  /* 0x000000121354723e */ /* 0x000fe200000010ff */
[----:B------:R-:W-:Y:S01]  /*6640*/  STS [R7+0x28400], R10 ;  /* 0x0284000a07007388 */ /* 0x000fe20000000800 */
[----:B------:R-:W-:Y:S02]  /*6650*/  IADD3 R85, PT, PT, R6, R105, RZ ;  /* 0x0000006906557210 */ /* 0x000fe40007ffe0ff */
[--C-:B------:R-:W-:Y:S01]  /*6660*/  SHF.R.U32.HI R234, RZ, 0x1, R221.reuse ;  /* 0x00000001ffea7819 */ /* 0x100fe200000116dd */
[----:B------:R-:W-:Y:S01]  /*6670*/  STS [R105+-0x2000], R128 ;  /* 0xffe0008069007388 */ /* 0x000fe20000000800 */
[----:B------:R-:W-:Y:S02]  /*6680*/  SEL R212, R219, 0xffffffc0, !P3 ;  /* 0xffffffc0dbd47807 */ /* 0x000fe40005800000 */
[----:B------:R-:W-:Y:S01]  /*6690*/  LOP3.LUT R4, R234, 0x10, RZ, 0xc0, !PT ;  /* 0x00000010ea047812 */ /* 0x000fe200078ec0ff */
[----:B------:R-:W-:Y:S03]  /*66a0*/  STS [R105+-0x1c00], R14 ;  /* 0xffe4000e69007388 */ /* 0x000fe60000000800 */
[----:B------:R-:W-:Y:S01]  /*66b0*/  LOP3.LUT R13, R4, 0x8, R221, 0xf8, !PT ;  /* 0x00000008040d7812 */ /* 0x000fe200078ef8dd */
[----:B------:R-:W-:Y:S01]  /*66c0*/  STS [R85+-0x2000], R16 ;  /* 0xffe0001055007388 */ /* 0x000fe20000000800 */
[----:B------:R-:W-:Y:S02]  /*66d0*/  LOP3.LUT R4, R5, 0x38, R220, 0x78, !PT ;  /* 0x0000003805047812 */ /* 0x000fe400078e78dc */
[----:B------:R-:W-:Y:S01]  /*66e0*/  LOP3.LUT R13, R13, R216, RZ, 0x3c, !PT ;  /* 0x000000d80d0d7212 */ /* 0x000fe200078e3cff */
[----:B------:R-:W-:Y:S01]  /*66f0*/  STS [R85+-0x1c00], R84 ;  /* 0xffe4005455007388 */ /* 0x000fe20000000800 */
[----:B------:R-:W-:Y:S01]  /*6700*/  LOP3.LUT R4, R4, 0x200, R217, 0xf8, !PT ;  /* 0x0000020004047812 */ /* 0x000fe200078ef8d9 */
[----:B--2---:R-:W-:Y:S01]  /*6710*/  IMAD R121, R121, UR9, RZ ;  /* 0x0000000979797c24 */ /* 0x004fe2000f8e02ff */
[----:B------:R-:W-:Y:S01]  /*6720*/  LOP3.LUT R13, R13, 0x200, R218, 0xf8, !PT ;  /* 0x000002000d0d7812 */ /* 0x000fe200078ef8da */
[----:B------:R-:W-:Y:S01]  /*6730*/  BAR.SYNC.DEFER_BLOCKING 0x0 ;  /* 0x0000000000007b1d */ /* 0x000fe20000010000 */
[----:B------:R-:W-:Y:S02]  /*6740*/  LEA R235, R4, UR4, 0x1 ;  /* 0x0000000404eb7c11 */ /* 0x000fe4000f8e08ff */
[C---:B------:R-:W-:Y:S02]  /*6750*/  LEA R233, R13.reuse, UR4, 0x1 ;  /* 0x000000040de97c11 */ /* 0x040fe4000f8e08ff */
[----:B------:R-:W-:Y:S04]  /*6760*/  LEA R13, R13, UR5, 0x1 ;  /* 0x000000050d0d7c11 */ /* 0x000fe8000f8e08ff */
[----:B-1----:R-:W-:Y:S01]  /*6770*/  IADD3 R120, PT, PT, R212, R13, RZ ;  /* 0x0000000dd4787210 */ /* 0x002fe20007ffe0ff */
        /* <DEDUP_REMOVED lines=99> */
[C---:B------:R-:W-:Y:S02]  /*6db0*/  LOP3.LUT R6, R123.reuse, 0x80, RZ, 0xfc, !PT ;  /* 0x000000807b067812 */ /* 0x040fe400078efcff */
        /* <DEDUP_REMOVED lines=56> */
.L_x_1218:
[----:B------:R-:W-:Y:S01]  /*7140*/  LEA R213, R224, UR4, 0x1 ;  /* 0x00000004e0d57c11 */ /* 0x000fe2000f8e08ff */
[----:B------:R-:W-:Y:S01]  /*7150*/  LDSM.16.MT88.4 R16, [R235+0x18000] ;  /* 0x01800000eb10783b */ /* 0x000fe20000004200 */
[----:B------:R-:W-:Y:S01]  /*7160*/  PLOP3.LUT P2, PT, PT, PT, UP0, 0x80, 0x8 ;  /* 0x000000000008781c */ /* 0x000fe20003f4f008 */
[----:B------:R-:W-:Y:S02]  /*7170*/  @UP0 UIADD3 UR17, UP1, UPT, UR58, -0x100, URZ ;  /* 0xffffff003a110890 */ /* 0x000fe4000ff3e0ff */
[----:B------:R-:W2:Y:S01]  /*7180*/  LDSM.16.M88.4 R128, [R213+0x28000] ;  /* 0x02800000d580783b */ /* 0x000ea20000000200 */
[C-C-:B------:R-:W-:Y:S01]  /*7190*/  IMAD.IADD R214, R225.reuse, 0x1, R213.reuse ;  /* 0x00000001e1d67824 */ /* 0x140fe200078e02d5 */
[----:B------:R-:W-:Y:S01]  /*71a0*/  @UP0 UIADD3.X UR16, UPT, UPT, UR59, -0x1, URZ, UP1, !UPT ;  /* 0xffffffff3b100890 */ /* 0x000fe20008ffe4ff */
[----:B------:R-:W-:Y:S01]  /*71b0*/  IMAD.IADD R236, R212, 0x1, R213 ;  /* 0x00000001d4ec7824 */ /* 0x000fe200078e02d5 */
        /* <DEDUP_REMOVED lines=600> */
.L_x_1220:
        /* <DEDUP_REMOVED lines=12> */
.L_x_1221:
[----:B------:R-:W2:Y:S01]  /*9800*/  LDCU.64 UR8, c[0x0][0x5c8] ;  /* 0x0000b900ff0877ac */ /* 0x000ea20008000a00 */
[----:B------:R-:W-:-:S04]  /*9810*/  UIADD3 UR12, UPT, UPT, UR39, UR41, URZ ;  /* 0x00000029270c7290 */ /* 0x000fc8000fffe0ff */
[----:B--2---:R-:W-:Y:S02]  /*9820*/  UIMAD.WIDE.U32 UR44, UR12, UR8, URZ ;  /* 0x000000080c2c72a5 */ /* 0x004fe4000f8e00ff */
[----:B------:R-:W-:-:S04]  /*9830*/  UIMAD UR12, UR12, UR9, URZ ;  /* 0x000000090c0c72a4 */ /* 0x000fc8000f8e02ff */
[----:B------:R-:W-:-:S06]  /*9840*/  UIADD3 UR12, UPT, UPT, UR45, UR12, URZ ;  /* 0x0000000c2d0c7290 */ /* 0x000fcc000fffe0ff */
[----:B------:R-:W-:-:S07]  /*9850*/  MOV R0, UR12 ;  /* 0x0000000c00007c02 */ /* 0x000fce0008000f00 */
.L_x_1222:
[----:B------:R-:W-:Y:S01]  /*9860*/  BAR.SYNC.DEFER_BLOCKING 0x0 ;  /* 0x0000000000007b1d */ /* 0x000fe20000010000 */
[----:B------:R-:W-:Y:S01]  /*9870*/  LOP3.LUT R2, R220, 0x1f8, RZ, 0xc0, !PT ;  /* 0x000001f8dc027812 */ /* 0x000fe200078ec0ff */
[----:B------:R-:W-:-:S03]  /*9880*/  USHF.L.U32 UR14, UR40, 0x6, URZ ;  /* 0x00000006280e7899 */ /* 0x000fc600080006ff */
[----:B------:R-:W-:Y:S01]  /*9890*/  LOP3.LUT R221, R2, 0x38, R221, 0x78, !PT ;  /* 0x0000003802dd7812 */ /* 0x000fe200078e78dd */
[----:B------:R-:W-:Y:S02]  /*98a0*/  USHF.R.S32.HI UR15, URZ, 0x1f, UR14 ;  /* 0x0000001fff0f7899 */ /* 0x000fe4000801140e */
[----:B-1----:R-:W1:Y:S01]  /*98b0*/  LDC.64 R2, c[0x0][0x5d8] ;  /* 0x00017600ff027b82 */ /* 0x002e620000000a00 */
[----:B------:R-:W2:Y:S01]  /*98c0*/  S2R R80, SR_TID.X ;  /* 0x0000000000507919 */ /* 0x000ea20000002100 */
[----:B------:R-:W-:Y:S01]  /*98d0*/  LOP3.LUT R4, R221, 0x1e00, R220, 0xf8, !PT ;  /* 0x00001e00dd047812 */ /* 0x000fe200078ef8dc */
[----:B------:R-:W-:Y:S01]  /*98e0*/  UIMAD UR12, UR15, UR10, URZ ;  /* 0x0000000a0f0c72a4 */ /* 0x000fe2000f8e02ff */
[----:B------:R-:W-:Y:S01]  /*98f0*/  BSSY.RECONVERGENT B0, `(.L_x_1223) ;  /* 0x000003b000007945 */ /* 0x000fe20003800200 */
        /* <DEDUP_REMOVED lines=20> */
[----:B--2---:R-:W-:Y:S01]  /*9a40*/  IMAD.SHL.U32 R80, R80, 0x8, RZ ;  /* 0x0000000850507824 */ /* 0x004fe200078e00ff */
[C---:B------:R-:W-:Y:S01]  /*9a50*/  IADD3 R68, P0, PT, R5.reuse, 0x20, RZ ;  /* 0x0000002005447810 */ /* 0x040fe20007f1e0ff */
[----:B------:R-:W-:Y:S01]  /*9a60*/  VIADD R52, R5, 0x20 ;  /* 0x0000002005347836 */ /* 0x000fe20000000000 */
[----:B------:R2:W2:Y:S01]  /*9a70*/  LDS.128 R28, [R4+0x22000] ;  /* 0x02200000041c7984 */ /* 0x0004a20000000c00 */
[----:B-1----:R-:W-:Y:S01]  /*9a80*/  IMAD.WIDE.U32 R74, R2, UR21, R74 ;  /* 0x00000015024a7c25 */ /* 0x002fe2000f8e004a */
        /* <DEDUP_REMOVED lines=13> */
[----:B----4-:R-:W-:Y:S05]  /*9b60*/  @P4 BRA `(.L_x_1224) ;  /* 0x00000000004c4947 */ /* 0x010fea0003800000 */
[----:B------:R-:W4:Y:S01]  /*9b70*/  LDCU UR16, c[0x0][0x440] ;  /* 0x00008800ff1077ac */ /* 0x000f220008000800 */
[----:B------:R-:W3:Y:S01]  /*9b80*/  LDS.128 R64, [R4+0x1a000] ;  /* 0x01a0000004407984 */ /* 0x000ee20000000c00 */
[----:B------:R-:W-:Y:S01]  /*9b90*/  IMAD.MOV.U32 R72, RZ, RZ, R74 ;  /* 0x000000ffff487224 */ /* 0x000fe200078e004a */
[----:B------:R-:W2:Y:S02]  /*9ba0*/  LDCU.64 UR12, c[0x0][0x560] ;  /* 0x0000ac00ff0c77ac */ /* 0x000ea40008000a00 */
[----:B------:R-:W1:Y:S01]  /*9bb0*/  LDS.128 R60, [R4+0x1c000] ;  /* 0x01c00000043c7984 */ /* 0x000e620000000c00 */
[----:B------:R-:W-:-:S03]  /*9bc0*/  IMAD.WIDE.U32 R78, R5, UR10, R72 ;  /* 0x0000000a054e7c25 */ /* 0x000fc6000f8e0048 */
[----:B------:R-:W1:Y:S01]  /*9bd0*/  LDS.128 R56, [R4+0x1e000] ;  /* 0x01e0000004387984 */ /* 0x000e620000000c00 */
[----:B------:R-:W-:Y:S01]  /*9be0*/  IMAD R72, R5, UR11, R79 ;  /* 0x0000000b05487c24 */ /* 0x000fe2000f8e024f */
[----:B----4-:R-:W-:Y:S02]  /*9bf0*/  ISETP.GE.AND P3, PT, R80, UR16, PT ;  /* 0x0000001050007c0c */ /* 0x010fe4000bf66270 */
[----:B------:R-:W-:Y:S02]  /*9c00*/  ISETP.GE.AND P2, PT, R69, UR16, PT ;  /* 0x0000001045007c0c */ /* 0x000fe4000bf46270 */
[----:B------:R-:W-:Y:S02]  /*9c10*/  ISETP.GE.AND P1, PT, R70, UR16, PT ;  /* 0x0000001046007c0c */ /* 0x000fe4000bf26270 */
[----:B------:R-:W-:Y:S02]  /*9c20*/  ISETP.GE.AND P0, PT, R71, UR16, PT ;  /* 0x0000001047007c0c */ /* 0x000fe4000bf06270 */
[----:B--2---:R-:W-:-:S04]  /*9c30*/  LEA R76, P5, R78, UR12, 0x1 ;  /* 0x0000000c4e4c7c11 */ /* 0x004fc8000f8a08ff */
[----:B------:R-:W-:Y:S01]  /*9c40*/  LEA.HI.X R77, R78, UR13, R72, 0x1, P5 ;  /* 0x0000000d4e4d7c11 */ /* 0x000fe2000a8f0c48 */
[----:B------:R-:W2:Y:S04]  /*9c50*/  @!P3 LDS.128 R52, [R4+0x18000] ;  /* 0x018000000434b984 */ /* 0x000ea80000000c00 */
[----:B---3--:R4:W-:Y:S04]  /*9c60*/  @!P2 STG.E.128 desc[UR36][R76.64+0x80], R64 ;  /* 0x000080404c00a986 */ /* 0x0089e8000c101d24 */
[----:B-1----:R4:W-:Y:S04]  /*9c70*/  @!P1 STG.E.128 desc[UR36][R76.64+0x100], R60 ;  /* 0x0001003c4c009986 */ /* 0x0029e8000c101d24 */
[----:B------:R4:W-:Y:S04]  /*9c80*/  @!P0 STG.E.128 desc[UR36][R76.64+0x180], R56 ;  /* 0x000180384c008986 */ /* 0x0009e8000c101d24 */
[----:B--2---:R4:W-:Y:S02]  /*9c90*/  @!P3 STG.E.128 desc[UR36][R76.64], R52 ;  /* 0x000000344c00b986 */ /* 0x0049e4000c101d24 */
.L_x_1224:
[----:B------:R-:W-:Y:S05]  /*9ca0*/  BSYNC.RECONVERGENT B0 ;  /* 0x0000000000007941 */ /* 0x000fea0003800200 */
.L_x_1223:
[----:B----4-:R4:W1:Y:S01]  /*9cb0*/  LDS.128 R52, [R4+0x1f000] ;  /* 0x01f0000004347984 */ /* 0x0108620000000c00 */
        /* <DEDUP_REMOVED lines=18> */
[----:B-1----:R2:W-:Y:S02]  /*9de0*/  @!P0 STG.E.128 desc[UR36][R56.64+0x180], R52 ;  /* 0x0001803438008986 */ /* 0x0025e4000c101d24 */
.L_x_1226:
[----:B------:R-:W-:Y:S05]  /*9df0*/  BSYNC.RECONVERGENT B0 ;  /* 0x0000000000007941 */ /* 0x000fea0003800200 */
.L_x_1225:
[----:B--23--:R-:W-:Y:S01]  /*9e00*/  MOV R40, R80 ;  /* 0x0000005000287202 */ /* 0x00cfe20000000f00 */
        /* <DEDUP_REMOVED lines=19> */
[----:B-1--4-:R-:W-:-:S04]  /*9f40*/  LEA R4, P4, R42, UR10, 0x1 ;  /* 0x0000000a2a047c11 */ /* 0x012fc8000f8808ff */
[----:B------:R-:W-:-:S05]  /*9f50*/  LEA.HI.X R5, R42, UR11, R5, 0x1, P4 ;  /* 0x0000000b2a057c11 */ /* 0x000fca000a0f0c05 */
[----:B------:R2:W-:Y:S04]  /*9f60*/  @!P3 STG.E.128 desc[UR36][R4.64], R36 ;  /* 0x000000240400b986 */ /* 0x0005e8000c101d24 */
[----:B------:R2:W-:Y:S04]  /*9f70*/  @!P2 STG.E.128 desc[UR36][R4.64+0x80], R28 ;  /* 0x0000801c0400a986 */ /* 0x0005e8000c101d24 */
[----:B------:R2:W-:Y:S04]  /*9f80*/  @!P1 STG.E.128 desc[UR36][R4.64+0x100], R20 ;  /* 0x0001001404009986 */ /* 0x0005e8000c101d24 */
[----:B------:R2:W-:Y:S02]  /*9f90*/  @!P0 STG.E.128 desc[UR36][R4.64+0x180], R12 ;  /* 0x0001800c04008986 */ /* 0x0005e4000c101d24 */
.L_x_1228:
[----:B------:R-:W-:Y:S05]  /*9fa0*/  BSYNC.RECONVERGENT B0 ;  /* 0x0000000000007941 */ /* 0x000fea0003800200 */
.L_x_1227:
[----:B------:R-:W-:Y:S05]  /*9fb0*/  @P6 BRA `(.L_x_1196) ;  /* 0x0000000000446947 */ /* 0x000fea0003800000 */
[----:B------:R-:W3:Y:S01]  /*9fc0*/  LDCU UR12, c[0x0][0x440] ;  /* 0x00008800ff0c77ac */ /* 0x000ee20008000800 */
[----:B------:R-:W-:Y:S02]  /*9fd0*/  IMAD R3, R3, UR8, RZ ;  /* 0x0000000803037c24 */ /* 0x000fe4000f8e02ff */
[----:B------:R-:W-:Y:S01]  /*9fe0*/  IMAD.MOV.U32 R6, RZ, RZ, R40 ;  /* 0x000000ffff067224 */ /* 0x000fe200078e0028 */
[----:B------:R-:W3:Y:S01]  /*9ff0*/  LDCU.64 UR10, c[0x0][0x568] ;  /* 0x0000ad00ff0a77ac */ /* 0x000ee20008000a00 */
[C---:B------:R-:W-:Y:S02]  /*a000*/  IMAD R3, R68.reuse, UR9, R3 ;  /* 0x0000000944037c24 */ /* 0x040fe4000f8e0203 */
[----:B-12-4-:R-:W-:-:S04]  /*a010*/  IMAD.WIDE.U32 R4, R68, UR8, R6 ;  /* 0x0000000844047c25 */ /* 0x016fc8000f8e0006 */
[----:B------:R-:W-:Y:S01]  /*a020*/  IMAD.IADD R3, R3, 0x1, R5 ;  /* 0x0000000103037824 */ /* 0x000fe200078e0205 */
[----:B---3--:R-:W-:Y:S02]  /*a030*/  ISETP.GE.AND P3, PT, R80, UR12, PT ;  /* 0x0000000c50007c0c */ /* 0x008fe4000bf66270 */
[----:B------:R-:W-:Y:S02]  /*a040*/  ISETP.GE.AND P2, PT, R69, UR12, PT ;  /* 0x0000000c45007c0c */ /* 0x000fe4000bf46270 */
[----:B------:R-:W-:Y:S02]  /*a050*/  ISETP.GE.AND P1, PT, R70, UR12, PT ;  /* 0x0000000c46007c0c */ /* 0x000fe4000bf26270 */
[----:B------:R-:W-:Y:S02]  /*a060*/  ISETP.GE.AND P0, PT, R71, UR12, PT ;  /* 0x0000000c47007c0c */ /* 0x000fe4000bf06270 */
[----:B------:R-:W-:-:S04]  /*a070*/  LEA R2, P4, R4, UR10, 0x1 ;  /* 0x0000000a04027c11 */ /* 0x000fc8000f8808ff */
[----:B------:R-:W-:-:S05]  /*a080*/  LEA.HI.X R3, R4, UR11, R3, 0x1, P4 ;  /* 0x0000000b04037c11 */ /* 0x000fca000a0f0c03 */
[----:B------:R3:W-:Y:S04]  /*a090*/  @!P3 STG.E.128 desc[UR36][R2.64], R32 ;  /* 0x000000200200b986 */ /* 0x0007e8000c101d24 */
[----:B------:R3:W-:Y:S04]  /*a0a0*/  @!P2 STG.E.128 desc[UR36][R2.64+0x80], R24 ;  /* 0x000080180200a986 */ /* 0x0007e8000c101d24 */
[----:B------:R3:W-:Y:S04]  /*a0b0*/  @!P1 STG.E.128 desc[UR36][R2.64+0x100], R16 ;  /* 0x0001001002009986 */ /* 0x0007e8000c101d24 */
[----:B------:R3:W-:Y:S02]  /*a0c0*/  @!P0 STG.E.128 desc[UR36][R2.64+0x180], R8 ;  /* 0x0001800802008986 */ /* 0x0007e4000c101d24 */
.L_x_1196:
[----:B------:R-:W-:Y:S05]  /*a0d0*/  BSYNC.RECONVERGENT B1 ;  /* 0x0000000000017941 */ /* 0x000fea0003800200 */
.L_x_1174:
        /* <DEDUP_REMOVED lines=11> */
.L_x_1230:
        /* <DEDUP_REMOVED lines=15> */
.L_x_1285:


//--------------------- .text._ZN5flash25flash_bwd_dot_do_o_kernelILb0E23Flash_bwd_kernel_traitsILi256ELi64ELi64ELi8ELi4ELi2ELi2ELb0ELb0EN7cutlass10bfloat16_tE19Flash_kernel_traitsILi256ELi64ELi64ELi8ES3_EEEEvNS_16Flash_bwd_paramsE --------------------------
	.section	.text._ZN5flash25flash_bwd_dot_do_o_kernelILb0E23Flash_bwd_kernel_traitsILi256ELi64ELi64ELi8ELi4ELi2ELi2ELb0ELb0EN7cutlass10bfloat16_tE19Flash_kernel_traitsILi256ELi64ELi64ELi8ES3_EEEEvNS_16Flash_bwd_paramsE,"ax",@progbits
	.align	128
        .global         _ZN5flash25flash_bwd_dot_do_o_kernelILb0E23Flash_bwd_kernel_traitsILi256ELi64ELi64ELi8ELi4ELi2ELi2ELb0ELb0EN7cutlass10bfloat16_tE19Flash_kernel_traitsILi256ELi64ELi64ELi8ES3_EEEEvNS_16Flash_bwd_paramsE
        .type           _ZN5flash25flash_bwd_dot_do_o_kernelILb0E23Flash_bwd_kernel_traitsILi256ELi64ELi64ELi8ELi4ELi2ELi2ELb0ELb0EN7cutlass10bfloat16_tE19Flash_kernel_traitsILi256ELi64ELi64ELi8ES3_EEEEvNS_16Flash_bwd_paramsE,@function
        .size           _ZN5flash25flash_bwd_dot_do_o_kernelILb0E23Flash_bwd_kernel_traitsILi256ELi64ELi64ELi8ELi4ELi2ELi2ELb0ELb0EN7cutlass10bfloat16_tE19Flash_kernel_traitsILi256ELi64ELi64ELi8ES3_EEEEvNS_16Flash_bwd_paramsE,(.L_x_1286 - _ZN5flash25flash_bwd_dot_do_o_kernelILb0E23Flash_bwd_kernel_traitsILi256ELi64ELi64ELi8ELi4ELi2ELi2ELb0ELb0EN7cutlass10bfloat16_tE19Flash_kernel_traitsILi256ELi64ELi64ELi8ES3_EEEEvNS_16Flash_bwd_paramsE)
        .other          _ZN5flash25flash_bwd_dot_do_o_kernelILb0E23Flash_bwd_kernel_traitsILi256ELi64ELi64ELi8ELi4ELi2ELi2ELb0ELb0EN7cutlass10bfloat16_tE19Flash_kernel_traitsILi256ELi64ELi64ELi8ES3_EEEEvNS_16Flash_bwd_paramsE,@"STO_CUDA_ENTRY STV_DEFAULT"
_ZN5flash25flash_bwd_dot_do_o_kernelILb0E23Flash_bwd_kernel_traitsILi256ELi64ELi64ELi8ELi4ELi2ELi2ELb0ELb0EN7cutlass10bfloat16_tE19Flash_kernel_traitsILi256ELi64ELi64ELi8ES3_EEEEvNS_16Flash_bwd_paramsE:
.text._ZN5flash25flash_bwd_dot_do_o_kernelILb0E23Flash_bwd_kernel_traitsILi256ELi64ELi64ELi8ELi4ELi2ELi2ELb0ELb0EN7cutlass10bfloat16_tE19Flash_kernel_traitsILi256ELi64ELi64ELi8ES3_EEEEvNS_16Flash_bwd_paramsE:
        /* <DEDUP_REMOVED lines=51> */
.L_x_1231:
[----:B------:R-:W0:Y:S08]  /*0330*/  LDC R10, c[0x0][0x3e0] ;  /* 0x0000f800ff0a7b82 */ /* 0x000e300000000800 */
[----:B------:R-:W1:Y:S01]  /*0340*/  LDC R3, c[0x0][0x444] ;  /* 0x00011100ff037b82 */ /* 0x000e620000000800 */
[----:B0-----:R-:W-:-:S04]  /*0350*/  IMAD R10, R7, R10, UR5 ;  /* 0x00000005070a7e24 */ /* 0x001fc8000f8e020a */
[----:B-1----:R-:W-:-:S07]  /*0360*/  IMAD R10, R10, R3, RZ ;  /* 0x000000030a0a7224 */ /* 0x002fce00078e02ff */
.L_x_1232:
        /* <DEDUP_REMOVED lines=63> */
.L_x_1234:
[----:B------:R-:W-:Y:S05]  /*0760*/  BSYNC.RECONVERGENT B0 ;  /* 0x0000000000007941 */ /* 0x000fea0003800200 */
.L_x_1233:
        /* <DEDUP_REMOVED lines=22> */
.L_x_1236:
[----:B------:R-:W-:Y:S05]  /*08d0*/  BSYNC.RECONVERGENT B0 ;  /* 0x0000000000007941 */ /* 0x000fea0003800200 */
.L_x_1235:
        /* <DEDUP_REMOVED lines=25> */
.L_x_1238:
[----:B------:R-:W-:Y:S05]  /*0a70*/  BSYNC.RECONVERGENT B0 ;  /* 0x0000000000007941 */ /* 0x000fea0003800200 */
.L_x_1237:
        /* <DEDUP_REMOVED lines=30> */
.L_x_1240:
[----:B------:R-:W-:Y:S05]  /*0c60*/  BSYNC.RECONVERGENT B0 ;  /* 0x0000000000007941 */ /* 0x000fea0003800200 */
.L_x_1239:
        /* <DEDUP_REMOVED lines=221> */
.L_x_1241:
        /* <DEDUP_REMOVED lines=12> */
.L_x_1286:


//--------------------- .text._ZN5flash25flash_bwd_dot_do_o_kernelILb1E23Flash_bwd_kernel_traitsILi256ELi64ELi64ELi8ELi4ELi2ELi2ELb0ELb0EN7cutlass10bfloat16_tE19Flash_kernel_traitsILi256ELi64ELi64ELi8ES3_EEEEvNS_16Flash_bwd_paramsE --------------------------
	.section	.text._ZN5flash25flash_bwd_dot_do_o_kernelILb1E23Flash_bwd_kernel_traitsILi256ELi64ELi64ELi8ELi4ELi2ELi2ELb0ELb0EN7cutlass10bfloat16_tE19Flash_kernel_traitsILi256ELi64ELi64ELi8ES3_EEEEvNS_16Flash_bwd_paramsE,"ax",@progbits
	.align	128
        .global         _ZN5flash25flash_bwd_dot_do_o_kernelILb1E23Flash_bwd_kernel_traitsILi256ELi64ELi64ELi8ELi4ELi2ELi2ELb0ELb0EN7cutlass10bfloat16_tE19Flash_kernel_traitsILi256ELi64ELi64ELi8ES3_EEEEvNS_16Flash_bwd_paramsE
        .type           _ZN5flash25flash_bwd_dot_do_o_kernelILb1E23Flash_bwd_kernel_traitsILi256ELi64ELi64ELi8ELi4ELi2ELi2ELb0ELb0EN7cutlass10bfloat16_tE19Flash_kernel_traitsILi256ELi64ELi64ELi8ES3_EEEEvNS_16Flash_bwd_paramsE,@function
        .size           _ZN5flash25flash_bwd_dot_do_o_kernelILb1E23Flash_bwd_kernel_traitsILi256ELi64ELi64ELi8ELi4ELi2ELi2ELb0ELb0EN7cutlass10bfloat16_tE19Flash_kernel_traitsILi256ELi64ELi64ELi8ES3_EEEEvNS_16Flash_bwd_paramsE,(.L_x_1287 - _ZN5flash25flash_bwd_dot_do_o_kernelILb1E23Flash_bwd_kernel_traitsILi256ELi64ELi64ELi8ELi4ELi2ELi2ELb0ELb0EN7cutlass10bfloat16_tE19Flash_kernel_traitsILi256ELi64ELi64ELi8ES3_EEEEvNS_16Flash_bwd_paramsE)
        .other          _ZN5flash25flash_bwd_dot_do_o_kernelILb1E23Flash_bwd_kernel_traitsILi256ELi64ELi64ELi8ELi4ELi2ELi2ELb0ELb0EN7cutlass10bfloat16_tE19Flash_kernel_traitsILi256ELi64ELi64ELi8ES3_EEEEvNS_16Flash_bwd_paramsE,@"STO_CUDA_ENTRY STV_DEFAULT"
_ZN5flash25flash_bwd_dot_do_o_kernelILb1E23Flash_bwd_kernel_traitsILi256ELi64ELi64ELi8ELi4ELi2ELi2ELb0ELb0EN7cutlass10bfloat16_tE19Flash_kernel_traitsILi256ELi64ELi64ELi8ES3_EEEEvNS_16Flash_bwd_paramsE:
.text._ZN5flash25flash_bwd_dot_do_o_kernelILb1E23Flash_bwd_kernel_traitsILi256ELi64ELi64ELi8ELi4ELi2ELi2ELb0ELb0EN7cutlass10bfloat16_tE19Flash_kernel_traitsILi256ELi64ELi64ELi8ES3_EEEEvNS_16Flash_bwd_paramsE:
        /* <DEDUP_REMOVED lines=60> */
.L_x_1242:
[-C--:B------:R-:W-:Y:S02]  /*03c0*/  IMAD R7, R3, R13.reuse, RZ ;  /* 0x0000000d03077224 */ /* 0x080fe400078e02ff */
[----:B------:R-:W-:-:S04]  /*03d0*/  IMAD.WIDE.U32 R4, R2, R13, RZ ;  /* 0x0000000d02047225 */ /* 0x000fc800078e00ff */
[----:B------:R-:W-:Y:S01]  /*03e0*/  IMAD.MOV.U32 R6, RZ, RZ, R4 ;  /* 0x000000ffff067224 */ /* 0x000fe200078e0004 */
[----:B------:R-:W-:-:S07]  /*03f0*/  IADD3 R14, PT, PT, R5, R7, RZ ;  /* 0x00000007050e7210 */ /* 0x000fce0007ffe0ff */
.L_x_1243:
        /* <DEDUP_REMOVED lines=21> */
.L_x_1244:
[----:B------:R-:W0:Y:S01]  /*0550*/  LDC R0, c[0x0][0x444] ;  /* 0x00011100ff007b82 */ /* 0x000e220000000800 */
[----:B------:R-:W-:-:S04]  /*0560*/  IMAD R71, R71, R22, R9 ;  /* 0x0000001647477224 */ /* 0x000fc800078e0209 */
[----:B0-----:R-:W-:-:S07]  /*0570*/  IMAD R71, R71, R0, RZ ;  /* 0x0000000047477224 */ /* 0x001fce00078e02ff */
.L_x_1245:
        /* <DEDUP_REMOVED lines=66> */
.L_x_1247:
[----:B------:R-:W-:Y:S05]  /*09a0*/  BSYNC.RECONVERGENT B0 ;  /* 0x0000000000007941 */ /* 0x000fea0003800200 */
.L_x_1246:
        /* <DEDUP_REMOVED lines=22> */
.L_x_1249:
[----:B------:R-:W-:Y:S05]  /*0b10*/  BSYNC.RECONVERGENT B0 ;  /* 0x0000000000007941 */ /* 0x000fea0003800200 */
.L_x_1248:
        /* <DEDUP_REMOVED lines=36> */
.L_x_1251:
[----:B------:R-:W-:Y:S05]  /*0d60*/  BSYNC.RECONVERGENT B0 ;  /* 0x0000000000007941 */ /* 0x000fea0003800200 */
.L_x_1250:
        /* <DEDUP_REMOVED lines=26> */
.L_x_1253:
[----:B------:R-:W-:Y:S05]  /*0f10*/  BSYNC.RECONVERGENT B0 ;  /* 0x0000000000007941 */ /* 0x000fea0003800200 */
.L_x_1252:
        /* <DEDUP_REMOVED lines=253> */
.L_x_1254:
        /* <DEDUP_REMOVED lines=9> */
.L_x_1287:


//--------------------- .nv.shared._ZN5flash27flash_bwd_convert_dq_kernelI23Flash_bwd_kernel_traitsILi256ELi64ELi32ELi8ELi4ELi1ELi2ELb1ELb1EN7cutlass10bfloat16_tE19Flash_kernel_traitsILi256ELi64ELi32ELi8ES3_EEEEvNS_16Flash_bwd_paramsEi --------------------------
	.section	.nv.shared._ZN5flash27flash_bwd_convert_dq_kernelI23Flash_bwd_kernel_traitsILi256ELi64ELi32ELi8ELi4ELi1ELi2ELb1ELb1EN7cutlass10bfloat16_tE19Flash_kernel_traitsILi256ELi64ELi32ELi8ES3_EEEEvNS_16Flash_bwd_paramsEi,"aw",@nobits
	.sectionflags	@""
	.align	16
	.zero		1024


//--------------------- .nv.shared.reserved.0     --------------------------
	.section	.nv.shared.reserved.0,"aw",@nobits
	.weak		__nv_reservedSMEM_offset_0_alias
	.size		__nv_reservedSMEM_offset_0_alias, 0, 64
	.other		__nv_reservedSMEM_offset_0_alias,@"STO_CUDA_RESERVED_SHARED STV_DEFAULT"
__nv_reservedSMEM_offset_0_alias:
	.zero		0
	.zero		64


//--------------------- .nv.global                --------------------------
	.section	.nv.global,"aw",@nobits
.nv.global:
	.type		_ZN73_INTERNAL_7983b5e8_37_flash_bwd_hdim256_bf16_causal_sm80_cu_a6473388_29594cute1_E,@object
	.size		_ZN73_INTERNAL_7983b5e8_37_flash_bwd_hdim256_bf16_causal_sm80_cu_a6473388_29594cute1_E,(_ZN73_INTERNAL_7983b5e8_37_flash_bwd_hdim256_bf16_causal_sm80_cu_a6473388_29594cuda3std3__45__cpo6cbeginE - _ZN73_INTERNAL_7983b5e8_37_flash_bwd_hdim256_bf16_causal_sm80_cu_a6473388_29594cute1_E)
_ZN73_INTERNAL_7983b5e8_37_flash_bwd_hdim256_bf16_causal_sm80_cu_a6473388_29594cute1_E:
	.zero		1
	.type		_ZN73_INTERNAL_7983b5e8_37_flash_bwd_hdim256_bf16_causal_sm80_cu_a6473388_29594cuda3std3__45__cpo6cbeginE,@object
	.size		_ZN73_INTERNAL_7983b5e8_37_flash_bwd_hdim256_bf16_causal_sm80_cu_a6473388_29594cuda3std3__45__cpo6cbeginE,(_ZN73_INTERNAL_7983b5e8_37_flash_bwd_hdim256_bf16_causal_sm80_cu_a6473388_29594cuda3std3__48in_placeE - _ZN73_INTERNAL_7983b5e8_37_flash_bwd_hdim256_bf16_causal_sm80_cu_a6473388_29594cuda3std3__45__cpo6cbeginE)
_ZN73_INTERNAL_7983b5e8_37_flash_bwd_hdim256_bf16_causal_sm80_cu_a6473388_29594cuda3std3__45__cpo6cbeginE:
	.zero		1
	.type		_ZN73_INTERNAL_7983b5e8_37_flash_bwd_hdim256_bf16_causal_sm80_cu_a6473388_29594cuda3std3__48in_placeE,@object
	.size		_ZN73_INTERNAL_7983b5e8_37_flash_bwd_hdim256_bf16_causal_sm80_cu_a6473388_29594cuda3std3__48in_placeE,(_ZN73_INTERNAL_7983b5e8_37_flash_bwd_hdim256_bf16_causal_sm80_cu_a6473388_29594cuda3std6ranges3__45__cpo9iter_moveE - _ZN73_INTERNAL_7983b5e8_37_flash_bwd_hdim256_bf16_causal_sm80_cu_a6473388_29594cuda3std3__48in_placeE)
_ZN73_INTERNAL_7983b5e8_37_flash_bwd_hdim256_bf16_causal_sm80_cu_a6473388_29594cuda3std3__48in_placeE:
	.zero		1
	.type		_ZN73_INTERNAL_7983b5e8_37_flash_bwd_hdim256_bf16_causal_sm80_cu_a6473388_29594cuda3std6ranges3__45__cpo9iter_moveE,@object
	.size		_ZN73_INTERNAL_7983b5e8_37_flash_bwd_hdim256_bf16_causal_sm80_cu_a6473388_29594cuda3std6ranges3__45__cpo9iter_moveE,(_ZN73_INTERNAL_7983b5e8_37_flash_bwd_hdim256_bf16_causal_sm80_cu_a6473388_29594cuda3std3__45__cpo5beginE - _ZN73_INTERNAL_7983b5e8_37_flash_bwd_hdim256_bf16_causal_sm80_cu_a6473388_29594cuda3std6ranges3__45__cpo9iter_moveE)
_ZN73_INTERNAL_7983b5e8_37_flash_bwd_hdim256_bf16_causal_sm80_cu_a6473388_29594cuda3std6ranges3__45__cpo9iter_moveE:
	.zero		1
	.type		_ZN73_INTERNAL_7983b5e8_37_flash_bwd_hdim256_bf16_causal_sm80_cu_a6473388_29594cuda3std3__45__cpo5beginE,@object
	.size		_ZN73_INTERNAL_7983b5e8_37_flash_bwd_hdim256_bf16_causal_sm80_cu_a6473388_29594cuda3std3__45__cpo5beginE,(_ZN73_INTERNAL_7983b5e8_37_flash_bwd_hdim256_bf16_causal_sm80_cu_a6473388_29594cuda3std3__475_GLOBAL__N__7983b5e8_37_flash_bwd_hdim256_bf16_causal_sm80_cu_a6473388_29596ignoreE - _ZN73_INTERNAL_7983b5e8_37_flash_bwd_hdim256_bf16_causal_sm80_cu_a6473388_29594cuda3std3__45__cpo5beginE)
_ZN73_INTERNAL_7983b5e8_37_flash_bwd_hdim256_bf16_causal_sm80_cu_a6473388_29594cuda3std3__45__cpo5beginE:
	.zero		1
	.type		_ZN73_INTERNAL_7983b5e8_37_flash_bwd_hdim256_bf16_causal_sm80_cu_a6473388_29594cuda3std3__475_GLOBAL__N__7983b5e8_37_flash_bwd_hdim256_bf16_causal_sm80_cu_a6473388_29596ignoreE,@object
	.size		_ZN73_INTERNAL_7983b5e8_37_flash_bwd_hdim256_bf16_causal_sm80_cu_a6473388_29594cuda3std3__475_GLOBAL__N__7983b5e8_37_flash_bwd_hdim256_bf16_causal_sm80_cu_a6473388_29596ignoreE,(_ZN73_INTERNAL_7983b5e8_37_flash_bwd_hdim256_bf16_causal_sm80_cu_a6473388_29594cute7productE - _ZN73_INTERNAL_7983b5e8_37_flash_bwd_hdim256_bf16_causal_sm80_cu_a6473388_29594cuda3std3__475_GLOBAL__N__7983b5e8_37_flash_bwd_hdim256_bf16_causal_sm80_cu_a6473388_29596ignoreE)
_ZN73_INTERNAL_7983b5e8_37_flash_bwd_hdim256_bf16_causal_sm80_cu_a6473388_29594cuda3std3__475_GLOBAL__N__7983b5e8_37_flash_bwd_hdim256_bf16_causal_sm80_cu_a6473388_29596ignoreE:
	.zero		1
	.type		_ZN73_INTERNAL_7983b5e8_37_flash_bwd_hdim256_bf16_causal_sm80_cu_a6473388_29594cute7productE,@object
	.size		_ZN73_INTERNAL_7983b5e8_37_flash_bwd_hdim256_bf16_causal_sm80_cu_a6473388_29594cute7productE,(_ZN73_INTERNAL_7983b5e8_37_flash_bwd_hdim256_bf16_causal_sm80_cu_a6473388_29594cuda3std3__45__cpo3endE - _ZN73_INTERNAL_7983b5e8_37_flash_bwd_hdim256_bf16_causal_sm80_cu_a6473388_29594cute7productE)
_ZN73_INTERNAL_7983b5e8_37_flash_bwd_hdim256_bf16_causal_sm80_cu_a6473388_29594cute7productE:
	.zero		1
	.type		_ZN73_INTERNAL_7983b5e8_37_flash_bwd_hdim256_bf16_causal_sm80_cu_a6473388_29594cuda3std3__45__cpo3endE,@object
	.size		_ZN73_INTERNAL_7983b5e8_37_flash_bwd_hdim256_bf16_causal_sm80_cu_a6473388_29594cuda3std3__45__cpo3endE,(_ZN73_INTERNAL_7983b5e8_37_flash_bwd_hdim256_bf16_causal_sm80_cu_a6473388_29594cuda3std3__419piecewise_constructE - _ZN73_INTERNAL_7983b5e8_37_flash_bwd_hdim256_bf16_causal_sm80_cu_a6473388_29594cuda3std3__45__cpo3endE)
_ZN73_INTERNAL_7983b5e8_37_flash_bwd_hdim256_bf16_causal_sm80_cu_a6473388_29594cuda3std3__45__cpo3endE:
	.zero		1
	.type		_ZN73_INTERNAL_7983b5e8_37_flash_bwd_hdim256_bf16_causal_sm80_cu_a6473388_29594cuda3std3__419piecewise_constructE,@object
	.size		_ZN73_INTERNAL_7983b5e8_37_flash_bwd_hdim256_bf16_causal_sm80_cu_a6473388_29594cuda3std3__419piecewise_constructE,(_ZN73_INTERNAL_7983b5e8_37_flash_bwd_hdim256_bf16_causal_sm80_cu_a6473388_29594cuda3std3__45__cpo4cendE - _ZN73_INTERNAL_7983b5e8_37_flash_bwd_hdim256_bf16_causal_sm80_cu_a6473388_29594cuda3std3__419piecewise_constructE)
_ZN73_INTERNAL_7983b5e8_37_flash_bwd_hdim256_bf16_causal_sm80_cu_a6473388_29594cuda3std3__419piecewise_constructE:
	.zero		1
	.type		_ZN73_INTERNAL_7983b5e8_37_flash_bwd_hdim256_bf16_causal_sm80_cu_a6473388_29594cuda3std3__45__cpo4cendE,@object
	.size		_ZN73_INTERNAL_7983b5e8_37_flash_bwd_hdim256_bf16_causal_sm80_cu_a6473388_29594cuda3std3__45__cpo4cendE,(_ZN73_INTERNAL_7983b5e8_37_flash_bwd_hdim256_bf16_causal_sm80_cu_a6473388_29594cuda3std6ranges3__45__cpo4swapE - _ZN73_INTERNAL_7983b5e8_37_flash_bwd_hdim256_bf16_causal_sm80_cu_a6473388_29594cuda3std3__45__cpo4cendE)
_ZN73_INTERNAL_7983b5e8_37_flash_bwd_hdim256_bf16_causal_sm80_cu_a6473388_29594cuda3std3__45__cpo4cendE:
	.zero		1
	.type		_ZN73_INTERNAL_7983b5e8_37_flash_bwd_hdim256_bf16_causal_sm80_cu_a6473388_29594cuda3std6ranges3__45__cpo4swapE,@object
	.size		_ZN73_INTERNAL_7983b5e8_37_flash_bwd_hdim256_bf16_causal_sm80_cu_a6473388_29594cuda3std6ranges3__45__cpo4swapE,(.L_7 - _ZN73_INTERNAL_7983b5e8_37_flash_bwd_hdim256_bf16_causal_sm80_cu_a6473388_29594cuda3std6ranges3__45__cpo4swapE)
_ZN73_INTERNAL_7983b5e8_37_flash_bwd_hdim256_bf16_causal_sm80_cu_a6473388_29594cuda3std6ranges3__45__cpo4swapE:
	.zero		1
.L_7:


//--------------------- .nv.shared._ZN5flash44flash_bwd_dq_dk_dv_loop_seqk_parallel_kernelI23Flash_bwd_kernel_traitsILi256ELi64ELi32ELi8ELi4ELi1ELi2ELb1ELb1EN7cutlass10bfloat16_tE19Flash_kernel_traitsILi256ELi64ELi32ELi8ES3_EELb0ELb1ELb0ELb0ELb0ELb0ELb0EEEvNS_16Flash_bwd_paramsE --------------------------
	.section	.nv.shared._ZN5flash44flash_bwd_dq_dk_dv_loop_seqk_parallel_kernelI23Flash_bwd_kernel_traitsILi256ELi64ELi32ELi8ELi4ELi1ELi2ELb1ELb1EN7cutlass10bfloat16_tE19Flash_kernel_traitsILi256ELi64ELi32ELi8ES3_EELb0ELb1ELb0ELb0ELb0ELb0ELb0EEEvNS_16Flash_bwd_paramsE,"aw",@nobits
	.sectionflags	@""
	.align	16
	.zero		1024


//--------------------- .nv.shared._ZN5flash44flash_bwd_dq_dk_dv_loop_seqk_parallel_kernelI23Flash_bwd_kernel_traitsILi256ELi64ELi32ELi8ELi4ELi1ELi2ELb1ELb1EN7cutlass10bfloat16_tE19Flash_kernel_traitsILi256ELi64ELi32ELi8ES3_EELb0ELb1ELb0ELb0ELb0ELb0ELb1EEEvNS_16Flash_bwd_paramsE --------------------------
	.section	.nv.shared._ZN5flash44flash_bwd_dq_dk_dv_loop_seqk_parallel_kernelI23Flash_bwd_kernel_traitsILi256ELi64ELi32ELi8ELi4ELi1ELi2ELb1ELb1EN7cutlass10bfloat16_tE19Flash_kernel_traitsILi256ELi64ELi32ELi8ES3_EELb0ELb1ELb0ELb0ELb0ELb0ELb1EEEvNS_16Flash_bwd_paramsE,"aw",@nobits
	.sectionflags	@""
	.align	16
	.zero		1024


//--------------------- .nv.shared._ZN5flash44flash_bwd_dq_dk_dv_loop_seqk_parallel_kernelI23Flash_bwd_kernel_traitsILi256ELi64ELi32ELi8ELi4ELi1ELi2ELb1ELb1EN7cutlass10bfloat16_tE19Flash_kernel_traitsILi256ELi64ELi32ELi8ES3_EELb0ELb1ELb0ELb0ELb0ELb1ELb0EEEvNS_16Flash_bwd_paramsE --------------------------
	.section	.nv.shared._ZN5flash44flash_bwd_dq_dk_dv_loop_seqk_parallel_kernelI23Flash_bwd_kernel_traitsILi256ELi64ELi32ELi8ELi4ELi1ELi2ELb1ELb1EN7cutlass10bfloat16_tE19Flash_kernel_traitsILi256ELi64ELi32ELi8ES3_EELb0ELb1ELb0ELb0ELb0ELb1ELb0EEEvNS_16Flash_bwd_paramsE,"aw",@nobits
	.sectionflags	@""
	.align	16
	.zero		1024


//--------------------- .nv.shared._ZN5flash44flash_bwd_dq_dk_dv_loop_seqk_parallel_kernelI23Flash_bwd_kernel_traitsILi256ELi64ELi32ELi8ELi4ELi1ELi2ELb1ELb1EN7cutlass10bfloat16_tE19Flash_kernel_traitsILi256ELi64ELi32ELi8ES3_EELb0ELb1ELb0ELb0ELb0ELb1ELb1EEEvNS_16Flash_bwd_paramsE --------------------------
	.section	.nv.shared._ZN5flash44flash_bwd_dq_dk_dv_loop_seqk_parallel_kernelI23Flash_bwd_kernel_traitsILi256ELi64ELi32ELi8ELi4ELi1ELi2ELb1ELb1EN7cutlass10bfloat16_tE19Flash_kernel_traitsILi256ELi64ELi32ELi8ES3_EELb0ELb1ELb0ELb0ELb0ELb1ELb1EEEvNS_16Flash_bwd_paramsE,"aw",@nobits
	.sectionflags	@""
	.align	16
	.zero		1024


//--------------------- .nv.shared._ZN5flash44flash_bwd_dq_dk_dv_loop_seqk_parallel_kernelI23Flash_bwd_kernel_traitsILi256ELi64ELi32ELi8ELi4ELi1ELi2ELb1ELb1EN7cutlass10bfloat16_tE19Flash_kernel_traitsILi256ELi64ELi32ELi8ES3_EELb0ELb1ELb0ELb1ELb0ELb0ELb0EEEvNS_16Flash_bwd_paramsE --------------------------
	.section	.nv.shared._ZN5flash44flash_bwd_dq_dk_dv_loop_seqk_parallel_kernelI23Flash_bwd_kernel_traitsILi256ELi64ELi32ELi8ELi4ELi1ELi2ELb1ELb1EN7cutlass10bfloat16_tE19Flash_kernel_traitsILi256ELi64ELi32ELi8ES3_EELb0ELb1ELb0ELb1ELb0ELb0ELb0EEEvNS_16Flash_bwd_paramsE,"aw",@nobits
	.sectionflags	@""
	.align	16
	.zero		1024


//--------------------- .nv.shared._ZN5flash44flash_bwd_dq_dk_dv_loop_seqk_parallel_kernelI23Flash_bwd_kernel_traitsILi256ELi64ELi32ELi8ELi4ELi1ELi2ELb1ELb1EN7cutlass10bfloat16_tE19Flash_kernel_traitsILi256ELi64ELi32ELi8ES3_EELb0ELb1ELb0ELb1ELb0ELb0ELb1EEEvNS_16Flash_bwd_paramsE --------------------------
	.section	.nv.shared._ZN5flash44flash_bwd_dq_dk_dv_loop_seqk_parallel_kernelI23Flash_bwd_kernel_traitsILi256ELi64ELi32ELi8ELi4ELi1ELi2ELb1ELb1EN7cutlass10bfloat16_tE19Flash_kernel_traitsILi256ELi64ELi32ELi8ES3_EELb0ELb1ELb0ELb1ELb0ELb0ELb1EEEvNS_16Flash_bwd_paramsE,"aw",@nobits
	.sectionflags	@""
	.align	16
	.zero		1024


//--------------------- .nv.shared._ZN5flash25flash_bwd_dot_do_o_kernelILb0E23Flash_bwd_kernel_traitsILi256ELi64ELi32ELi8ELi4ELi1ELi2ELb1ELb1EN7cutlass10bfloat16_tE19Flash_kernel_traitsILi256ELi64ELi32ELi8ES3_EEEEvNS_16Flash_bwd_paramsE --------------------------
	.section	.nv.shared._ZN5flash25flash_bwd_dot_do_o_kernelILb0E23Flash_bwd_kernel_traitsILi256ELi64ELi32ELi8ELi4ELi1ELi2ELb1ELb1EN7cutlass10bfloat16_tE19Flash_kernel_traitsILi256ELi64ELi32ELi8ES3_EEEEvNS_16Flash_bwd_paramsE,"aw",@nobits
	.sectionflags	@""
	.align	16
	.zero		1024


//--------------------- .nv.shared._ZN5flash25flash_bwd_dot_do_o_kernelILb1E23Flash_bwd_kernel_traitsILi256ELi64ELi32ELi8ELi4ELi1ELi2ELb1ELb1EN7cutlass10bfloat16_tE19Flash_kernel_traitsILi256ELi64ELi32ELi8ES3_EEEEvNS_16Flash_bwd_paramsE --------------------------
	.section	.nv.shared._ZN5flash25flash_bwd_dot_do_o_kernelILb1E23Flash_bwd_kernel_traitsILi256ELi64ELi32ELi8ELi4ELi1ELi2ELb1ELb1EN7cutlass10bfloat16_tE19Flash_kernel_traitsILi256ELi64ELi32ELi8ES3_EEEEvNS_16Flash_bwd_paramsE,"aw",@nobits
	.sectionflags	@""
	.align	16
	.zero		1024


//--------------------- .nv.shared._ZN5flash44flash_bwd_dq_dk_dv_loop_seqk_parallel_kernelI23Flash_bwd_kernel_traitsILi256ELi64ELi64ELi8ELi4ELi2ELi2ELb0ELb1EN7cutlass10bfloat16_tE19Flash_kernel_traitsILi256ELi64ELi64ELi8ES3_EELb0ELb1ELb0ELb0ELb0ELb0ELb0EEEvNS_16Flash_bwd_paramsE --------------------------
	.section	.nv.shared._ZN5flash44flash_bwd_dq_dk_dv_loop_seqk_parallel_kernelI23Flash_bwd_kernel_traitsILi256ELi64ELi64ELi8ELi4ELi2ELi2ELb0ELb1EN7cutlass10bfloat16_tE19Flash_kernel_traitsILi256ELi64ELi64ELi8ES3_EELb0ELb1ELb0ELb0ELb0ELb0ELb0EEEvNS_16Flash_bwd_paramsE,"aw",@nobits
	.sectionflags	@""
	.align	16
	.zero		1024


//--------------------- .nv.shared._ZN5flash44flash_bwd_dq_dk_dv_loop_seqk_parallel_kernelI23Flash_bwd_kernel_traitsILi256ELi64ELi64ELi8ELi4ELi2ELi2ELb0ELb1EN7cutlass10bfloat16_tE19Flash_kernel_traitsILi256ELi64ELi64ELi8ES3_EELb0ELb1ELb0ELb0ELb0ELb1ELb0EEEvNS_16Flash_bwd_paramsE --------------------------
	.section	.nv.shared._ZN5flash44flash_bwd_dq_dk_dv_loop_seqk_parallel_kernelI23Flash_bwd_kernel_traitsILi256ELi64ELi64ELi8ELi4ELi2ELi2ELb0ELb1EN7cutlass10bfloat16_tE19Flash_kernel_traitsILi256ELi64ELi64ELi8ES3_EELb0ELb1ELb0ELb0ELb0ELb1ELb0EEEvNS_16Flash_bwd_paramsE,"aw",@nobits
	.sectionflags	@""
	.align	16
	.zero		1024


//--------------------- .nv.shared._ZN5flash44flash_bwd_dq_dk_dv_loop_seqk_parallel_kernelI23Flash_bwd_kernel_traitsILi256ELi64ELi64ELi8ELi4ELi2ELi2ELb0ELb1EN7cutlass10bfloat16_tE19Flash_kernel_traitsILi256ELi64ELi64ELi8ES3_EELb0ELb1ELb0ELb1ELb0ELb0ELb0EEEvNS_16Flash_bwd_paramsE --------------------------
	.section	.nv.shared._ZN5flash44flash_bwd_dq_dk_dv_loop_seqk_parallel_kernelI23Flash_bwd_kernel_traitsILi256ELi64ELi64ELi8ELi4ELi2ELi2ELb0ELb1EN7cutlass10bfloat16_tE19Flash_kernel_traitsILi256ELi64ELi64ELi8ES3_EELb0ELb1ELb0ELb1ELb0ELb0ELb0EEEvNS_16Flash_bwd_paramsE,"aw",@nobits
	.sectionflags	@""
	.align	16
	.zero		1024


//--------------------- .nv.shared._ZN5flash44flash_bwd_dq_dk_dv_loop_seqk_parallel_kernelI23Flash_bwd_kernel_traitsILi256ELi64ELi64ELi8ELi4ELi2ELi2ELb0ELb0EN7cutlass10bfloat16_tE19Flash_kernel_traitsILi256ELi64ELi64ELi8ES3_EELb0ELb1ELb0ELb0ELb0ELb0ELb0EEEvNS_16Flash_bwd_paramsE --------------------------
	.section	.nv.shared._ZN5flash44flash_bwd_dq_dk_dv_loop_seqk_parallel_kernelI23Flash_bwd_kernel_traitsILi256ELi64ELi64ELi8ELi4ELi2ELi2ELb0ELb0EN7cutlass10bfloat16_tE19Flash_kernel_traitsILi256ELi64ELi64ELi8ES3_EELb0ELb1ELb0ELb0ELb0ELb0ELb0EEEvNS_16Flash_bwd_paramsE,"aw",@nobits
	.sectionflags	@""
	.align	16
	.zero		1024


//--------------------- .nv.shared._ZN5flash44flash_bwd_dq_dk_dv_loop_seqk_parallel_kernelI23Flash_bwd_kernel_traitsILi256ELi64ELi64ELi8ELi4ELi2ELi2ELb0ELb0EN7cutlass10bfloat16_tE19Flash_kernel_traitsILi256ELi64ELi64ELi8ES3_EELb0ELb1ELb0ELb0ELb0ELb1ELb0EEEvNS_16Flash_bwd_paramsE --------------------------
	.section	.nv.shared._ZN5flash44flash_bwd_dq_dk_dv_loop_seqk_parallel_kernelI23Flash_bwd_kernel_traitsILi256ELi64ELi64ELi8ELi4ELi2ELi2ELb0ELb0EN7cutlass10bfloat16_tE19Flash_kernel_traitsILi256ELi64ELi64ELi8ES3_EELb0ELb1ELb0ELb0ELb0ELb1ELb0EEEvNS_16Flash_bwd_paramsE,"aw",@nobits
	.sectionflags	@""
	.align	16
	.zero		1024


//--------------------- .nv.shared._ZN5flash44flash_bwd_dq_dk_dv_loop_seqk_parallel_kernelI23Flash_bwd_kernel_traitsILi256ELi64ELi64ELi8ELi4ELi2ELi2ELb0ELb0EN7cutlass10bfloat16_tE19Flash_kernel_traitsILi256ELi64ELi64ELi8ES3_EELb0ELb1ELb0ELb1ELb0ELb0ELb0EEEvNS_16Flash_bwd_paramsE --------------------------
	.section	.nv.shared._ZN5flash44flash_bwd_dq_dk_dv_loop_seqk_parallel_kernelI23Flash_bwd_kernel_traitsILi256ELi64ELi64ELi8ELi4ELi2ELi2ELb0ELb0EN7cutlass10bfloat16_tE19Flash_kernel_traitsILi256ELi64ELi64ELi8ES3_EELb0ELb1ELb0ELb1ELb0ELb0ELb0EEEvNS_16Flash_bwd_paramsE,"aw",@nobits
	.sectionflags	@""
	.align	16
	.zero		1024


//--------------------- .nv.shared._ZN5flash27flash_bwd_convert_dq_kernelI23Flash_bwd_kernel_traitsILi256ELi64ELi64ELi8ELi4ELi2ELi2ELb0ELb1EN7cutlass10bfloat16_tE19Flash_kernel_traitsILi256ELi64ELi64ELi8ES3_EEEEvNS_16Flash_bwd_paramsEi --------------------------
	.section	.nv.shared._ZN5flash27flash_bwd_convert_dq_kernelI23Flash_bwd_kernel_traitsILi256ELi64ELi64ELi8ELi4ELi2ELi2ELb0ELb1EN7cutlass10bfloat16_tE19Flash_kernel_traitsILi256ELi64ELi64ELi8ES3_EEEEvNS_16Flash_bwd_paramsEi,"aw",@nobits
	.sectionflags	@""
	.align	16
	.zero		1024


//--------------------- .nv.shared._ZN5flash44flash_bwd_dq_dk_dv_loop_seqk_parallel_kernelI23Flash_bwd_kernel_traitsILi256ELi64ELi64ELi8ELi4ELi2ELi2ELb0ELb1EN7cutlass10bfloat16_tE19Flash_kernel_traitsILi256ELi64ELi64ELi8ES3_EELb1ELb1ELb0ELb0ELb0ELb0ELb0EEEvNS_16Flash_bwd_paramsE --------------------------
	.section	.nv.shared._ZN5flash44flash_bwd_dq_dk_dv_loop_seqk_parallel_kernelI23Flash_bwd_kernel_traitsILi256ELi64ELi64ELi8ELi4ELi2ELi2ELb0ELb1EN7cutlass10bfloat16_tE19Flash_kernel_traitsILi256ELi64ELi64ELi8ES3_EELb1ELb1ELb0ELb0ELb0ELb0ELb0EEEvNS_16Flash_bwd_paramsE,"aw",@nobits
	.sectionflags	@""
	.align	16
	.zero		1024


//--------------------- .nv.shared._ZN5flash44flash_bwd_dq_dk_dv_loop_seqk_parallel_kernelI23Flash_bwd_kernel_traitsILi256ELi64ELi64ELi8ELi4ELi2ELi2ELb0ELb1EN7cutlass10bfloat16_tE19Flash_kernel_traitsILi256ELi64ELi64ELi8ES3_EELb0ELb1ELb0ELb0ELb0ELb0ELb1EEEvNS_16Flash_bwd_paramsE --------------------------
	.section	.nv.shared._ZN5flash44flash_bwd_dq_dk_dv_loop_seqk_parallel_kernelI23Flash_bwd_kernel_traitsILi256ELi64ELi64ELi8ELi4ELi2ELi2ELb0ELb1EN7cutlass10bfloat16_tE19Flash_kernel_traitsILi256ELi64ELi64ELi8ES3_EELb0ELb1ELb0ELb0ELb0ELb0ELb1EEEvNS_16Flash_bwd_paramsE,"aw",@nobits
	.sectionflags	@""
	.align	16
	.zero		1024


//--------------------- .nv.shared._ZN5flash44flash_bwd_dq_dk_dv_loop_seqk_parallel_kernelI23Flash_bwd_kernel_traitsILi256ELi64ELi64ELi8ELi4ELi2ELi2ELb0ELb1EN7cutlass10bfloat16_tE19Flash_kernel_traitsILi256ELi64ELi64ELi8ES3_EELb1ELb1ELb0ELb0ELb0ELb1ELb0EEEvNS_16Flash_bwd_paramsE --------------------------
	.section	.nv.shared._ZN5flash44flash_bwd_dq_dk_dv_loop_seqk_parallel_kernelI23Flash_bwd_kernel_traitsILi256ELi64ELi64ELi8ELi4ELi2ELi2ELb0ELb1EN7cutlass10bfloat16_tE19Flash_kernel_traitsILi256ELi64ELi64ELi8ES3_EELb1ELb1ELb0ELb0ELb0ELb1ELb0EEEvNS_16Flash_bwd_paramsE,"aw",@nobits
	.sectionflags	@""
	.align	16
	.zero		1024


//--------------------- .nv.shared._ZN5flash44flash_bwd_dq_dk_dv_loop_seqk_parallel_kernelI23Flash_bwd_kernel_traitsILi256ELi64ELi64ELi8ELi4ELi2ELi2ELb0ELb1EN7cutlass10bfloat16_tE19Flash_kernel_traitsILi256ELi64ELi64ELi8ES3_EELb0ELb1ELb0ELb0ELb0ELb1ELb1EEEvNS_16Flash_bwd_paramsE --------------------------
	.section	.nv.shared._ZN5flash44flash_bwd_dq_dk_dv_loop_seqk_parallel_kernelI23Flash_bwd_kernel_traitsILi256ELi64ELi64ELi8ELi4ELi2ELi2ELb0ELb1EN7cutlass10bfloat16_tE19Flash_kernel_traitsILi256ELi64ELi64ELi8ES3_EELb0ELb1ELb0ELb0ELb0ELb1ELb1EEEvNS_16Flash_bwd_paramsE,"aw",@nobits
	.sectionflags	@""
	.align	16
	.zero		1024


//--------------------- .nv.shared._ZN5flash44flash_bwd_dq_dk_dv_loop_seqk_parallel_kernelI23Flash_bwd_kernel_traitsILi256ELi64ELi64ELi8ELi4ELi2ELi2ELb0ELb1EN7cutlass10bfloat16_tE19Flash_kernel_traitsILi256ELi64ELi64ELi8ES3_EELb1ELb1ELb0ELb1ELb0ELb0ELb0EEEvNS_16Flash_bwd_paramsE --------------------------
	.section	.nv.shared._ZN5flash44flash_bwd_dq_dk_dv_loop_seqk_parallel_kernelI23Flash_bwd_kernel_traitsILi256ELi64ELi64ELi8ELi4ELi2ELi2ELb0ELb1EN7cutlass10bfloat16_tE19Flash_kernel_traitsILi256ELi64ELi64ELi8ES3_EELb1ELb1ELb0ELb1ELb0ELb0ELb0EEEvNS_16Flash_bwd_paramsE,"aw",@nobits
	.sectionflags	@""
	.align	16
	.zero		1024


//--------------------- .nv.shared._ZN5flash44flash_bwd_dq_dk_dv_loop_seqk_parallel_kernelI23Flash_bwd_kernel_traitsILi256ELi64ELi64ELi8ELi4ELi2ELi2ELb0ELb1EN7cutlass10bfloat16_tE19Flash_kernel_traitsILi256ELi64ELi64ELi8ES3_EELb0ELb1ELb0ELb1ELb0ELb0ELb1EEEvNS_16Flash_bwd_paramsE --------------------------
	.section	.nv.shared._ZN5flash44flash_bwd_dq_dk_dv_loop_seqk_parallel_kernelI23Flash_bwd_kernel_traitsILi256ELi64ELi64ELi8ELi4ELi2ELi2ELb0ELb1EN7cutlass10bfloat16_tE19Flash_kernel_traitsILi256ELi64ELi64ELi8ES3_EELb0ELb1ELb0ELb1ELb0ELb0ELb1EEEvNS_16Flash_bwd_paramsE,"aw",@nobits
	.sectionflags	@""
	.align	16
	.zero		1024


//--------------------- .nv.shared._ZN5flash25flash_bwd_dot_do_o_kernelILb0E23Flash_bwd_kernel_traitsILi256ELi64ELi64ELi8ELi4ELi2ELi2ELb0ELb1EN7cutlass10bfloat16_tE19Flash_kernel_traitsILi256ELi64ELi64ELi8ES3_EEEEvNS_16Flash_bwd_paramsE --------------------------
	.section	.nv.shared._ZN5flash25flash_bwd_dot_do_o_kernelILb0E23Flash_bwd_kernel_traitsILi256ELi64ELi64ELi8ELi4ELi2ELi2ELb0ELb1EN7cutlass10bfloat16_tE19Flash_kernel_traitsILi256ELi64ELi64ELi8ES3_EEEEvNS_16Flash_bwd_paramsE,"aw",@nobits
	.sectionflags	@""
	.align	16
	.zero		1024


//--------------------- .nv.shared._ZN5flash25flash_bwd_dot_do_o_kernelILb1E23Flash_bwd_kernel_traitsILi256ELi64ELi64ELi8ELi4ELi2ELi2ELb0ELb1EN7cutlass10bfloat16_tE19Flash_kernel_traitsILi256ELi64ELi64ELi8ES3_EEEEvNS_16Flash_bwd_paramsE --------------------------
	.section	.nv.shared._ZN5flash25flash_bwd_dot_do_o_kernelILb1E23Flash_bwd_kernel_traitsILi256ELi64ELi64ELi8ELi4ELi2ELi2ELb0ELb1EN7cutlass10bfloat16_tE19Flash_kernel_traitsILi256ELi64ELi64ELi8ES3_EEEEvNS_16Flash_bwd_paramsE,"aw",@nobits
	.sectionflags	@""
	.align	16
	.zero		1024


//--------------------- .nv.shared._ZN5flash27flash_bwd_convert_dq_kernelI23Flash_bwd_kernel_traitsILi256ELi64ELi64ELi8ELi4ELi2ELi2ELb0ELb0EN7cutlass10bfloat16_tE19Flash_kernel_traitsILi256ELi64ELi64ELi8ES3_EEEEvNS_16Flash_bwd_paramsEi --------------------------
	.section	.nv.shared._ZN5flash27flash_bwd_convert_dq_kernelI23Flash_bwd_kernel_traitsILi256ELi64ELi64ELi8ELi4ELi2ELi2ELb0ELb0EN7cutlass10bfloat16_tE19Flash_kernel_traitsILi256ELi64ELi64ELi8ES3_EEEEvNS_16Flash_bwd_paramsEi,"aw",@nobits
	.sectionflags	@""
	.align	16
	.zero		1024


//--------------------- .nv.shared._ZN5flash44flash_bwd_dq_dk_dv_loop_seqk_parallel_kernelI23Flash_bwd_kernel_traitsILi256ELi64ELi64ELi8ELi4ELi2ELi2ELb0ELb0EN7cutlass10bfloat16_tE19Flash_kernel_traitsILi256ELi64ELi64ELi8ES3_EELb1ELb1ELb0ELb0ELb0ELb0ELb0EEEvNS_16Flash_bwd_paramsE --------------------------
	.section	.nv.shared._ZN5flash44flash_bwd_dq_dk_dv_loop_seqk_parallel_kernelI23Flash_bwd_kernel_traitsILi256ELi64ELi64ELi8ELi4ELi2ELi2ELb0ELb0EN7cutlass10bfloat16_tE19Flash_kernel_traitsILi256ELi64ELi64ELi8ES3_EELb1ELb1ELb0ELb0ELb0ELb0ELb0EEEvNS_16Flash_bwd_paramsE,"aw",@nobits
	.sectionflags	@""
	.align	16
	.zero		1024


//--------------------- .nv.shared._ZN5flash44flash_bwd_dq_dk_dv_loop_seqk_parallel_kernelI23Flash_bwd_kernel_traitsILi256ELi64ELi64ELi8ELi4ELi2ELi2ELb0ELb0EN7cutlass10bfloat16_tE19Flash_kernel_traitsILi256ELi64ELi64ELi8ES3_EELb0ELb1ELb0ELb0ELb0ELb0ELb1EEEvNS_16Flash_bwd_paramsE --------------------------
	.section	.nv.shared._ZN5flash44flash_bwd_dq_dk_dv_loop_seqk_parallel_kernelI23Flash_bwd_kernel_traitsILi256ELi64ELi64ELi8ELi4ELi2ELi2ELb0ELb0EN7cutlass10bfloat16_tE19Flash_kernel_traitsILi256ELi64ELi64ELi8ES3_EELb0ELb1ELb0ELb0ELb0ELb0ELb1EEEvNS_16Flash_bwd_paramsE,"aw",@nobits
	.sectionflags	@""
	.align	16
	.zero		1024


//--------------------- .nv.shared._ZN5flash44flash_bwd_dq_dk_dv_loop_seqk_parallel_kernelI23Flash_bwd_kernel_traitsILi256ELi64ELi64ELi8ELi4ELi2ELi2ELb0ELb0EN7cutlass10bfloat16_tE19Flash_kernel_traitsILi256ELi64ELi64ELi8ES3_EELb1ELb1ELb0ELb0ELb0ELb1ELb0EEEvNS_16Flash_bwd_paramsE --------------------------
	.section	.nv.shared._ZN5flash44flash_bwd_dq_dk_dv_loop_seqk_parallel_kernelI23Flash_bwd_kernel_traitsILi256ELi64ELi64ELi8ELi4ELi2ELi2ELb0ELb0EN7cutlass10bfloat16_tE19Flash_kernel_traitsILi256ELi64ELi64ELi8ES3_EELb1ELb1ELb0ELb0ELb0ELb1ELb0EEEvNS_16Flash_bwd_paramsE,"aw",@nobits
	.sectionflags	@""
	.align	16
	.zero		1024


//--------------------- .nv.shared._ZN5flash44flash_bwd_dq_dk_dv_loop_seqk_parallel_kernelI23Flash_bwd_kernel_traitsILi256ELi64ELi64ELi8ELi4ELi2ELi2ELb0ELb0EN7cutlass10bfloat16_tE19Flash_kernel_traitsILi256ELi64ELi64ELi8ES3_EELb0ELb1ELb0ELb0ELb0ELb1ELb1EEEvNS_16Flash_bwd_paramsE --------------------------
	.section	.nv.shared._ZN5flash44flash_bwd_dq_dk_dv_loop_seqk_parallel_kernelI23Flash_bwd_kernel_traitsILi256ELi64ELi64ELi8ELi4ELi2ELi2ELb0ELb0EN7cutlass10bfloat16_tE19Flash_kernel_traitsILi256ELi64ELi64ELi8ES3_EELb0ELb1ELb0ELb0ELb0ELb1ELb1EEEvNS_16Flash_bwd_paramsE,"aw",@nobits
	.sectionflags	@""
	.align	16
	.zero		1024


//--------------------- .nv.shared._ZN5flash44flash_bwd_dq_dk_dv_loop_seqk_parallel_kernelI23Flash_bwd_kernel_traitsILi256ELi64ELi64ELi8ELi4ELi2ELi2ELb0ELb0EN7cutlass10bfloat16_tE19Flash_kernel_traitsILi256ELi64ELi64ELi8ES3_EELb1ELb1ELb0ELb1ELb0ELb0ELb0EEEvNS_16Flash_bwd_paramsE --------------------------
	.section	.nv.shared._ZN5flash44flash_bwd_dq_dk_dv_loop_seqk_parallel_kernelI23Flash_bwd_kernel_traitsILi256ELi64ELi64ELi8ELi4ELi2ELi2ELb0ELb0EN7cutlass10bfloat16_tE19Flash_kernel_traitsILi256ELi64ELi64ELi8ES3_EELb1ELb1ELb0ELb1ELb0ELb0ELb0EEEvNS_16Flash_bwd_paramsE,"aw",@nobits
	.sectionflags	@""
	.align	16
	.zero		1024


//--------------------- .nv.shared._ZN5flash44flash_bwd_dq_dk_dv_loop_seqk_parallel_kernelI23Flash_bwd_kernel_traitsILi256ELi64ELi64ELi8ELi4ELi2ELi2ELb0ELb0EN7cutlass10bfloat16_tE19Flash_kernel_traitsILi256ELi64ELi64ELi8ES3_EELb0ELb1ELb0ELb1ELb0ELb0ELb1EEEvNS_16Flash_bwd_paramsE --------------------------
	.section	.nv.shared._ZN5flash44flash_bwd_dq_dk_dv_loop_seqk_parallel_kernelI23Flash_bwd_kernel_traitsILi256ELi64ELi64ELi8ELi4ELi2ELi2ELb0ELb0EN7cutlass10bfloat16_tE19Flash_kernel_traitsILi256ELi64ELi64ELi8ES3_EELb0ELb1ELb0ELb1ELb0ELb0ELb1EEEvNS_16Flash_bwd_paramsE,"aw",@nobits
	.sectionflags	@""
	.align	16
	.zero		1024


//--------------------- .nv.shared._ZN5flash25flash_bwd_dot_do_o_kernelILb0E23Flash_bwd_kernel_traitsILi256ELi64ELi64ELi8ELi4ELi2ELi2ELb0ELb0EN7cutlass10bfloat16_tE19Flash_kernel_traitsILi256ELi64ELi64ELi8ES3_EEEEvNS_16Flash_bwd_paramsE --------------------------
	.section	.nv.shared._ZN5flash25flash_bwd_dot_do_o_kernelILb0E23Flash_bwd_kernel_traitsILi256ELi64ELi64ELi8ELi4ELi2ELi2ELb0ELb0EN7cutlass10bfloat16_tE19Flash_kernel_traitsILi256ELi64ELi64ELi8ES3_EEEEvNS_16Flash_bwd_paramsE,"aw",@nobits
	.sectionflags	@""
	.align	16
	.zero		1024


//--------------------- .nv.shared._ZN5flash25flash_bwd_dot_do_o_kernelILb1E23Flash_bwd_kernel_traitsILi256ELi64ELi64ELi8ELi4ELi2ELi2ELb0ELb0EN7cutlass10bfloat16_tE19Flash_kernel_traitsILi256ELi64ELi64ELi8ES3_EEEEvNS_16Flash_bwd_paramsE --------------------------
	.section	.nv.shared._ZN5flash25flash_bwd_dot_do_o_kernelILb1E23Flash_bwd_kernel_traitsILi256ELi64ELi64ELi8ELi4ELi2ELi2ELb0ELb0EN7cutlass10bfloat16_tE19Flash_kernel_traitsILi256ELi64ELi64ELi8ES3_EEEEvNS_16Flash_bwd_paramsE,"aw",@nobits
	.sectionflags	@""
	.align	16
	.zero		1024


//--------------------- .nv.constant0._ZN5flash27flash_bwd_convert_dq_kernelI23Flash_bwd_kernel_traitsILi256ELi64ELi32ELi8ELi4ELi1ELi2ELb1ELb1EN7cutlass10bfloat16_tE19Flash_kernel_traitsILi256ELi64ELi32ELi8ES3_EEEEvNS_16Flash_bwd_paramsEi --------------------------
	.section	.nv.constant0._ZN5flash27flash_bwd_convert_dq_kernelI23Flash_bwd_kernel_traitsILi256ELi64ELi32ELi8ELi4ELi1ELi2ELb1ELb1EN7cutlass10bfloat16_tE19Flash_kernel_traitsILi256ELi64ELi32ELi8ES3_EEEEvNS_16Flash_bwd_paramsEi,"a",@progbits
	.sectionflags	@""
	.align	4
.nv.constant0._ZN5flash27flash_bwd_convert_dq_kernelI23Flash_bwd_kernel_traitsILi256ELi64ELi32ELi8ELi4ELi1ELi2ELb1ELb1EN7cutlass10bfloat16_tE19Flash_kernel_traitsILi256ELi64ELi32ELi8ES3_EEEEvNS_16Flash_bwd_paramsEi:
	.zero		1540


//--------------------- .nv.constant0._ZN5flash44flash_bwd_dq_dk_dv_loop_seqk_parallel_kernelI23Flash_bwd_kernel_traitsILi256ELi64ELi32ELi8ELi4ELi1ELi2ELb1ELb1EN7cutlass10bfloat16_tE19Flash_kernel_traitsILi256ELi64ELi32ELi8ES3_EELb0ELb1ELb0ELb0ELb0ELb0ELb0EEEvNS_16Flash_bwd_paramsE --------------------------
	.section	.nv.constant0._ZN5flash44flash_bwd_dq_dk_dv_loop_seqk_parallel_kernelI23Flash_bwd_kernel_traitsILi256ELi64ELi32ELi8ELi4ELi1ELi2ELb1ELb1EN7cutlass10bfloat16_tE19Flash_kernel_traitsILi256ELi64ELi32ELi8ES3_EELb0ELb1ELb0ELb0ELb0ELb0ELb0EEEvNS_16Flash_bwd_paramsE,"a",@progbits
	.sectionflags	@""
	.align	4
.nv.constant0._ZN5flash44flash_bwd_dq_dk_dv_loop_seqk_parallel_kernelI23Flash_bwd_kernel_traitsILi256ELi64ELi32ELi8ELi4ELi1ELi2ELb1ELb1EN7cutlass10bfloat16_tE19Flash_kernel_traitsILi256ELi64ELi32ELi8ES3_EELb0ELb1ELb0ELb0ELb0ELb0ELb0EEEvNS_16Flash_bwd_paramsE:
	.zero		1536


//--------------------- .nv.constant0._ZN5flash44flash_bwd_dq_dk_dv_loop_seqk_parallel_kernelI23Flash_bwd_kernel_traitsILi256ELi64ELi32ELi8ELi4ELi1ELi2ELb1ELb1EN7cutlass10bfloat16_tE19Flash_kernel_traitsILi256ELi64ELi32ELi8ES3_EELb0ELb1ELb0ELb0ELb0ELb0ELb1EEEvNS_16Flash_bwd_paramsE --------------------------
	.section	.nv.constant0._ZN5flash44flash_bwd_dq_dk_dv_loop_seqk_parallel_kernelI23Flash_bwd_kernel_traitsILi256ELi64ELi32ELi8ELi4ELi1ELi2ELb1ELb1EN7cutlass10bfloat16_tE19Flash_kernel_traitsILi256ELi64ELi32ELi8ES3_EELb0ELb1ELb0ELb0ELb0ELb0ELb1EEEvNS_16Flash_bwd_paramsE,"a",@progbits
	.sectionflags	@""
	.align	4
.nv.constant0._ZN5flash44flash_bwd_dq_dk_dv_loop_seqk_parallel_kernelI23Flash_bwd_kernel_traitsILi256ELi64ELi32ELi8ELi4ELi1ELi2ELb1ELb1EN7cutlass10bfloat16_tE19Flash_kernel_traitsILi256ELi64ELi32ELi8ES3_EELb0ELb1ELb0ELb0ELb0ELb0ELb1EEEvNS_16Flash_bwd_paramsE:
	.zero		1536


//--------------------- .nv.constant0._ZN5flash44flash_bwd_dq_dk_dv_loop_seqk_parallel_kernelI23Flash_bwd_kernel_traitsILi256ELi64ELi32ELi8ELi4ELi1ELi2ELb1ELb1EN7cutlass10bfloat16_tE19Flash_kernel_traitsILi256ELi64ELi32ELi8ES3_EELb0ELb1ELb0ELb0ELb0ELb1ELb0EEEvNS_16Flash_bwd_paramsE --------------------------
	.section	.nv.constant0._ZN5flash44flash_bwd_dq_dk_dv_loop_seqk_parallel_kernelI23Flash_bwd_kernel_traitsILi256ELi64ELi32ELi8ELi4ELi1ELi2ELb1ELb1EN7cutlass10bfloat16_tE19Flash_kernel_traitsILi256ELi64ELi32ELi8ES3_EELb0ELb1ELb0ELb0ELb0ELb1ELb0EEEvNS_16Flash_bwd_paramsE,"a",@progbits
	.sectionflags	@""
	.align	4
.nv.constant0._ZN5flash44flash_bwd_dq_dk_dv_loop_seqk_parallel_kernelI23Flash_bwd_kernel_traitsILi256ELi64ELi32ELi8ELi4ELi1ELi2ELb1ELb1EN7cutlass10bfloat16_tE19Flash_kernel_traitsILi256ELi64ELi32ELi8ES3_EELb0ELb1ELb0ELb0ELb0ELb1ELb0EEEvNS_16Flash_bwd_paramsE:
	.zero		1536


//--------------------- .nv.constant0._ZN5flash44flash_bwd_dq_dk_dv_loop_seqk_parallel_kernelI23Flash_bwd_kernel_traitsILi256ELi64ELi32ELi8ELi4ELi1ELi2ELb1ELb1EN7cutlass10bfloat16_tE19Flash_kernel_traitsILi256ELi64ELi32ELi8ES3_EELb0ELb1ELb0ELb0ELb0ELb1ELb1EEEvNS_16Flash_bwd_paramsE --------------------------
	.section	.nv.constant0._ZN5flash44flash_bwd_dq_dk_dv_loop_seqk_parallel_kernelI23Flash_bwd_kernel_traitsILi256ELi64ELi32ELi8ELi4ELi1ELi2ELb1ELb1EN7cutlass10bfloat16_tE19Flash_kernel_traitsILi256ELi64ELi32ELi8ES3_EELb0ELb1ELb0ELb0ELb0ELb1ELb1EEEvNS_16Flash_bwd_paramsE,"a",@progbits
	.sectionflags	@""
	.align	4
.nv.constant0._ZN5flash44flash_bwd_dq_dk_dv_loop_seqk_parallel_kernelI23Flash_bwd_kernel_traitsILi256ELi64ELi32ELi8ELi4ELi1ELi2ELb1ELb1EN7cutlass10bfloat16_tE19Flash_kernel_traitsILi256ELi64ELi32ELi8ES3_EELb0ELb1ELb0ELb0ELb0ELb1ELb1EEEvNS_16Flash_bwd_paramsE:
	.zero		1536


//--------------------- .nv.constant0._ZN5flash44flash_bwd_dq_dk_dv_loop_seqk_parallel_kernelI23Flash_bwd_kernel_traitsILi256ELi64ELi32ELi8ELi4ELi1ELi2ELb1ELb1EN7cutlass10bfloat16_tE19Flash_kernel_traitsILi256ELi64ELi32ELi8ES3_EELb0ELb1ELb0ELb1ELb0ELb0ELb0EEEvNS_16Flash_bwd_paramsE --------------------------
	.section	.nv.constant0._ZN5flash44flash_bwd_dq_dk_dv_loop_seqk_parallel_kernelI23Flash_bwd_kernel_traitsILi256ELi64ELi32ELi8ELi4ELi1ELi2ELb1ELb1EN7cutlass10bfloat16_tE19Flash_kernel_traitsILi256ELi64ELi32ELi8ES3_EELb0ELb1ELb0ELb1ELb0ELb0ELb0EEEvNS_16Flash_bwd_paramsE,"a",@progbits
	.sectionflags	@""
	.align	4
.nv.constant0._ZN5flash44flash_bwd_dq_dk_dv_loop_seqk_parallel_kernelI23Flash_bwd_kernel_traitsILi256ELi64ELi32ELi8ELi4ELi1ELi2ELb1ELb1EN7cutlass10bfloat16_tE19Flash_kernel_traitsILi256ELi64ELi32ELi8ES3_EELb0ELb1ELb0ELb1ELb0ELb0ELb0EEEvNS_16Flash_bwd_paramsE:
	.zero		1536


//--------------------- .nv.constant0._ZN5flash44flash_bwd_dq_dk_dv_loop_seqk_parallel_kernelI23Flash_bwd_kernel_traitsILi256ELi64ELi32ELi8ELi4ELi1ELi2ELb1ELb1EN7cutlass10bfloat16_tE19Flash_kernel_traitsILi256ELi64ELi32ELi8ES3_EELb0ELb1ELb0ELb1ELb0ELb0ELb1EEEvNS_16Flash_bwd_paramsE --------------------------
	.section	.nv.constant0._ZN5flash44flash_bwd_dq_dk_dv_loop_seqk_parallel_kernelI23Flash_bwd_kernel_traitsILi256ELi64ELi32ELi8ELi4ELi1ELi2ELb1ELb1EN7cutlass10bfloat16_tE19Flash_kernel_traitsILi256ELi64ELi32ELi8ES3_EELb0ELb1ELb0ELb1ELb0ELb0ELb1EEEvNS_16Flash_bwd_paramsE,"a",@progbits
	.sectionflags	@""
	.align	4
.nv.constant0._ZN5flash44flash_bwd_dq_dk_dv_loop_seqk_parallel_kernelI23Flash_bwd_kernel_traitsILi256ELi64ELi32ELi8ELi4ELi1ELi2ELb1ELb1EN7cutlass10bfloat16_tE19Flash_kernel_traitsILi256ELi64ELi32ELi8ES3_EELb0ELb1ELb0ELb1ELb0ELb0ELb1EEEvNS_16Flash_bwd_paramsE:
	.zero		1536


//--------------------- .nv.constant0._ZN5flash25flash_bwd_dot_do_o_kernelILb0E23Flash_bwd_kernel_traitsILi256ELi64ELi32ELi8ELi4ELi1ELi2ELb1ELb1EN7cutlass10bfloat16_tE19Flash_kernel_traitsILi256ELi64ELi32ELi8ES3_EEEEvNS_16Flash_bwd_paramsE --------------------------
	.section	.nv.constant0._ZN5flash25flash_bwd_dot_do_o_kernelILb0E23Flash_bwd_kernel_traitsILi256ELi64ELi32ELi8ELi4ELi1ELi2ELb1ELb1EN7cutlass10bfloat16_tE19Flash_kernel_traitsILi256ELi64ELi32ELi8ES3_EEEEvNS_16Flash_bwd_paramsE,"a",@progbits
	.sectionflags	@""
	.align	4
.nv.constant0._ZN5flash25flash_bwd_dot_do_o_kernelILb0E23Flash_bwd_kernel_traitsILi256ELi64ELi32ELi8ELi4ELi1ELi2ELb1ELb1EN7cutlass10bfloat16_tE19Flash_kernel_traitsILi256ELi64ELi32ELi8ES3_EEEEvNS_16Flash_bwd_paramsE:
	.zero		1536


//--------------------- .nv.constant0._ZN5flash25flash_bwd_dot_do_o_kernelILb1E23Flash_bwd_kernel_traitsILi256ELi64ELi32ELi8ELi4ELi1ELi2ELb1ELb1EN7cutlass10bfloat16_tE19Flash_kernel_traitsILi256ELi64ELi32ELi8ES3_EEEEvNS_16Flash_bwd_paramsE --------------------------
	.section	.nv.constant0._ZN5flash25flash_bwd_dot_do_o_kernelILb1E23Flash_bwd_kernel_traitsILi256ELi64ELi32ELi8ELi4ELi1ELi2ELb1ELb1EN7cutlass10bfloat16_tE19Flash_kernel_traitsILi256ELi64ELi32ELi8ES3_EEEEvNS_16Flash_bwd_paramsE,"a",@progbits
	.sectionflags	@""
	.align	4
.nv.constant0._ZN5flash25flash_bwd_dot_do_o_kernelILb1E23Flash_bwd_kernel_traitsILi256ELi64ELi32ELi8ELi4ELi1ELi2ELb1ELb1EN7cutlass10bfloat16_tE19Flash_kernel_traitsILi256ELi64ELi32ELi8ES3_EEEEvNS_16Flash_bwd_paramsE:
	.zero		1536


//--------------------- .nv.constant0._ZN5flash44flash_bwd_dq_dk_dv_loop_seqk_parallel_kernelI23Flash_bwd_kernel_traitsILi256ELi64ELi64ELi8ELi4ELi2ELi2ELb0ELb1EN7cutlass10bfloat16_tE19Flash_kernel_traitsILi256ELi64ELi64ELi8ES3_EELb0ELb1ELb0ELb0ELb0ELb0ELb0EEEvNS_16Flash_bwd_paramsE --------------------------
	.section	.nv.constant0._ZN5flash44flash_bwd_dq_dk_dv_loop_seqk_parallel_kernelI23Flash_bwd_kernel_traitsILi256ELi64ELi64ELi8ELi4ELi2ELi2ELb0ELb1EN7cutlass10bfloat16_tE19Flash_kernel_traitsILi256ELi64ELi64ELi8ES3_EELb0ELb1ELb0ELb0ELb0ELb0ELb0EEEvNS_16Flash_bwd_paramsE,"a",@progbits
	.sectionflags	@""
	.align	4
.nv.constant0._ZN5flash44flash_bwd_dq_dk_dv_loop_seqk_parallel_kernelI23Flash_bwd_kernel_traitsILi256ELi64ELi64ELi8ELi4ELi2ELi2ELb0ELb1EN7cutlass10bfloat16_tE19Flash_kernel_traitsILi256ELi64ELi64ELi8ES3_EELb0ELb1ELb0ELb0ELb0ELb0ELb0EEEvNS_16Flash_bwd_paramsE:
	.zero		1536


//--------------------- .nv.constant0._ZN5flash44flash_bwd_dq_dk_dv_loop_seqk_parallel_kernelI23Flash_bwd_kernel_traitsILi256ELi64ELi64ELi8ELi4ELi2ELi2ELb0ELb1EN7cutlass10bfloat16_tE19Flash_kernel_traitsILi256ELi64ELi64ELi8ES3_EELb0ELb1ELb0ELb0ELb0ELb1ELb0EEEvNS_16Flash_bwd_paramsE --------------------------
	.section	.nv.constant0._ZN5flash44flash_bwd_dq_dk_dv_loop_seqk_parallel_kernelI23Flash_bwd_kernel_traitsILi256ELi64ELi64ELi8ELi4ELi2ELi2ELb0ELb1EN7cutlass10bfloat16_tE19Flash_kernel_traitsILi256ELi64ELi64ELi8ES3_EELb0ELb1ELb0ELb0ELb0ELb1ELb0EEEvNS_16Flash_bwd_paramsE,"a",@progbits
	.sectionflags	@""
	.align	4
.nv.constant0._ZN5flash44flash_bwd_dq_dk_dv_loop_seqk_parallel_kernelI23Flash_bwd_kernel_traitsILi256ELi64ELi64ELi8ELi4ELi2ELi2ELb0ELb1EN7cutlass10bfloat16_tE19Flash_kernel_traitsILi256ELi64ELi64ELi8ES3_EELb0ELb1ELb0ELb0ELb0ELb1ELb0EEEvNS_16Flash_bwd_paramsE:
	.zero		1536


//--------------------- .nv.constant0._ZN5flash44flash_bwd_dq_dk_dv_loop_seqk_parallel_kernelI23Flash_bwd_kernel_traitsILi256ELi64ELi64ELi8ELi4ELi2ELi2ELb0ELb1EN7cutlass10bfloat16_tE19Flash_kernel_traitsILi256ELi64ELi64ELi8ES3_EELb0ELb1ELb0ELb1ELb0ELb0ELb0EEEvNS_16Flash_bwd_paramsE --------------------------
	.section	.nv.constant0._ZN5flash44flash_bwd_dq_dk_dv_loop_seqk_parallel_kernelI23Flash_bwd_kernel_traitsILi256ELi64ELi64ELi8ELi4ELi2ELi2ELb0ELb1EN7cutlass10bfloat16_tE19Flash_kernel_traitsILi256ELi64ELi64ELi8ES3_EELb0ELb1ELb0ELb1ELb0ELb0ELb0EEEvNS_16Flash_bwd_paramsE,"a",@progbits
	.sectionflags	@""
	.align	4
.nv.constant0._ZN5flash44flash_bwd_dq_dk_dv_loop_seqk_parallel_kernelI23Flash_bwd_kernel_traitsILi256ELi64ELi64ELi8ELi4ELi2ELi2ELb0ELb1EN7cutlass10bfloat16_tE19Flash_kernel_traitsILi256ELi64ELi64ELi8ES3_EELb0ELb1ELb0ELb1ELb0ELb0ELb0EEEvNS_16Flash_bwd_paramsE:
	.zero		1536


//--------------------- .nv.constant0._ZN5flash44flash_bwd_dq_dk_dv_loop_seqk_parallel_kernelI23Flash_bwd_kernel_traitsILi256ELi64ELi64ELi8ELi4ELi2ELi2ELb0ELb0EN7cutlass10bfloat16_tE19Flash_kernel_traitsILi256ELi64ELi64ELi8ES3_EELb0ELb1ELb0ELb0ELb0ELb0ELb0EEEvNS_16Flash_bwd_paramsE --------------------------
	.section	.nv.constant0._ZN5flash44flash_bwd_dq_dk_dv_loop_seqk_parallel_kernelI23Flash_bwd_kernel_traitsILi256ELi64ELi64ELi8ELi4ELi2ELi2ELb0ELb0EN7cutlass10bfloat16_tE19Flash_kernel_traitsILi256ELi64ELi64ELi8ES3_EELb0ELb1ELb0ELb0ELb0ELb0ELb0EEEvNS_16Flash_bwd_paramsE,"a",@progbits
	.sectionflags	@""
	.align	4
.nv.constant0._ZN5flash44flash_bwd_dq_dk_dv_loop_seqk_parallel_kernelI23Flash_bwd_kernel_traitsILi256ELi64ELi64ELi8ELi4ELi2ELi2ELb0ELb0EN7cutlass10bfloat16_tE19Flash_kernel_traitsILi256ELi64ELi64ELi8ES3_EELb0ELb1ELb0ELb0ELb0ELb0ELb0EEEvNS_16Flash_bwd_paramsE:
	.zero		1536


//--------------------- .nv.constant0._ZN5flash44flash_bwd_dq_dk_dv_loop_seqk_parallel_kernelI23Flash_bwd_kernel_traitsILi256ELi64ELi64ELi8ELi4ELi2ELi2ELb0ELb0EN7cutlass10bfloat16_tE19Flash_kernel_traitsILi256ELi64ELi64ELi8ES3_EELb0ELb1ELb0ELb0ELb0ELb1ELb0EEEvNS_16Flash_bwd_paramsE --------------------------
	.section	.nv.constant0._ZN5flash44flash_bwd_dq_dk_dv_loop_seqk_parallel_kernelI23Flash_bwd_kernel_traitsILi256ELi64ELi64ELi8ELi4ELi2ELi2ELb0ELb0EN7cutlass10bfloat16_tE19Flash_kernel_traitsILi256ELi64ELi64ELi8ES3_EELb0ELb1ELb0ELb0ELb0ELb1ELb0EEEvNS_16Flash_bwd_paramsE,"a",@progbits
	.sectionflags	@""
	.align	4
.nv.constant0._ZN5flash44flash_bwd_dq_dk_dv_loop_seqk_parallel_kernelI23Flash_bwd_kernel_traitsILi256ELi64ELi64ELi8ELi4ELi2ELi2ELb0ELb0EN7cutlass10bfloat16_tE19Flash_kernel_traitsILi256ELi64ELi64ELi8ES3_EELb0ELb1ELb0ELb0ELb0ELb1ELb0EEEvNS_16Flash_bwd_paramsE:
	.zero		1536


//--------------------- .nv.constant0._ZN5flash44flash_bwd_dq_dk_dv_loop_seqk_parallel_kernelI23Flash_bwd_kernel_traitsILi256ELi64ELi64ELi8ELi4ELi2ELi2ELb0ELb0EN7cutlass10bfloat16_tE19Flash_kernel_traitsILi256ELi64ELi64ELi8ES3_EELb0ELb1ELb0ELb1ELb0ELb0ELb0EEEvNS_16Flash_bwd_paramsE --------------------------
	.section	.nv.constant0._ZN5flash44flash_bwd_dq_dk_dv_loop_seqk_parallel_kernelI23Flash_bwd_kernel_traitsILi256ELi64ELi64ELi8ELi4ELi2ELi2ELb0ELb0EN7cutlass10bfloat16_tE19Flash_kernel_traitsILi256ELi64ELi64ELi8ES3_EELb0ELb1ELb0ELb1ELb0ELb0ELb0EEEvNS_16Flash_bwd_paramsE,"a",@progbits
	.sectionflags	@""
	.align	4
.nv.constant0._ZN5flash44flash_bwd_dq_dk_dv_loop_seqk_parallel_kernelI23Flash_bwd_kernel_traitsILi256ELi64ELi64ELi8ELi4ELi2ELi2ELb0ELb0EN7cutlass10bfloat16_tE19Flash_kernel_traitsILi256ELi64ELi64ELi8ES3_EELb0ELb1ELb0ELb1ELb0ELb0ELb0EEEvNS_16Flash_bwd_paramsE:
	.zero		1536


//--------------------- .nv.constant0._ZN5flash27flash_bwd_convert_dq_kernelI23Flash_bwd_kernel_traitsILi256ELi64ELi64ELi8ELi4ELi2ELi2ELb0ELb1EN7cutlass10bfloat16_tE19Flash_kernel_traitsILi256ELi64ELi64ELi8ES3_EEEEvNS_16Flash_bwd_paramsEi --------------------------
	.section	.nv.constant0._ZN5flash27flash_bwd_convert_dq_kernelI23Flash_bwd_kernel_traitsILi256ELi64ELi64ELi8ELi4ELi2ELi2ELb0ELb1EN7cutlass10bfloat16_tE19Flash_kernel_traitsILi256ELi64ELi64ELi8ES3_EEEEvNS_16Flash_bwd_paramsEi,"a",@progbits
	.sectionflags	@""
	.align	4
.nv.constant0._ZN5flash27flash_bwd_convert_dq_kernelI23Flash_bwd_kernel_traitsILi256ELi64ELi64ELi8ELi4ELi2ELi2ELb0ELb1EN7cutlass10bfloat16_tE19Flash_kernel_traitsILi256ELi64ELi64ELi8ES3_EEEEvNS_16Flash_bwd_paramsEi:
	.zero		1540


//--------------------- .nv.constant0._ZN5flash44flash_bwd_dq_dk_dv_loop_seqk_parallel_kernelI23Flash_bwd_kernel_traitsILi256ELi64ELi64ELi8ELi4ELi2ELi2ELb0ELb1EN7cutlass10bfloat16_tE19Flash_kernel_traitsILi256ELi64ELi64ELi8ES3_EELb1ELb1ELb0ELb0ELb0ELb0ELb0EEEvNS_16Flash_bwd_paramsE --------------------------
	.section	.nv.constant0._ZN5flash44flash_bwd_dq_dk_dv_loop_seqk_parallel_kernelI23Flash_bwd_kernel_traitsILi256ELi64ELi64ELi8ELi4ELi2ELi2ELb0ELb1EN7cutlass10bfloat16_tE19Flash_kernel_traitsILi256ELi64ELi64ELi8ES3_EELb1ELb1ELb0ELb0ELb0ELb0ELb0EEEvNS_16Flash_bwd_paramsE,"a",@progbits
	.sectionflags	@""
	.align	4
.nv.constant0._ZN5flash44flash_bwd_dq_dk_dv_loop_seqk_parallel_kernelI23Flash_bwd_kernel_traitsILi256ELi64ELi64ELi8ELi4ELi2ELi2ELb0ELb1EN7cutlass10bfloat16_tE19Flash_kernel_traitsILi256ELi64ELi64ELi8ES3_EELb1ELb1ELb0ELb0ELb0ELb0ELb0EEEvNS_16Flash_bwd_paramsE:
	.zero		1536


//--------------------- .nv.constant0._ZN5flash44flash_bwd_dq_dk_dv_loop_seqk_parallel_kernelI23Flash_bwd_kernel_traitsILi256ELi64ELi64ELi8ELi4ELi2ELi2ELb0ELb1EN7cutlass10bfloat16_tE19Flash_kernel_traitsILi256ELi64ELi64ELi8ES3_EELb0ELb1ELb0ELb0ELb0ELb0ELb1EEEvNS_16Flash_bwd_paramsE --------------------------
	.section	.nv.constant0._ZN5flash44flash_bwd_dq_dk_dv_loop_seqk_parallel_kernelI23Flash_bwd_kernel_traitsILi256ELi64ELi64ELi8ELi4ELi2ELi2ELb0ELb1EN7cutlass10bfloat16_tE19Flash_kernel_traitsILi256ELi64ELi64ELi8ES3_EELb0ELb1ELb0ELb0ELb0ELb0ELb1EEEvNS_16Flash_bwd_paramsE,"a",@progbits
	.sectionflags	@""
	.align	4
.nv.constant0._ZN5flash44flash_bwd_dq_dk_dv_loop_seqk_parallel_kernelI23Flash_bwd_kernel_traitsILi256ELi64ELi64ELi8ELi4ELi2ELi2ELb0ELb1EN7cutlass10bfloat16_tE19Flash_kernel_traitsILi256ELi64ELi64ELi8ES3_EELb0ELb1ELb0ELb0ELb0ELb0ELb1EEEvNS_16Flash_bwd_paramsE:
	.zero		1536


//--------------------- .nv.constant0._ZN5flash44flash_bwd_dq_dk_dv_loop_seqk_parallel_kernelI23Flash_bwd_kernel_traitsILi256ELi64ELi64ELi8ELi4ELi2ELi2ELb0ELb1EN7cutlass10bfloat16_tE19Flash_kernel_traitsILi256ELi64ELi64ELi8ES3_EELb1ELb1ELb0ELb0ELb0ELb1ELb0EEEvNS_16Flash_bwd_paramsE --------------------------
	.section	.nv.constant0._ZN5flash44flash_bwd_dq_dk_dv_loop_seqk_parallel_kernelI23Flash_bwd_kernel_traitsILi256ELi64ELi64ELi8ELi4ELi2ELi2ELb0ELb1EN7cutlass10bfloat16_tE19Flash_kernel_traitsILi256ELi64ELi64ELi8ES3_EELb1ELb1ELb0ELb0ELb0ELb1ELb0EEEvNS_16Flash_bwd_paramsE,"a",@progbits
	.sectionflags	@""
	.align	4
.nv.constant0._ZN5flash44flash_bwd_dq_dk_dv_loop_seqk_parallel_kernelI23Flash_bwd_kernel_traitsILi256ELi64ELi64ELi8ELi4ELi2ELi2ELb0ELb1EN7cutlass10bfloat16_tE19Flash_kernel_traitsILi256ELi64ELi64ELi8ES3_EELb1ELb1ELb0ELb0ELb0ELb1ELb0EEEvNS_16Flash_bwd_paramsE:
	.zero		1536


//--------------------- .nv.constant0._ZN5flash44flash_bwd_dq_dk_dv_loop_seqk_parallel_kernelI23Flash_bwd_kernel_traitsILi256ELi64ELi64ELi8ELi4ELi2ELi2ELb0ELb1EN7cutlass10bfloat16_tE19Flash_kernel_traitsILi256ELi64ELi64ELi8ES3_EELb0ELb1ELb0ELb0ELb0ELb1ELb1EEEvNS_16Flash_bwd_paramsE --------------------------
	.section	.nv.constant0._ZN5flash44flash_bwd_dq_dk_dv_loop_seqk_parallel_kernelI23Flash_bwd_kernel_traitsILi256ELi64ELi64ELi8ELi4ELi2ELi2ELb0ELb1EN7cutlass10bfloat16_tE19Flash_kernel_traitsILi256ELi64ELi64ELi8ES3_EELb0ELb1ELb0ELb0ELb0ELb1ELb1EEEvNS_16Flash_bwd_paramsE,"a",@progbits
	.sectionflags	@""
	.align	4
.nv.constant0._ZN5flash44flash_bwd_dq_dk_dv_loop_seqk_parallel_kernelI23Flash_bwd_kernel_traitsILi256ELi64ELi64ELi8ELi4ELi2ELi2ELb0ELb1EN7cutlass10bfloat16_tE19Flash_kernel_traitsILi256ELi64ELi64ELi8ES3_EELb0ELb1ELb0ELb0ELb0ELb1ELb1EEEvNS_16Flash_bwd_paramsE:
	.zero		1536


//--------------------- .nv.constant0._ZN5flash44flash_bwd_dq_dk_dv_loop_seqk_parallel_kernelI23Flash_bwd_kernel_traitsILi256ELi64ELi64ELi8ELi4ELi2ELi2ELb0ELb1EN7cutlass10bfloat16_tE19Flash_kernel_traitsILi256ELi64ELi64ELi8ES3_EELb1ELb1ELb0ELb1ELb0ELb0ELb0EEEvNS_16Flash_bwd_paramsE --------------------------
	.section	.nv.constant0._ZN5flash44flash_bwd_dq_dk_dv_loop_seqk_parallel_kernelI23Flash_bwd_kernel_traitsILi256ELi64ELi64ELi8ELi4ELi2ELi2ELb0ELb1EN7cutlass10bfloat16_tE19Flash_kernel_traitsILi256ELi64ELi64ELi8ES3_EELb1ELb1ELb0ELb1ELb0ELb0ELb0EEEvNS_16Flash_bwd_paramsE,"a",@progbits
	.sectionflags	@""
	.align	4
.nv.constant0._ZN5flash44flash_bwd_dq_dk_dv_loop_seqk_parallel_kernelI23Flash_bwd_kernel_traitsILi256ELi64ELi64ELi8ELi4ELi2ELi2ELb0ELb1EN7cutlass10bfloat16_tE19Flash_kernel_traitsILi256ELi64ELi64ELi8ES3_EELb1ELb1ELb0ELb1ELb0ELb0ELb0EEEvNS_16Flash_bwd_paramsE:
	.zero		1536


//--------------------- .nv.constant0._ZN5flash44flash_bwd_dq_dk_dv_loop_seqk_parallel_kernelI23Flash_bwd_kernel_traitsILi256ELi64ELi64ELi8ELi4ELi2ELi2ELb0ELb1EN7cutlass10bfloat16_tE19Flash_kernel_traitsILi256ELi64ELi64ELi8ES3_EELb0ELb1ELb0ELb1ELb0ELb0ELb1EEEvNS_16Flash_bwd_paramsE --------------------------
	.section	.nv.constant0._ZN5flash44flash_bwd_dq_dk_dv_loop_seqk_parallel_kernelI23Flash_bwd_kernel_traitsILi256ELi64ELi64ELi8ELi4ELi2ELi2ELb0ELb1EN7cutlass10bfloat16_tE19Flash_kernel_traitsILi256ELi64ELi64ELi8ES3_EELb0ELb1ELb0ELb1ELb0ELb0ELb1EEEvNS_16Flash_bwd_paramsE,"a",@progbits
	.sectionflags	@""
	.align	4
.nv.constant0._ZN5flash44flash_bwd_dq_dk_dv_loop_seqk_parallel_kernelI23Flash_bwd_kernel_traitsILi256ELi64ELi64ELi8ELi4ELi2ELi2ELb0ELb1EN7cutlass10bfloat16_tE19Flash_kernel_traitsILi256ELi64ELi64ELi8ES3_EELb0ELb1ELb0ELb1ELb0ELb0ELb1EEEvNS_16Flash_bwd_paramsE:
	.zero		1536


//--------------------- .nv.constant0._ZN5flash25flash_bwd_dot_do_o_kernelILb0E23Flash_bwd_kernel_traitsILi256ELi64ELi64ELi8ELi4ELi2ELi2ELb0ELb1EN7cutlass10bfloat16_tE19Flash_kernel_traitsILi256ELi64ELi64ELi8ES3_EEEEvNS_16Flash_bwd_paramsE --------------------------
	.section	.nv.constant0._ZN5flash25flash_bwd_dot_do_o_kernelILb0E23Flash_bwd_kernel_traitsILi256ELi64ELi64ELi8ELi4ELi2ELi2ELb0ELb1EN7cutlass10bfloat16_tE19Flash_kernel_traitsILi256ELi64ELi64ELi8ES3_EEEEvNS_16Flash_bwd_paramsE,"a",@progbits
	.sectionflags	@""
	.align	4
.nv.constant0._ZN5flash25flash_bwd_dot_do_o_kernelILb0E23Flash_bwd_kernel_traitsILi256ELi64ELi64ELi8ELi4ELi2ELi2ELb0ELb1EN7cutlass10bfloat16_tE19Flash_kernel_traitsILi256ELi64ELi64ELi8ES3_EEEEvNS_16Flash_bwd_paramsE:
	.zero		1536


//--------------------- .nv.constant0._ZN5flash25flash_bwd_dot_do_o_kernelILb1E23Flash_bwd_kernel_traitsILi256ELi64ELi64ELi8ELi4ELi2ELi2ELb0ELb1EN7cutlass10bfloat16_tE19Flash_kernel_traitsILi256ELi64ELi64ELi8ES3_EEEEvNS_16Flash_bwd_paramsE --------------------------
	.section	.nv.constant0._ZN5flash25flash_bwd_dot_do_o_kernelILb1E23Flash_bwd_kernel_traitsILi256ELi64ELi64ELi8ELi4ELi2ELi2ELb0ELb1EN7cutlass10bfloat16_tE19Flash_kernel_traitsILi256ELi64ELi64ELi8ES3_EEEEvNS_16Flash_bwd_paramsE,"a",@progbits
	.sectionflags	@""
	.align	4
.nv.constant0._ZN5flash25flash_bwd_dot_do_o_kernelILb1E23Flash_bwd_kernel_traitsILi256ELi64ELi64ELi8ELi4ELi2ELi2ELb0ELb1EN7cutlass10bfloat16_tE19Flash_kernel_traitsILi256ELi64ELi64ELi8ES3_EEEEvNS_16Flash_bwd_paramsE:
	.zero		1536


//--------------------- .nv.constant0._ZN5flash27flash_bwd_convert_dq_kernelI23Flash_bwd_kernel_traitsILi256ELi64ELi64ELi8ELi4ELi2ELi2ELb0ELb0EN7cutlass10bfloat16_tE19Flash_kernel_traitsILi256ELi64ELi64ELi8ES3_EEEEvNS_16Flash_bwd_paramsEi --------------------------
	.section	.nv.constant0._ZN5flash27flash_bwd_convert_dq_kernelI23Flash_bwd_kernel_traitsILi256ELi64ELi64ELi8ELi4ELi2ELi2ELb0ELb0EN7cutlass10bfloat16_tE19Flash_kernel_traitsILi256ELi64ELi64ELi8ES3_EEEEvNS_16Flash_bwd_paramsEi,"a",@progbits
	.sectionflags	@""
	.align	4
.nv.constant0._ZN5flash27flash_bwd_convert_dq_kernelI23Flash_bwd_kernel_traitsILi256ELi64ELi64ELi8ELi4ELi2ELi2ELb0ELb0EN7cutlass10bfloat16_tE19Flash_kernel_traitsILi256ELi64ELi64ELi8ES3_EEEEvNS_16Flash_bwd_paramsEi:
	.zero		1540


//--------------------- .nv.constant0._ZN5flash44flash_bwd_dq_dk_dv_loop_seqk_parallel_kernelI23Flash_bwd_kernel_traitsILi256ELi64ELi64ELi8ELi4ELi2ELi2ELb0ELb0EN7cutlass10bfloat16_tE19Flash_kernel_traitsILi256ELi64ELi64ELi8ES3_EELb1ELb1ELb0ELb0ELb0ELb0ELb0EEEvNS_16Flash_bwd_paramsE --------------------------
	.section	.nv.constant0._ZN5flash44flash_bwd_dq_dk_dv_loop_seqk_parallel_kernelI23Flash_bwd_kernel_traitsILi256ELi64ELi64ELi8ELi4ELi2ELi2ELb0ELb0EN7cutlass10bfloat16_tE19Flash_kernel_traitsILi256ELi64ELi64ELi8ES3_EELb1ELb1ELb0ELb0ELb0ELb0ELb0EEEvNS_16Flash_bwd_paramsE,"a",@progbits
	.sectionflags	@""
	.align	4
.nv.constant0._ZN5flash44flash_bwd_dq_dk_dv_loop_seqk_parallel_kernelI23Flash_bwd_kernel_traitsILi256ELi64ELi64ELi8ELi4ELi2ELi2ELb0ELb0EN7cutlass10bfloat16_tE19Flash_kernel_traitsILi256ELi64ELi64ELi8ES3_EELb1ELb1ELb0ELb0ELb0ELb0ELb0EEEvNS_16Flash_bwd_paramsE:
	.zero		1536


//--------------------- .nv.constant0._ZN5flash44flash_bwd_dq_dk_dv_loop_seqk_parallel_kernelI23Flash_bwd_kernel_traitsILi256ELi64ELi64ELi8ELi4ELi2ELi2ELb0ELb0EN7cutlass10bfloat16_tE19Flash_kernel_traitsILi256ELi64ELi64ELi8ES3_EELb0ELb1ELb0ELb0ELb0ELb0ELb1EEEvNS_16Flash_bwd_paramsE --------------------------
	.section	.nv.constant0._ZN5flash44flash_bwd_dq_dk_dv_loop_seqk_parallel_kernelI23Flash_bwd_kernel_traitsILi256ELi64ELi64ELi8ELi4ELi2ELi2ELb0ELb0EN7cutlass10bfloat16_tE19Flash_kernel_traitsILi256ELi64ELi64ELi8ES3_EELb0ELb1ELb0ELb0ELb0ELb0ELb1EEEvNS_16Flash_bwd_paramsE,"a",@progbits
	.sectionflags	@""
	.align	4
.nv.constant0._ZN5flash44flash_bwd_dq_dk_dv_loop_seqk_parallel_kernelI23Flash_bwd_kernel_traitsILi256ELi64ELi64ELi8ELi4ELi2ELi2ELb0ELb0EN7cutlass10bfloat16_tE19Flash_kernel_traitsILi256ELi64ELi64ELi8ES3_EELb0ELb1ELb0ELb0ELb0ELb0ELb1EEEvNS_16Flash_bwd_paramsE:
	.zero		1536


//--------------------- .nv.constant0._ZN5flash44flash_bwd_dq_dk_dv_loop_seqk_parallel_kernelI23Flash_bwd_kernel_traitsILi256ELi64ELi64ELi8ELi4ELi2ELi2ELb0ELb0EN7cutlass10bfloat16_tE19Flash_kernel_traitsILi256ELi64ELi64ELi8ES3_EELb1ELb1ELb0ELb0ELb0ELb1ELb0EEEvNS_16Flash_bwd_paramsE --------------------------
	.section	.nv.constant0._ZN5flash44flash_bwd_dq_dk_dv_loop_seqk_parallel_kernelI23Flash_bwd_kernel_traitsILi256ELi64ELi64ELi8ELi4ELi2ELi2ELb0ELb0EN7cutlass10bfloat16_tE19Flash_kernel_traitsILi256ELi64ELi64ELi8ES3_EELb1ELb1ELb0ELb0ELb0ELb1ELb0EEEvNS_16Flash_bwd_paramsE,"a",@progbits
	.sectionflags	@""
	.align	4
.nv.constant0._ZN5flash44flash_bwd_dq_dk_dv_loop_seqk_parallel_kernelI23Flash_bwd_kernel_traitsILi256ELi64ELi64ELi8ELi4ELi2ELi2ELb0ELb0EN7cutlass10bfloat16_tE19Flash_kernel_traitsILi256ELi64ELi64ELi8ES3_EELb1ELb1ELb0ELb0ELb0ELb1ELb0EEEvNS_16Flash_bwd_paramsE:
	.zero		1536


//--------------------- .nv.constant0._ZN5flash44flash_bwd_dq_dk_dv_loop_seqk_parallel_kernelI23Flash_bwd_kernel_traitsILi256ELi64ELi64ELi8ELi4ELi2ELi2ELb0ELb0EN7cutlass10bfloat16_tE19Flash_kernel_traitsILi256ELi64ELi64ELi8ES3_EELb0ELb1ELb0ELb0ELb0ELb1ELb1EEEvNS_16Flash_bwd_paramsE --------------------------
	.section	.nv.constant0._ZN5flash44flash_bwd_dq_dk_dv_loop_seqk_parallel_kernelI23Flash_bwd_kernel_traitsILi256ELi64ELi64ELi8ELi4ELi2ELi2ELb0ELb0EN7cutlass10bfloat16_tE19Flash_kernel_traitsILi256ELi64ELi64ELi8ES3_EELb0ELb1ELb0ELb0ELb0ELb1ELb1EEEvNS_16Flash_bwd_paramsE,"a",@progbits
	.sectionflags	@""
	.align	4
.nv.constant0._ZN5flash44flash_bwd_dq_dk_dv_loop_seqk_parallel_kernelI23Flash_bwd_kernel_traitsILi256ELi64ELi64ELi8ELi4ELi2ELi2ELb0ELb0EN7cutlass10bfloat16_tE19Flash_kernel_traitsILi256ELi64ELi64ELi8ES3_EELb0ELb1ELb0ELb0ELb0ELb1ELb1EEEvNS_16Flash_bwd_paramsE:
	.zero		1536


//--------------------- .nv.constant0._ZN5flash44flash_bwd_dq_dk_dv_loop_seqk_parallel_kernelI23Flash_bwd_kernel_traitsILi256ELi64ELi64ELi8ELi4ELi2ELi2ELb0ELb0EN7cutlass10bfloat16_tE19Flash_kernel_traitsILi256ELi64ELi64ELi8ES3_EELb1ELb1ELb0ELb1ELb0ELb0ELb0EEEvNS_16Flash_bwd_paramsE --------------------------
	.section	.nv.constant0._ZN5flash44flash_bwd_dq_dk_dv_loop_seqk_parallel_kernelI23Flash_bwd_kernel_traitsILi256ELi64ELi64ELi8ELi4ELi2ELi2ELb0ELb0EN7cutlass10bfloat16_tE19Flash_kernel_traitsILi256ELi64ELi64ELi8ES3_EELb1ELb1ELb0ELb1ELb0ELb0ELb0EEEvNS_16Flash_bwd_paramsE,"a",@progbits
	.sectionflags	@""
	.align	4
.nv.constant0._ZN5flash44flash_bwd_dq_dk_dv_loop_seqk_parallel_kernelI23Flash_bwd_kernel_traitsILi256ELi64ELi64ELi8ELi4ELi2ELi2ELb0ELb0EN7cutlass10bfloat16_tE19Flash_kernel_traitsILi256ELi64ELi64ELi8ES3_EELb1ELb1ELb0ELb1ELb0ELb0ELb0EEEvNS_16Flash_bwd_paramsE:
	.zero		1536


//--------------------- .nv.constant0._ZN5flash44flash_bwd_dq_dk_dv_loop_seqk_parallel_kernelI23Flash_bwd_kernel_traitsILi256ELi64ELi64ELi8ELi4ELi2ELi2ELb0ELb0EN7cutlass10bfloat16_tE19Flash_kernel_traitsILi256ELi64ELi64ELi8ES3_EELb0ELb1ELb0ELb1ELb0ELb0ELb1EEEvNS_16Flash_bwd_paramsE --------------------------
	.section	.nv.constant0._ZN5flash44flash_bwd_dq_dk_dv_loop_seqk_parallel_kernelI23Flash_bwd_kernel_traitsILi256ELi64ELi64ELi8ELi4ELi2ELi2ELb0ELb0EN7cutlass10bfloat16_tE19Flash_kernel_traitsILi256ELi64ELi64ELi8ES3_EELb0ELb1ELb0ELb1ELb0ELb0ELb1EEEvNS_16Flash_bwd_paramsE,"a",@progbits
	.sectionflags	@""
	.align	4
.nv.constant0._ZN5flash44flash_bwd_dq_dk_dv_loop_seqk_parallel_kernelI23Flash_bwd_kernel_traitsILi256ELi64ELi64ELi8ELi4ELi2ELi2ELb0ELb0EN7cutlass10bfloat16_tE19Flash_kernel_traitsILi256ELi64ELi64ELi8ES3_EELb0ELb1ELb0ELb1ELb0ELb0ELb1EEEvNS_16Flash_bwd_paramsE:
	.zero		1536


//--------------------- .nv.constant0._ZN5flash25flash_bwd_dot_do_o_kernelILb0E23Flash_bwd_kernel_traitsILi256ELi64ELi64ELi8ELi4ELi2ELi2ELb0ELb0EN7cutlass10bfloat16_tE19Flash_kernel_traitsILi256ELi64ELi64ELi8ES3_EEEEvNS_16Flash_bwd_paramsE --------------------------
	.section	.nv.constant0._ZN5flash25flash_bwd_dot_do_o_kernelILb0E23Flash_bwd_kernel_traitsILi256ELi64ELi64ELi8ELi4ELi2ELi2ELb0ELb0EN7cutlass10bfloat16_tE19Flash_kernel_traitsILi256ELi64ELi64ELi8ES3_EEEEvNS_16Flash_bwd_paramsE,"a",@progbits
	.sectionflags	@""
	.align	4
.nv.constant0._ZN5flash25flash_bwd_dot_do_o_kernelILb0E23Flash_bwd_kernel_traitsILi256ELi64ELi64ELi8ELi4ELi2ELi2ELb0ELb0EN7cutlass10bfloat16_tE19Flash_kernel_traitsILi256ELi64ELi64ELi8ES3_EEEEvNS_16Flash_bwd_paramsE:
	.zero		1536


//--------------------- .nv.constant0._ZN5flash25flash_bwd_dot_do_o_kernelILb1E23Flash_bwd_kernel_traitsILi256ELi64ELi64ELi8ELi4ELi2ELi2ELb0ELb0EN7cutlass10bfloat16_tE19Flash_kernel_traitsILi256ELi64ELi64ELi8ES3_EEEEvNS_16Flash_bwd_paramsE --------------------------
	.section	.nv.constant0._ZN5flash25flash_bwd_dot_do_o_kernelILb1E23Flash_bwd_kernel_traitsILi256ELi64ELi64ELi8ELi4ELi2ELi2ELb0ELb0EN7cutlass10bfloat16_tE19Flash_kernel_traitsILi256ELi64ELi64ELi8ES3_EEEEvNS_16Flash_bwd_paramsE,"a",@progbits
	.sectionflags	@""
	.align	4
.nv.constant0._ZN5flash25flash_bwd_dot_do_o_kernelILb1E23Flash_bwd_kernel_traitsILi256ELi64ELi64ELi8ELi4ELi2ELi2ELb0ELb0EN7cutlass10bfloat16_tE19Flash_kernel_traitsILi256ELi64ELi64ELi8ES3_EEEEvNS_16Flash_bwd_paramsE:
	.zero		1536


//--------------------- SYMBOLS --------------------------

	.type		.nv.reservedSmem.offset0,@object
	.size		.nv.reservedSmem.offset0,0x4
	.type		.nv.reservedSmem.cap,@object
	.size		.nv.reservedSmem.cap,0x4
